// Copyright (c) 2024, Jay Shah, Ganesh Bikshandi, Ying Zhang, Vijay Thakkar, Pradeep Ramani, Tri Dao.
// Splitting the different template instantiations to different files to speed up compilation.
// This file is auto-generated. See "generate_kernels.py"

#include "flash_bwd_launch_template.h"

#ifndef FLASHATTENTION_DISABLE_HDIM256
template<>
void run_mha_bwd_<90, cutlass::half_t, 256, true>(Flash_bwd_params &params, cudaStream_t stream) {
    run_mha_bwd_hdim256<90, cutlass::half_t, true>(params, stream);
}
#endif


// ===== COMPILED SASS (sm_90a) =====

	.target	sm_90a

	.elftype	@"ET_EXEC"


//--------------------- .note.nv.tkinfo           --------------------------
	.section	.note.nv.tkinfo,"",@"SHT_NOTE"
	.sectionflags	@"SHF_NOTE_NV_TKINFO"
	.tkinfo
        /*0018*/ 	.word	0x00000002
        /*0030*/ 	.string	""
        /*0030*/ 	.string	"ptxas"
        /*0030*/ 	.string	"Cuda compilation tools, release 13.0, V13.0.88"
        /*0030*/ 	.string	"Build cuda_13.0.r13.0/compiler.36424714_0"
        /*0030*/ 	.string	"-arch sm_90a -m 64 "



//--------------------- .note.nv.cuinfo           --------------------------
	.section	.note.nv.cuinfo,"",@"SHT_NOTE"
	.sectionflags	@"SHF_NOTE_NV_CUINFO"
        /*0018*/ 	.short	0x0002
        /*001a*/ 	.short	0x005a
        /*001c*/ 	.short	0x0082
	.zero		2


//--------------------- .nv.info                  --------------------------
	.section	.nv.info,"",@"SHT_CUDA_INFO"
	.align	4


	//----- nvinfo : EIATTR_REGCOUNT
	.align		4
        /*0000*/ 	.byte	0x04, 0x2f
        /*0002*/ 	.short	(.L_16 - .L_15)
	.align		4
.L_15:
        /*0004*/ 	.word	index@(_ZN7cutlass13device_kernelIN5flash22FlashAttnBwdPreprocessIN4cute5tupleIJNS3_1CILi64EEENS5_ILi256EEEEEENS_6half_tEfNS_4arch4Sm90ELb1ELb1EEEEEvNT_6ParamsE)
        /*0008*/ 	.word	0x00000060


	//----- nvinfo : EIATTR_FRAME_SIZE
	.align		4
.L_16:
        /*000c*/ 	.byte	0x04, 0x11
        /*000e*/ 	.short	(.L_18 - .L_17)
	.align		4
.L_17:
        /*0010*/ 	.word	index@(_ZN7cutlass13device_kernelIN5flash22FlashAttnBwdPreprocessIN4cute5tupleIJNS3_1CILi64EEENS5_ILi256EEEEEENS_6half_tEfNS_4arch4Sm90ELb1ELb1EEEEEvNT_6ParamsE)
        /*0014*/ 	.word	0x00000000


	//----- nvinfo : EIATTR_REGCOUNT
	.align		4
.L_18:
        /*0018*/ 	.byte	0x04, 0x2f
        /*001a*/ 	.short	(.L_20 - .L_19)
	.align		4
.L_19:
        /*001c*/ 	.word	index@(_ZN7cutlass13device_kernelIN5flash11enable_sm90INS1_16FlashAttnBwdSm90INS1_25CollectiveMainloopBwdSm90ILi2ELi1ELi1EN4cute5tupleIJNS5_1CILi1EEES8_S8_EEENS6_IJNS7_ILi64EEENS7_ILi80EEENS7_ILi256EEEEEENS_6half_tEfNS_4arch4Sm90ELb1ELb0ELb1ELb1ELb0ELb0ELb1ELb1ELi2ELi1ELi1ELi1ELb0EEENS1_24CollectiveEpilogueBwdGQAISD_fSG_Li256ELb1ELb0EEENS1_25SingleTileBwdLPTSchedulerILb1ELi80ELb0EEEEEEEEEvNT_6ParamsE)
        /*0020*/ 	.word	0x000000a8


	//----- nvinfo : EIATTR_FRAME_SIZE
	.align		4
.L_20:
        /*0024*/ 	.byte	0x04, 0x11
        /*0026*/ 	.short	(.L_22 - .L_21)
	.align		4
.L_21:
        /*0028*/ 	.word	index@(_ZN7cutlass13device_kernelIN5flash11enable_sm90INS1_16FlashAttnBwdSm90INS1_25CollectiveMainloopBwdSm90ILi2ELi1ELi1EN4cute5tupleIJNS5_1CILi1EEES8_S8_EEENS6_IJNS7_ILi64EEENS7_ILi80EEENS7_ILi256EEEEEENS_6half_tEfNS_4arch4Sm90ELb1ELb0ELb1ELb1ELb0ELb0ELb1ELb1ELi2ELi1ELi1ELi1ELb0EEENS1_24CollectiveEpilogueBwdGQAISD_fSG_Li256ELb1ELb0EEENS1_25SingleTileBwdLPTSchedulerILb1ELi80ELb0EEEEEEEEEvNT_6ParamsE)
        /*002c*/ 	.word	0x00000018


	//----- nvinfo : EIATTR_REGCOUNT
	.align		4
.L_22:
        /*0030*/ 	.byte	0x04, 0x2f
        /*0032*/ 	.short	(.L_24 - .L_23)
	.align		4
.L_23:
        /*0034*/ 	.word	index@(_ZN7cutlass13device_kernelIN5flash32FlashAttnBwdPostprocessConvertdQIN4cute5tupleIJNS3_1CILi64EEENS5_ILi256EEEEEENS_6half_tEfNS_4arch4Sm90ELi256ENS3_8TiledMMAINS3_8MMA_AtomIJNS3_4SM904GMMA25MMA_64x64x16_F32F16F16_SSILNSF_5MajorE1ELSH_0ELNSF_7ScaleInE1ELSI_1EEEEEENS3_6LayoutINS4_IJNS5_ILi2EEENS5_ILi1EEESN_EEENS4_IJSN_NS5_ILi0EEESP_EEEEENS4_IJNS3_10UnderscoreESS_SS_EEEEELb1EEEEEvNT_6ParamsE)
        /*0038*/ 	.word	0x00000059


	//----- nvinfo : EIATTR_FRAME_SIZE
	.align		4
.L_24:
        /*003c*/ 	.byte	0x04, 0x11
        /*003e*/ 	.short	(.L_26 - .L_25)
	.align		4
.L_25:
        /*0040*/ 	.word	index@(_ZN7cutlass13device_kernelIN5flash32FlashAttnBwdPostprocessConvertdQIN4cute5tupleIJNS3_1CILi64EEENS5_ILi256EEEEEENS_6half_tEfNS_4arch4Sm90ELi256ENS3_8TiledMMAINS3_8MMA_AtomIJNS3_4SM904GMMA25MMA_64x64x16_F32F16F16_SSILNSF_5MajorE1ELSH_0ELNSF_7ScaleInE1ELSI_1EEEEEENS3_6LayoutINS4_IJNS5_ILi2EEENS5_ILi1EEESN_EEENS4_IJSN_NS5_ILi0EEESP_EEEEENS4_IJNS3_10UnderscoreESS_SS_EEEEELb1EEEEEvNT_6ParamsE)
        /*0044*/ 	.word	0x00000000


	//----- nvinfo : EIATTR_REGCOUNT
	.align		4
.L_26:
        /*0048*/ 	.byte	0x04, 0x2f
        /*004a*/ 	.short	(.L_28 - .L_27)
	.align		4
.L_27:
        /*004c*/ 	.word	index@(_ZN7cutlass13device_kernelIN5flash32FlashAttnBwdPostprocessConvertdQIN4cute5tupleIJNS3_1CILi80EEENS5_ILi256EEEEEENS_6half_tEfNS_4arch4Sm90ELi256ENS3_8TiledMMAINS3_8MMA_AtomIJNS3_4SM904GMMA25MMA_64x16x16_F32F16F16_SSILNSF_5MajorE1ELSH_1ELNSF_7ScaleInE1ELSI_1EEEEEENS3_6LayoutINS4_IJNS5_ILi2EEENS5_ILi1EEESN_EEENS4_IJSN_NS5_ILi0EEESP_EEEEENS4_IJNS3_10UnderscoreESS_SS_EEEEELb1EEEEEvNT_6ParamsE)
        /*0050*/ 	.word	0x0000006d


	//----- nvinfo : EIATTR_FRAME_SIZE
	.align		4
.L_28:
        /*0054*/ 	.byte	0x04, 0x11
        /*0056*/ 	.short	(.L_30 - .L_29)
	.align		4
.L_29:
        /*0058*/ 	.word	index@(_ZN7cutlass13device_kernelIN5flash32FlashAttnBwdPostprocessConvertdQIN4cute5tupleIJNS3_1CILi80EEENS5_ILi256EEEEEENS_6half_tEfNS_4arch4Sm90ELi256ENS3_8TiledMMAINS3_8MMA_AtomIJNS3_4SM904GMMA25MMA_64x16x16_F32F16F16_SSILNSF_5MajorE1ELSH_1ELNSF_7ScaleInE1ELSI_1EEEEEENS3_6LayoutINS4_IJNS5_ILi2EEENS5_ILi1EEESN_EEENS4_IJSN_NS5_ILi0EEESP_EEEEENS4_IJNS3_10UnderscoreESS_SS_EEEEELb1EEEEEvNT_6ParamsE)
        /*005c*/ 	.word	0x00000000


	//----- nvinfo : EIATTR_REGCOUNT
	.align		4
.L_30:
        /*0060*/ 	.byte	0x04, 0x2f
        /*0062*/ 	.short	(.L_32 - .L_31)
	.align		4
.L_31:
        /*0064*/ 	.word	index@(_ZN7cutlass13device_kernelIN5flash11enable_sm90INS1_16FlashAttnBwdSm90INS1_25CollectiveMainloopBwdSm90ILi2ELi1ELi1EN4cute5tupleIJNS5_1CILi1EEES8_S8_EEENS6_IJNS7_ILi64EEENS7_ILi80EEENS7_ILi256EEEEEENS_6half_tEfNS_4arch4Sm90ELb1ELb0ELb1ELb1ELb0ELb0ELb1ELb1ELi2ELi1ELi1ELi1ELb0EEENS1_21CollectiveEpilogueBwdISD_SE_SG_Li256ELb1ELb1ELi2EEENS1_25SingleTileBwdLPTSchedulerILb1ELi80ELb0EEEEEEEEEvNT_6ParamsE)
        /*0068*/ 	.word	0x000000a8


	//----- nvinfo : EIATTR_FRAME_SIZE
	.align		4
.L_32:
        /*006c*/ 	.byte	0x04, 0x11
        /*006e*/ 	.short	(.L_34 - .L_33)
	.align		4
.L_33:
        /*0070*/ 	.word	index@(_ZN7cutlass13device_kernelIN5flash11enable_sm90INS1_16FlashAttnBwdSm90INS1_25CollectiveMainloopBwdSm90ILi2ELi1ELi1EN4cute5tupleIJNS5_1CILi1EEES8_S8_EEENS6_IJNS7_ILi64EEENS7_ILi80EEENS7_ILi256EEEEEENS_6half_tEfNS_4arch4Sm90ELb1ELb0ELb1ELb1ELb0ELb0ELb1ELb1ELi2ELi1ELi1ELi1ELb0EEENS1_21CollectiveEpilogueBwdISD_SE_SG_Li256ELb1ELb1ELi2EEENS1_25SingleTileBwdLPTSchedulerILb1ELi80ELb0EEEEEEEEEvNT_6ParamsE)
        /*0074*/ 	.word	0x00000018


	//----- nvinfo : EIATTR_REGCOUNT
	.align		4
.L_34:
        /*0078*/ 	.byte	0x04, 0x2f
        /*007a*/ 	.short	(.L_36 - .L_35)
	.align		4
.L_35:
        /*007c*/ 	.word	index@(_ZN7cutlass13device_kernelIN5flash22FlashAttnBwdPreprocessIN4cute5tupleIJNS3_1CILi64EEENS5_ILi256EEEEEENS_6half_tEfNS_4arch4Sm90ELb1ELb0EEEEEvNT_6ParamsE)
        /*0080*/ 	.word	0x0000006a


	//----- nvinfo : EIATTR_FRAME_SIZE
	.align		4
.L_36:
        /*0084*/ 	.byte	0x04, 0x11
        /*0086*/ 	.short	(.L_38 - .L_37)
	.align		4
.L_37:
        /*0088*/ 	.word	index@(_ZN7cutlass13device_kernelIN5flash22FlashAttnBwdPreprocessIN4cute5tupleIJNS3_1CILi64EEENS5_ILi256EEEEEENS_6half_tEfNS_4arch4Sm90ELb1ELb0EEEEEvNT_6ParamsE)
        /*008c*/ 	.word	0x00000000


	//----- nvinfo : EIATTR_REGCOUNT
	.align		4
.L_38:
        /*0090*/ 	.byte	0x04, 0x2f
        /*0092*/ 	.short	(.L_40 - .L_39)
	.align		4
.L_39:
        /*0094*/ 	.word	index@(_ZN7cutlass13device_kernelIN5flash11enable_sm90INS1_16FlashAttnBwdSm90INS1_25CollectiveMainloopBwdSm90ILi2ELi1ELi1EN4cute5tupleIJNS5_1CILi1EEES8_S8_EEENS6_IJNS7_ILi64EEENS7_ILi80EEENS7_ILi256EEEEEENS_6half_tEfNS_4arch4Sm90ELb1ELb0ELb1ELb0ELb0ELb0ELb1ELb1ELi2ELi1ELi1ELi1ELb0EEENS1_24CollectiveEpilogueBwdGQAISD_fSG_Li256ELb0ELb0EEENS1_25SingleTileBwdLPTSchedulerILb0ELi80ELb0EEEEEEEEEvNT_6ParamsE)
        /*0098*/ 	.word	0x000000a8


	//----- nvinfo : EIATTR_FRAME_SIZE
	.align		4
.L_40:
        /*009c*/ 	.byte	0x04, 0x11
        /*009e*/ 	.short	(.L_42 - .L_41)
	.align		4
.L_41:
        /*00a0*/ 	.word	index@(_ZN7cutlass13device_kernelIN5flash11enable_sm90INS1_16FlashAttnBwdSm90INS1_25CollectiveMainloopBwdSm90ILi2ELi1ELi1EN4cute5tupleIJNS5_1CILi1EEES8_S8_EEENS6_IJNS7_ILi64EEENS7_ILi80EEENS7_ILi256EEEEEENS_6half_tEfNS_4arch4Sm90ELb1ELb0ELb1ELb0ELb0ELb0ELb1ELb1ELi2ELi1ELi1ELi1ELb0EEENS1_24CollectiveEpilogueBwdGQAISD_fSG_Li256ELb0ELb0EEENS1_25SingleTileBwdLPTSchedulerILb0ELi80ELb0EEEEEEEEEvNT_6ParamsE)
        /*00a4*/ 	.word	0x00000020


	//----- nvinfo : EIATTR_REGCOUNT
	.align		4
.L_42:
        /*00a8*/ 	.byte	0x04, 0x2f
        /*00aa*/ 	.short	(.L_44 - .L_43)
	.align		4
.L_43:
        /*00ac*/ 	.word	index@(_ZN7cutlass13device_kernelIN5flash11enable_sm90INS1_16FlashAttnBwdSm90INS1_25CollectiveMainloopBwdSm90ILi2ELi1ELi1EN4cute5tupleIJNS5_1CILi1EEES8_S8_EEENS6_IJNS7_ILi64EEENS7_ILi80EEENS7_ILi256EEEEEENS_6half_tEfNS_4arch4Sm90ELb1ELb0ELb1ELb0ELb0ELb0ELb1ELb1ELi2ELi1ELi1ELi1ELb0EEENS1_21CollectiveEpilogueBwdISD_SE_SG_Li256ELb0ELb1ELi2EEENS1_25SingleTileBwdLPTSchedulerILb0ELi80ELb0EEEEEEEEEvNT_6ParamsE)
        /*00b0*/ 	.word	0x000000a8


	//----- nvinfo : EIATTR_FRAME_SIZE
	.align		4
.L_44:
        /*00b4*/ 	.byte	0x04, 0x11
        /*00b6*/ 	.short	(.L_46 - .L_45)
	.align		4
.L_45:
        /*00b8*/ 	.word	index@(_ZN7cutlass13device_kernelIN5flash11enable_sm90INS1_16FlashAttnBwdSm90INS1_25CollectiveMainloopBwdSm90ILi2ELi1ELi1EN4cute5tupleIJNS5_1CILi1EEES8_S8_EEENS6_IJNS7_ILi64EEENS7_ILi80EEENS7_ILi256EEEEEENS_6half_tEfNS_4arch4Sm90ELb1ELb0ELb1ELb0ELb0ELb0ELb1ELb1ELi2ELi1ELi1ELi1ELb0EEENS1_21CollectiveEpilogueBwdISD_SE_SG_Li256ELb0ELb1ELi2EEENS1_25SingleTileBwdLPTSchedulerILb0ELi80ELb0EEEEEEEEEvNT_6ParamsE)
        /*00bc*/ 	.word	0x00000018


	//----- nvinfo : EIATTR_REGCOUNT
	.align		4
.L_46:
        /*00c0*/ 	.byte	0x04, 0x2f
        /*00c2*/ 	.short	(.L_48 - .L_47)
	.align		4
.L_47:
        /*00c4*/ 	.word	index@(_ZN7cutlass13device_kernelIN5flash11enable_sm90INS1_16FlashAttnBwdSm90INS1_25CollectiveMainloopBwdSm90ILi2ELi1ELi1EN4cute5tupleIJNS5_1CILi1EEES8_S8_EEENS6_IJNS7_ILi64EEENS7_ILi80EEENS7_ILi256EEEEEENS_6half_tEfNS_4arch4Sm90ELb0ELb1ELb1ELb1ELb0ELb0ELb1ELb1ELi2ELi1ELi1ELi1ELb0EEENS1_24CollectiveEpilogueBwdGQAISD_fSG_Li256ELb1ELb0EEENS1_19SingleTileSchedulerILb1ELb0ELb0ELi80EEEEEEEEEvNT_6ParamsE)
        /*00c8*/ 	.word	0x000000a8


	//----- nvinfo : EIATTR_FRAME_SIZE
	.align		4
.L_48:
        /*00cc*/ 	.byte	0x04, 0x11
        /*00ce*/ 	.short	(.L_50 - .L_49)
	.align		4
.L_49:
        /*00d0*/ 	.word	index@(_ZN7cutlass13device_kernelIN5flash11enable_sm90INS1_16FlashAttnBwdSm90INS1_25CollectiveMainloopBwdSm90ILi2ELi1ELi1EN4cute5tupleIJNS5_1CILi1EEES8_S8_EEENS6_IJNS7_ILi64EEENS7_ILi80EEENS7_ILi256EEEEEENS_6half_tEfNS_4arch4Sm90ELb0ELb1ELb1ELb1ELb0ELb0ELb1ELb1ELi2ELi1ELi1ELi1ELb0EEENS1_24CollectiveEpilogueBwdGQAISD_fSG_Li256ELb1ELb0EEENS1_19SingleTileSchedulerILb1ELb0ELb0ELi80EEEEEEEEEvNT_6ParamsE)
        /*00d4*/ 	.word	0x00000008


	//----- nvinfo : EIATTR_REGCOUNT
	.align		4
.L_50:
        /*00d8*/ 	.byte	0x04, 0x2f
        /*00da*/ 	.short	(.L_52 - .L_51)
	.align		4
.L_51:
        /*00dc*/ 	.word	index@(_ZN7cutlass13device_kernelIN5flash11enable_sm90INS1_16FlashAttnBwdSm90INS1_25CollectiveMainloopBwdSm90ILi2ELi1ELi1EN4cute5tupleIJNS5_1CILi1EEES8_S8_EEENS6_IJNS7_ILi64EEENS7_ILi80EEENS7_ILi256EEEEEENS_6half_tEfNS_4arch4Sm90ELb0ELb1ELb1ELb1ELb0ELb0ELb1ELb1ELi2ELi1ELi1ELi1ELb0EEENS1_21CollectiveEpilogueBwdISD_SE_SG_Li256ELb1ELb1ELi2EEENS1_19SingleTileSchedulerILb1ELb0ELb0ELi80EEEEEEEEEvNT_6ParamsE)
        /*00e0*/ 	.word	0x000000a8


	//----- nvinfo : EIATTR_FRAME_SIZE
	.align		4
.L_52:
        /*00e4*/ 	.byte	0x04, 0x11
        /*00e6*/ 	.short	(.L_54 - .L_53)
	.align		4
.L_53:
        /*00e8*/ 	.word	index@(_ZN7cutlass13device_kernelIN5flash11enable_sm90INS1_16FlashAttnBwdSm90INS1_25CollectiveMainloopBwdSm90ILi2ELi1ELi1EN4cute5tupleIJNS5_1CILi1EEES8_S8_EEENS6_IJNS7_ILi64EEENS7_ILi80EEENS7_ILi256EEEEEENS_6half_tEfNS_4arch4Sm90ELb0ELb1ELb1ELb1ELb0ELb0ELb1ELb1ELi2ELi1ELi1ELi1ELb0EEENS1_21CollectiveEpilogueBwdISD_SE_SG_Li256ELb1ELb1ELi2EEENS1_19SingleTileSchedulerILb1ELb0ELb0ELi80EEEEEEEEEvNT_6ParamsE)
        /*00ec*/ 	.word	0x00000008


	//----- nvinfo : EIATTR_REGCOUNT
	.align		4
.L_54:
        /*00f0*/ 	.byte	0x04, 0x2f
        /*00f2*/ 	.short	(.L_56 - .L_55)
	.align		4
.L_55:
        /*00f4*/ 	.word	index@(_ZN7cutlass13device_kernelIN5flash11enable_sm90INS1_16FlashAttnBwdSm90INS1_25CollectiveMainloopBwdSm90ILi2ELi1ELi1EN4cute5tupleIJNS5_1CILi1EEES8_S8_EEENS6_IJNS7_ILi64EEENS7_ILi80EEENS7_ILi256EEEEEENS_6half_tEfNS_4arch4Sm90ELb0ELb1ELb1ELb0ELb0ELb0ELb1ELb1ELi2ELi1ELi1ELi1ELb0EEENS1_24CollectiveEpilogueBwdGQAISD_fSG_Li256ELb0ELb0EEENS1_19SingleTileSchedulerILb0ELb0ELb0ELi80EEEEEEEEEvNT_6ParamsE)
        /*00f8*/ 	.word	0x000000a8


	//----- nvinfo : EIATTR_FRAME_SIZE
	.align		4
.L_56:
        /*00fc*/ 	.byte	0x04, 0x11
        /*00fe*/ 	.short	(.L_58 - .L_57)
	.align		4
.L_57:
        /*0100*/ 	.word	index@(_ZN7cutlass13device_kernelIN5flash11enable_sm90INS1_16FlashAttnBwdSm90INS1_25CollectiveMainloopBwdSm90ILi2ELi1ELi1EN4cute5tupleIJNS5_1CILi1EEES8_S8_EEENS6_IJNS7_ILi64EEENS7_ILi80EEENS7_ILi256EEEEEENS_6half_tEfNS_4arch4Sm90ELb0ELb1ELb1ELb0ELb0ELb0ELb1ELb1ELi2ELi1ELi1ELi1ELb0EEENS1_24CollectiveEpilogueBwdGQAISD_fSG_Li256ELb0ELb0EEENS1_19SingleTileSchedulerILb0ELb0ELb0ELi80EEEEEEEEEvNT_6ParamsE)
        /*0104*/ 	.word	0x00000008


	//----- nvinfo : EIATTR_REGCOUNT
	.align		4
.L_58:
        /*0108*/ 	.byte	0x04, 0x2f
        /*010a*/ 	.short	(.L_60 - .L_59)
	.align		4
.L_59:
        /*010c*/ 	.word	index@(_ZN7cutlass13device_kernelIN5flash11enable_sm90INS1_16FlashAttnBwdSm90INS1_25CollectiveMainloopBwdSm90ILi2ELi1ELi1EN4cute5tupleIJNS5_1CILi1EEES8_S8_EEENS6_IJNS7_ILi64EEENS7_ILi80EEENS7_ILi256EEEEEENS_6half_tEfNS_4arch4Sm90ELb0ELb1ELb1ELb0ELb0ELb0ELb1ELb1ELi2ELi1ELi1ELi1ELb0EEENS1_21CollectiveEpilogueBwdISD_SE_SG_Li256ELb0ELb1ELi2EEENS1_19SingleTileSchedulerILb0ELb0ELb0ELi80EEEEEEEEEvNT_6ParamsE)
        /*0110*/ 	.word	0x000000a8


	//----- nvinfo : EIATTR_FRAME_SIZE
	.align		4
.L_60:
        /*0114*/ 	.byte	0x04, 0x11
        /*0116*/ 	.short	(.L_62 - .L_61)
	.align		4
.L_61:
        /*0118*/ 	.word	index@(_ZN7cutlass13device_kernelIN5flash11enable_sm90INS1_16FlashAttnBwdSm90INS1_25CollectiveMainloopBwdSm90ILi2ELi1ELi1EN4cute5tupleIJNS5_1CILi1EEES8_S8_EEENS6_IJNS7_ILi64EEENS7_ILi80EEENS7_ILi256EEEEEENS_6half_tEfNS_4arch4Sm90ELb0ELb1ELb1ELb0ELb0ELb0ELb1ELb1ELi2ELi1ELi1ELi1ELb0EEENS1_21CollectiveEpilogueBwdISD_SE_SG_Li256ELb0ELb1ELi2EEENS1_19SingleTileSchedulerILb0ELb0ELb0ELi80EEEEEEEEEvNT_6ParamsE)
        /*011c*/ 	.word	0x00000008


	//----- nvinfo : EIATTR_REGCOUNT
	.align		4
.L_62:
        /*0120*/ 	.byte	0x04, 0x2f
        /*0122*/ 	.short	(.L_64 - .L_63)
	.align		4
.L_63:
        /*0124*/ 	.word	index@(_ZN7cutlass13device_kernelIN5flash11enable_sm90INS1_16FlashAttnBwdSm90INS1_25CollectiveMainloopBwdSm90ILi2ELi1ELi1EN4cute5tupleIJNS5_1CILi1EEES8_S8_EEENS6_IJNS7_ILi64EEENS7_ILi80EEENS7_ILi256EEEEEENS_6half_tEfNS_4arch4Sm90ELb0ELb0ELb1ELb1ELb0ELb0ELb1ELb1ELi2ELi1ELi1ELi1ELb0EEENS1_24CollectiveEpilogueBwdGQAISD_fSG_Li256ELb1ELb0EEENS1_19SingleTileSchedulerILb1ELb0ELb0ELi80EEEEEEEEEvNT_6ParamsE)
        /*0128*/ 	.word	0x000000a8


	//----- nvinfo : EIATTR_FRAME_SIZE
	.align		4
.L_64:
        /*012c*/ 	.byte	0x04, 0x11
        /*012e*/ 	.short	(.L_66 - .L_65)
	.align		4
.L_65:
        /*0130*/ 	.word	index@(_ZN7cutlass13device_kernelIN5flash11enable_sm90INS1_16FlashAttnBwdSm90INS1_25CollectiveMainloopBwdSm90ILi2ELi1ELi1EN4cute5tupleIJNS5_1CILi1EEES8_S8_EEENS6_IJNS7_ILi64EEENS7_ILi80EEENS7_ILi256EEEEEENS_6half_tEfNS_4arch4Sm90ELb0ELb0ELb1ELb1ELb0ELb0ELb1ELb1ELi2ELi1ELi1ELi1ELb0EEENS1_24CollectiveEpilogueBwdGQAISD_fSG_Li256ELb1ELb0EEENS1_19SingleTileSchedulerILb1ELb0ELb0ELi80EEEEEEEEEvNT_6ParamsE)
        /*0134*/ 	.word	0x00000008


	//----- nvinfo : EIATTR_REGCOUNT
	.align		4
.L_66:
        /*0138*/ 	.byte	0x04, 0x2f
        /*013a*/ 	.short	(.L_68 - .L_67)
	.align		4
.L_67:
        /*013c*/ 	.word	index@(_ZN7cutlass13device_kernelIN5flash11enable_sm90INS1_16FlashAttnBwdSm90INS1_25CollectiveMainloopBwdSm90ILi2ELi1ELi1EN4cute5tupleIJNS5_1CILi1EEES8_S8_EEENS6_IJNS7_ILi64EEENS7_ILi80EEENS7_ILi256EEEEEENS_6half_tEfNS_4arch4Sm90ELb0ELb0ELb1ELb1ELb0ELb0ELb1ELb1ELi2ELi1ELi1ELi1ELb0EEENS1_21CollectiveEpilogueBwdISD_SE_SG_Li256ELb1ELb1ELi2EEENS1_19SingleTileSchedulerILb1ELb0ELb0ELi80EEEEEEEEEvNT_6ParamsE)
        /*0140*/ 	.word	0x000000a8


	//----- nvinfo : EIATTR_FRAME_SIZE
	.align		4
.L_68:
        /*0144*/ 	.byte	0x04, 0x11
        /*0146*/ 	.short	(.L_70 - .L_69)
	.align		4
.L_69:
        /*0148*/ 	.word	index@(_ZN7cutlass13device_kernelIN5flash11enable_sm90INS1_16FlashAttnBwdSm90INS1_25CollectiveMainloopBwdSm90ILi2ELi1ELi1EN4cute5tupleIJNS5_1CILi1EEES8_S8_EEENS6_IJNS7_ILi64EEENS7_ILi80EEENS7_ILi256EEEEEENS_6half_tEfNS_4arch4Sm90ELb0ELb0ELb1ELb1ELb0ELb0ELb1ELb1ELi2ELi1ELi1ELi1ELb0EEENS1_21CollectiveEpilogueBwdISD_SE_SG_Li256ELb1ELb1ELi2EEENS1_19SingleTileSchedulerILb1ELb0ELb0ELi80EEEEEEEEEvNT_6ParamsE)
        /*014c*/ 	.word	0x00000008


	//----- nvinfo : EIATTR_REGCOUNT
	.align		4
.L_70:
        /*0150*/ 	.byte	0x04, 0x2f
        /*0152*/ 	.short	(.L_72 - .L_71)
	.align		4
.L_71:
        /*0154*/ 	.word	index@(_ZN7cutlass13device_kernelIN5flash11enable_sm90INS1_16FlashAttnBwdSm90INS1_25CollectiveMainloopBwdSm90ILi2ELi1ELi1EN4cute5tupleIJNS5_1CILi1EEES8_S8_EEENS6_IJNS7_ILi64EEENS7_ILi80EEENS7_ILi256EEEEEENS_6half_tEfNS_4arch4Sm90ELb0ELb0ELb1ELb0ELb0ELb0ELb1ELb1ELi2ELi1ELi1ELi1ELb0EEENS1_24CollectiveEpilogueBwdGQAISD_fSG_Li256ELb0ELb0EEENS1_19SingleTileSchedulerILb0ELb0ELb0ELi80EEEEEEEEEvNT_6ParamsE)
        /*0158*/ 	.word	0x000000a8


	//----- nvinfo : EIATTR_FRAME_SIZE
	.align		4
.L_72:
        /*015c*/ 	.byte	0x04, 0x11
        /*015e*/ 	.short	(.L_74 - .L_73)
	.align		4
.L_73:
        /*0160*/ 	.word	index@(_ZN7cutlass13device_kernelIN5flash11enable_sm90INS1_16FlashAttnBwdSm90INS1_25CollectiveMainloopBwdSm90ILi2ELi1ELi1EN4cute5tupleIJNS5_1CILi1EEES8_S8_EEENS6_IJNS7_ILi64EEENS7_ILi80EEENS7_ILi256EEEEEENS_6half_tEfNS_4arch4Sm90ELb0ELb0ELb1ELb0ELb0ELb0ELb1ELb1ELi2ELi1ELi1ELi1ELb0EEENS1_24CollectiveEpilogueBwdGQAISD_fSG_Li256ELb0ELb0EEENS1_19SingleTileSchedulerILb0ELb0ELb0ELi80EEEEEEEEEvNT_6ParamsE)
        /*0164*/ 	.word	0x00000008


	//----- nvinfo : EIATTR_REGCOUNT
	.align		4
.L_74:
        /*0168*/ 	.byte	0x04, 0x2f
        /*016a*/ 	.short	(.L_76 - .L_75)
	.align		4
.L_75:
        /*016c*/ 	.word	index@(_ZN7cutlass13device_kernelIN5flash11enable_sm90INS1_16FlashAttnBwdSm90INS1_25CollectiveMainloopBwdSm90ILi2ELi1ELi1EN4cute5tupleIJNS5_1CILi1EEES8_S8_EEENS6_IJNS7_ILi64EEENS7_ILi80EEENS7_ILi256EEEEEENS_6half_tEfNS_4arch4Sm90ELb0ELb0ELb1ELb0ELb0ELb0ELb1ELb1ELi2ELi1ELi1ELi1ELb0EEENS1_21CollectiveEpilogueBwdISD_SE_SG_Li256ELb0ELb1ELi2EEENS1_19SingleTileSchedulerILb0ELb0ELb0ELi80EEEEEEEEEvNT_6ParamsE)
        /*0170*/ 	.word	0x000000a8


	//----- nvinfo : EIATTR_FRAME_SIZE
	.align		4
.L_76:
        /*0174*/ 	.byte	0x04, 0x11
        /*0176*/ 	.short	(.L_78 - .L_77)
	.align		4
.L_77:
        /*0178*/ 	.word	index@(_ZN7cutlass13device_kernelIN5flash11enable_sm90INS1_16FlashAttnBwdSm90INS1_25CollectiveMainloopBwdSm90ILi2ELi1ELi1EN4cute5tupleIJNS5_1CILi1EEES8_S8_EEENS6_IJNS7_ILi64EEENS7_ILi80EEENS7_ILi256EEEEEENS_6half_tEfNS_4arch4Sm90ELb0ELb0ELb1ELb0ELb0ELb0ELb1ELb1ELi2ELi1ELi1ELi1ELb0EEENS1_21CollectiveEpilogueBwdISD_SE_SG_Li256ELb0ELb1ELi2EEENS1_19SingleTileSchedulerILb0ELb0ELb0ELi80EEEEEEEEEvNT_6ParamsE)
        /*017c*/ 	.word	0x00000010


	//----- nvinfo : EIATTR_MIN_STACK_SIZE
	.align		4
.L_78:
        /*0180*/ 	.byte	0x04, 0x12
        /*0182*/ 	.short	(.L_80 - .L_79)
	.align		4
.L_79:
        /*0184*/ 	.word	index@(_ZN7cutlass13device_kernelIN5flash11enable_sm90INS1_16FlashAttnBwdSm90INS1_25CollectiveMainloopBwdSm90ILi2ELi1ELi1EN4cute5tupleIJNS5_1CILi1EEES8_S8_EEENS6_IJNS7_ILi64EEENS7_ILi80EEENS7_ILi256EEEEEENS_6half_tEfNS_4arch4Sm90ELb0ELb0ELb1ELb0ELb0ELb0ELb1ELb1ELi2ELi1ELi1ELi1ELb0EEENS1_21CollectiveEpilogueBwdISD_SE_SG_Li256ELb0ELb1ELi2EEENS1_19SingleTileSchedulerILb0ELb0ELb0ELi80EEEEEEEEEvNT_6ParamsE)
        /*0188*/ 	.word	0x00000010


	//----- nvinfo : EIATTR_MIN_STACK_SIZE
	.align		4
.L_80:
        /*018c*/ 	.byte	0x04, 0x12
        /*018e*/ 	.short	(.L_82 - .L_81)
	.align		4
.L_81:
        /*0190*/ 	.word	index@(_ZN7cutlass13device_kernelIN5flash11enable_sm90INS1_16FlashAttnBwdSm90INS1_25CollectiveMainloopBwdSm90ILi2ELi1ELi1EN4cute5tupleIJNS5_1CILi1EEES8_S8_EEENS6_IJNS7_ILi64EEENS7_ILi80EEENS7_ILi256EEEEEENS_6half_tEfNS_4arch4Sm90ELb0ELb0ELb1ELb0ELb0ELb0ELb1ELb1ELi2ELi1ELi1ELi1ELb0EEENS1_24CollectiveEpilogueBwdGQAISD_fSG_Li256ELb0ELb0EEENS1_19SingleTileSchedulerILb0ELb0ELb0ELi80EEEEEEEEEvNT_6ParamsE)
        /*0194*/ 	.word	0x00000008


	//----- nvinfo : EIATTR_MIN_STACK_SIZE
	.align		4
.L_82:
        /*0198*/ 	.byte	0x04, 0x12
        /*019a*/ 	.short	(.L_84 - .L_83)
	.align		4
.L_83:
        /*019c*/ 	.word	index@(_ZN7cutlass13device_kernelIN5flash11enable_sm90INS1_16FlashAttnBwdSm90INS1_25CollectiveMainloopBwdSm90ILi2ELi1ELi1EN4cute5tupleIJNS5_1CILi1EEES8_S8_EEENS6_IJNS7_ILi64EEENS7_ILi80EEENS7_ILi256EEEEEENS_6half_tEfNS_4arch4Sm90ELb0ELb0ELb1ELb1ELb0ELb0ELb1ELb1ELi2ELi1ELi1ELi1ELb0EEENS1_21CollectiveEpilogueBwdISD_SE_SG_Li256ELb1ELb1ELi2EEENS1_19SingleTileSchedulerILb1ELb0ELb0ELi80EEEEEEEEEvNT_6ParamsE)
        /*01a0*/ 	.word	0x00000008


	//----- nvinfo : EIATTR_MIN_STACK_SIZE
	.align		4
.L_84:
        /*01a4*/ 	.byte	0x04, 0x12
        /*01a6*/ 	.short	(.L_86 - .L_85)
	.align		4
.L_85:
        /*01a8*/ 	.word	index@(_ZN7cutlass13device_kernelIN5flash11enable_sm90INS1_16FlashAttnBwdSm90INS1_25CollectiveMainloopBwdSm90ILi2ELi1ELi1EN4cute5tupleIJNS5_1CILi1EEES8_S8_EEENS6_IJNS7_ILi64EEENS7_ILi80EEENS7_ILi256EEEEEENS_6half_tEfNS_4arch4Sm90ELb0ELb0ELb1ELb1ELb0ELb0ELb1ELb1ELi2ELi1ELi1ELi1ELb0EEENS1_24CollectiveEpilogueBwdGQAISD_fSG_Li256ELb1ELb0EEENS1_19SingleTileSchedulerILb1ELb0ELb0ELi80EEEEEEEEEvNT_6ParamsE)
        /*01ac*/ 	.word	0x00000008


	//----- nvinfo : EIATTR_MIN_STACK_SIZE
	.align		4
.L_86:
        /*01b0*/ 	.byte	0x04, 0x12
        /*01b2*/ 	.short	(.L_88 - .L_87)
	.align		4
.L_87:
        /*01b4*/ 	.word	index@(_ZN7cutlass13device_kernelIN5flash11enable_sm90INS1_16FlashAttnBwdSm90INS1_25CollectiveMainloopBwdSm90ILi2ELi1ELi1EN4cute5tupleIJNS5_1CILi1EEES8_S8_EEENS6_IJNS7_ILi64EEENS7_ILi80EEENS7_ILi256EEEEEENS_6half_tEfNS_4arch4Sm90ELb0ELb1ELb1ELb0ELb0ELb0ELb1ELb1ELi2ELi1ELi1ELi1ELb0EEENS1_21CollectiveEpilogueBwdISD_SE_SG_Li256ELb0ELb1ELi2EEENS1_19SingleTileSchedulerILb0ELb0ELb0ELi80EEEEEEEEEvNT_6ParamsE)
        /*01b8*/ 	.word	0x00000008


	//----- nvinfo : EIATTR_MIN_STACK_SIZE
	.align		4
.L_88:
        /*01bc*/ 	.byte	0x04, 0x12
        /*01be*/ 	.short	(.L_90 - .L_89)
	.align		4
.L_89:
        /*01c0*/ 	.word	index@(_ZN7cutlass13device_kernelIN5flash11enable_sm90INS1_16FlashAttnBwdSm90INS1_25CollectiveMainloopBwdSm90ILi2ELi1ELi1EN4cute5tupleIJNS5_1CILi1EEES8_S8_EEENS6_IJNS7_ILi64EEENS7_ILi80EEENS7_ILi256EEEEEENS_6half_tEfNS_4arch4Sm90ELb0ELb1ELb1ELb0ELb0ELb0ELb1ELb1ELi2ELi1ELi1ELi1ELb0EEENS1_24CollectiveEpilogueBwdGQAISD_fSG_Li256ELb0ELb0EEENS1_19SingleTileSchedulerILb0ELb0ELb0ELi80EEEEEEEEEvNT_6ParamsE)
        /*01c4*/ 	.word	0x00000008


	//----- nvinfo : EIATTR_MIN_STACK_SIZE
	.align		4
.L_90:
        /*01c8*/ 	.byte	0x04, 0x12
        /*01ca*/ 	.short	(.L_92 - .L_91)
	.align		4
.L_91:
        /*01cc*/ 	.word	index@(_ZN7cutlass13device_kernelIN5flash11enable_sm90INS1_16FlashAttnBwdSm90INS1_25CollectiveMainloopBwdSm90ILi2ELi1ELi1EN4cute5tupleIJNS5_1CILi1EEES8_S8_EEENS6_IJNS7_ILi64EEENS7_ILi80EEENS7_ILi256EEEEEENS_6half_tEfNS_4arch4Sm90ELb0ELb1ELb1ELb1ELb0ELb0ELb1ELb1ELi2ELi1ELi1ELi1ELb0EEENS1_21CollectiveEpilogueBwdISD_SE_SG_Li256ELb1ELb1ELi2EEENS1_19SingleTileSchedulerILb1ELb0ELb0ELi80EEEEEEEEEvNT_6ParamsE)
        /*01d0*/ 	.word	0x00000008


	//----- nvinfo : EIATTR_MIN_STACK_SIZE
	.align		4
.L_92:
        /*01d4*/ 	.byte	0x04, 0x12
        /*01d6*/ 	.short	(.L_94 - .L_93)
	.align		4
.L_93:
        /*01d8*/ 	.word	index@(_ZN7cutlass13device_kernelIN5flash11enable_sm90INS1_16FlashAttnBwdSm90INS1_25CollectiveMainloopBwdSm90ILi2ELi1ELi1EN4cute5tupleIJNS5_1CILi1EEES8_S8_EEENS6_IJNS7_ILi64EEENS7_ILi80EEENS7_ILi256EEEEEENS_6half_tEfNS_4arch4Sm90ELb0ELb1ELb1ELb1ELb0ELb0ELb1ELb1ELi2ELi1ELi1ELi1ELb0EEENS1_24CollectiveEpilogueBwdGQAISD_fSG_Li256ELb1ELb0EEENS1_19SingleTileSchedulerILb1ELb0ELb0ELi80EEEEEEEEEvNT_6ParamsE)
        /*01dc*/ 	.word	0x00000008


	//----- nvinfo : EIATTR_MIN_STACK_SIZE
	.align		4
.L_94:
        /*01e0*/ 	.byte	0x04, 0x12
        /*01e2*/ 	.short	(.L_96 - .L_95)
	.align		4
.L_95:
        /*01e4*/ 	.word	index@(_ZN7cutlass13device_kernelIN5flash11enable_sm90INS1_16FlashAttnBwdSm90INS1_25CollectiveMainloopBwdSm90ILi2ELi1ELi1EN4cute5tupleIJNS5_1CILi1EEES8_S8_EEENS6_IJNS7_ILi64EEENS7_ILi80EEENS7_ILi256EEEEEENS_6half_tEfNS_4arch4Sm90ELb1ELb0ELb1ELb0ELb0ELb0ELb1ELb1ELi2ELi1ELi1ELi1ELb0EEENS1_21CollectiveEpilogueBwdISD_SE_SG_Li256ELb0ELb1ELi2EEENS1_25SingleTileBwdLPTSchedulerILb0ELi80ELb0EEEEEEEEEvNT_6ParamsE)
        /*01e8*/ 	.word	0x00000018


	//----- nvinfo : EIATTR_MIN_STACK_SIZE
	.align		4
.L_96:
        /*01ec*/ 	.byte	0x04, 0x12
        /*01ee*/ 	.short	(.L_98 - .L_97)
	.align		4
.L_97:
        /*01f0*/ 	.word	index@(_ZN7cutlass13device_kernelIN5flash11enable_sm90INS1_16FlashAttnBwdSm90INS1_25CollectiveMainloopBwdSm90ILi2ELi1ELi1EN4cute5tupleIJNS5_1CILi1EEES8_S8_EEENS6_IJNS7_ILi64EEENS7_ILi80EEENS7_ILi256EEEEEENS_6half_tEfNS_4arch4Sm90ELb1ELb0ELb1ELb0ELb0ELb0ELb1ELb1ELi2ELi1ELi1ELi1ELb0EEENS1_24CollectiveEpilogueBwdGQAISD_fSG_Li256ELb0ELb0EEENS1_25SingleTileBwdLPTSchedulerILb0ELi80ELb0EEEEEEEEEvNT_6ParamsE)
        /*01f4*/ 	.word	0x00000020


	//----- nvinfo : EIATTR_MIN_STACK_SIZE
	.align		4
.L_98:
        /*01f8*/ 	.byte	0x04, 0x12
        /*01fa*/ 	.short	(.L_100 - .L_99)
	.align		4
.L_99:
        /*01fc*/ 	.word	index@(_ZN7cutlass13device_kernelIN5flash22FlashAttnBwdPreprocessIN4cute5tupleIJNS3_1CILi64EEENS5_ILi256EEEEEENS_6half_tEfNS_4arch4Sm90ELb1ELb0EEEEEvNT_6ParamsE)
        /*0200*/ 	.word	0x00000000


	//----- nvinfo : EIATTR_MIN_STACK_SIZE
	.align		4
.L_100:
        /*0204*/ 	.byte	0x04, 0x12
        /*0206*/ 	.short	(.L_102 - .L_101)
	.align		4
.L_101:
        /*0208*/ 	.word	index@(_ZN7cutlass13device_kernelIN5flash11enable_sm90INS1_16FlashAttnBwdSm90INS1_25CollectiveMainloopBwdSm90ILi2ELi1ELi1EN4cute5tupleIJNS5_1CILi1EEES8_S8_EEENS6_IJNS7_ILi64EEENS7_ILi80EEENS7_ILi256EEEEEENS_6half_tEfNS_4arch4Sm90ELb1ELb0ELb1ELb1ELb0ELb0ELb1ELb1ELi2ELi1ELi1ELi1ELb0EEENS1_21CollectiveEpilogueBwdISD_SE_SG_Li256ELb1ELb1ELi2EEENS1_25SingleTileBwdLPTSchedulerILb1ELi80ELb0EEEEEEEEEvNT_6ParamsE)
        /*020c*/ 	.word	0x00000018


	//----- nvinfo : EIATTR_MIN_STACK_SIZE
	.align		4
.L_102:
        /*0210*/ 	.byte	0x04, 0x12
        /*0212*/ 	.short	(.L_104 - .L_103)
	.align		4
.L_103:
        /*0214*/ 	.word	index@(_ZN7cutlass13device_kernelIN5flash32FlashAttnBwdPostprocessConvertdQIN4cute5tupleIJNS3_1CILi80EEENS5_ILi256EEEEEENS_6half_tEfNS_4arch4Sm90ELi256ENS3_8TiledMMAINS3_8MMA_AtomIJNS3_4SM904GMMA25MMA_64x16x16_F32F16F16_SSILNSF_5MajorE1ELSH_1ELNSF_7ScaleInE1ELSI_1EEEEEENS3_6LayoutINS4_IJNS5_ILi2EEENS5_ILi1EEESN_EEENS4_IJSN_NS5_ILi0EEESP_EEEEENS4_IJNS3_10UnderscoreESS_SS_EEEEELb1EEEEEvNT_6ParamsE)
        /*0218*/ 	.word	0x00000000


	//----- nvinfo : EIATTR_MIN_STACK_SIZE
	.align		4
.L_104:
        /*021c*/ 	.byte	0x04, 0x12
        /*021e*/ 	.short	(.L_106 - .L_105)
	.align		4
.L_105:
        /*0220*/ 	.word	index@(_ZN7cutlass13device_kernelIN5flash32FlashAttnBwdPostprocessConvertdQIN4cute5tupleIJNS3_1CILi64EEENS5_ILi256EEEEEENS_6half_tEfNS_4arch4Sm90ELi256ENS3_8TiledMMAINS3_8MMA_AtomIJNS3_4SM904GMMA25MMA_64x64x16_F32F16F16_SSILNSF_5MajorE1ELSH_0ELNSF_7ScaleInE1ELSI_1EEEEEENS3_6LayoutINS4_IJNS5_ILi2EEENS5_ILi1EEESN_EEENS4_IJSN_NS5_ILi0EEESP_EEEEENS4_IJNS3_10UnderscoreESS_SS_EEEEELb1EEEEEvNT_6ParamsE)
        /*0224*/ 	.word	0x00000000


	//----- nvinfo : EIATTR_MIN_STACK_SIZE
	.align		4
.L_106:
        /*0228*/ 	.byte	0x04, 0x12
        /*022a*/ 	.short	(.L_108 - .L_107)
	.align		4
.L_107:
        /*022c*/ 	.word	index@(_ZN7cutlass13device_kernelIN5flash11enable_sm90INS1_16FlashAttnBwdSm90INS1_25CollectiveMainloopBwdSm90ILi2ELi1ELi1EN4cute5tupleIJNS5_1CILi1EEES8_S8_EEENS6_IJNS7_ILi64EEENS7_ILi80EEENS7_ILi256EEEEEENS_6half_tEfNS_4arch4Sm90ELb1ELb0ELb1ELb1ELb0ELb0ELb1ELb1ELi2ELi1ELi1ELi1ELb0EEENS1_24CollectiveEpilogueBwdGQAISD_fSG_Li256ELb1ELb0EEENS1_25SingleTileBwdLPTSchedulerILb1ELi80ELb0EEEEEEEEEvNT_6ParamsE)
        /*0230*/ 	.word	0x00000018


	//----- nvinfo : EIATTR_MIN_STACK_SIZE
	.align		4
.L_108:
        /*0234*/ 	.byte	0x04, 0x12
        /*0236*/ 	.short	(.L_110 - .L_109)
	.align		4
.L_109:
        /*0238*/ 	.word	index@(_ZN7cutlass13device_kernelIN5flash22FlashAttnBwdPreprocessIN4cute5tupleIJNS3_1CILi64EEENS5_ILi256EEEEEENS_6half_tEfNS_4arch4Sm90ELb1ELb1EEEEEvNT_6ParamsE)
        /*023c*/ 	.word	0x00000000
.L_110:


//--------------------- .nv.compat                --------------------------
	.section	.nv.compat,"",@"SHT_CUDA_COMPAT_INFO"
	.align	4
        /*0000*/ 	.byte	0x02, 0x09, 0x01, 0x00, 0x02, 0x02, 0x04, 0x00, 0x02, 0x05, 0x05, 0x00, 0x03, 0x07, 0x01, 0x01
        /*0010*/ 	.byte	0x02, 0x03, 0x01, 0x00, 0x02, 0x06, 0x01, 0x00, 0x04, 0x0b, 0x08, 0x00, 0x00, 0x00, 0x00, 0x00
        /*0020*/ 	.byte	0x00, 0x00, 0x00, 0x00


//--------------------- .nv.info._ZN7cutlass13device_kernelIN5flash11enable_sm90INS1_16FlashAttnBwdSm90INS1_25CollectiveMainloopBwdSm90ILi2ELi1ELi1EN4cute5tupleIJNS5_1CILi1EEES8_S8_EEENS6_IJNS7_ILi64EEENS7_ILi80EEENS7_ILi256EEEEEENS_6half_tEfNS_4arch4Sm90ELb0ELb0ELb1ELb0ELb0ELb0ELb1ELb1ELi2ELi1ELi1ELi1ELb0EEENS1_21CollectiveEpilogueBwdISD_SE_SG_Li256ELb0ELb1ELi2EEENS1_19SingleTileSchedulerILb0ELb0ELb0ELi80EEEEEEEEEvNT_6ParamsE --------------------------
	.section	.nv.info._ZN7cutlass13device_kernelIN5flash11enable_sm90INS1_16FlashAttnBwdSm90INS1_25CollectiveMainloopBwdSm90ILi2ELi1ELi1EN4cute5tupleIJNS5_1CILi1EEES8_S8_EEENS6_IJNS7_ILi64EEENS7_ILi80EEENS7_ILi256EEEEEENS_6half_tEfNS_4arch4Sm90ELb0ELb0ELb1ELb0ELb0ELb0ELb1ELb1ELi2ELi1ELi1ELi1ELb0EEENS1_21CollectiveEpilogueBwdISD_SE_SG_Li256ELb0ELb1ELi2EEENS1_19SingleTileSchedulerILb0ELb0ELb0ELi80EEEEEEEEEvNT_6ParamsE,"",@"SHT_CUDA_INFO"
	.sectionflags	@""
	.align	4


	//----- nvinfo : EIATTR_CUDA_API_VERSION
	.align		4
        /*0000*/ 	.byte	0x04, 0x37
        /*0002*/ 	.short	(.L_112 - .L_111)
.L_111:
        /*0004*/ 	.word	0x00000082


	//----- nvinfo : EIATTR_KPARAM_INFO
	.align		4
.L_112:
        /*0008*/ 	.byte	0x04, 0x17
        /*000a*/ 	.short	(.L_114 - .L_113)
.L_113:
        /*000c*/ 	.word	0x00000000
        /*0010*/ 	.short	0x0000
        /*0012*/ 	.short	0x0070
        /*0014*/ 	.byte	0x00, 0xf0, 0x01, 0x24


	//----- nvinfo : EIATTR_SPARSE_MMA_MASK
	.align		4
.L_114:
        /*0018*/ 	.byte	0x03, 0x50
        /*001a*/ 	.short	0x0000


	//----- nvinfo : EIATTR_MAXREG_COUNT
	.align		4
        /*001c*/ 	.byte	0x03, 0x1b
        /*001e*/ 	.short	0x00a8


	//----- nvinfo : EIATTR_NUM_BARRIERS
	.align		4
        /*0020*/ 	.byte	0x02, 0x4c
        /*0022*/ 	.byte	0x0a
	.zero		1


	//----- nvinfo : EIATTR_EXTERNS
	.align		4
        /*0024*/ 	.byte	0x04, 0x0f
        /*0026*/ 	.short	(.L_116 - .L_115)


	//   ....[0]....
	.align		4
.L_115:
        /*0028*/ 	.word	index@(__assertfail)


	//----- nvinfo : EIATTR_ANNOTATIONS
	.align		4
.L_116:
        /*002c*/ 	.byte	0x04, 0x55
        /*002e*/ 	.short	(.L_118 - .L_117)


	//   ....[0]....
.L_117:
        /*0030*/ 	.word	0x00000001
        /*0034*/ 	.byte	0x80, 0x0a, 0x00, 0x00, 0x01, 0x00, 0x00, 0x00, 0xf0, 0x0f, 0x00, 0x00, 0x01, 0x00, 0x00, 0x00
        /*0044*/ 	.byte	0xb0, 0x98, 0x00, 0x00, 0x01, 0x00, 0x00, 0x00, 0x40, 0xa3, 0x00, 0x00, 0x01, 0x00, 0x00, 0x00
        /*0054*/ 	.byte	0xa0, 0xba, 0x00, 0x00, 0x01, 0x00, 0x00, 0x00, 0x00, 0xbb, 0x00, 0x00


	//----- nvinfo : EIATTR_MERCURY_ISA_VERSION
	.align		4
.L_118:
        /*0060*/ 	.byte	0x03, 0x5f
        /*0062*/ 	.short	0x0101


	//----- nvinfo : EIATTR_INT_WARP_WIDE_INSTR_OFFSETS
	.align		4
        /*0064*/ 	.byte	0x04, 0x31
        /*0066*/ 	.short	(.L_120 - .L_119)


	//   ....[0]....
.L_119:
        /*0068*/ 	.word	0x000001e0


	//   ....[1]....
        /*006c*/ 	.word	0x00000290


	//----- nvinfo : EIATTR_COOP_GROUP_MASK_REGIDS
	.align		4
.L_120:
        /*0070*/ 	.byte	0x04, 0x29
        /*0072*/ 	.short	(.L_122 - .L_121)


	//   ....[0]....
.L_121:
        /*0074*/ 	.word	0xffffffff


	//   ....[1]....
        /*0078*/ 	.word	0xffffffff


	//   ....[2]....
        /*007c*/ 	.word	0xffffffff


	//   ....[3]....
        /*0080*/ 	.word	0xffffffff


	//   ....[4]....
        /*0084*/ 	.word	0xffffffff


	//   ....[5]....
        /*0088*/ 	.word	0xffffffff


	//   ....[6]....
        /*008c*/ 	.word	0xffffffff


	//----- nvinfo : EIATTR_COOP_GROUP_INSTR_OFFSETS
	.align		4
.L_122:
        /*0090*/ 	.byte	0x04, 0x28
        /*0092*/ 	.short	(.L_124 - .L_123)


	//   ....[0]....
.L_123:
        /*0094*/ 	.word	0x00000060


	//   ....[1]....
        /*0098*/ 	.word	0x000001f0


	//   ....[2]....
        /*009c*/ 	.word	0x000002a0


	//   ....[3]....
        /*00a0*/ 	.word	0x00000400


	//   ....[4]....
        /*00a4*/ 	.word	0x000006d0


	//   ....[5]....
        /*00a8*/ 	.word	0x0000a9c0


	//   ....[6]....
        /*00ac*/ 	.word	0x0000af30


	//----- nvinfo : EIATTR_REG_RECONFIG
	.align		4
.L_124:
        /*00b0*/ 	.byte	0x01, 0x54
	.zero		2


	//----- nvinfo : EIATTR_SYSCALL_OFFSETS
	.align		4
        /*00b4*/ 	.byte	0x04, 0x46
        /*00b6*/ 	.short	(.L_126 - .L_125)


	//   ....[0]....
.L_125:
        /*00b8*/ 	.word	0x00009fb0


	//   ....[1]....
        /*00bc*/ 	.word	0x0000a0f0


	//   ....[2]....
        /*00c0*/ 	.word	0x0000a210


	//   ....[3]....
        /*00c4*/ 	.word	0x0000a330


	//----- nvinfo : EIATTR_MBARRIER_INSTR_OFFSETS
	.align		4
.L_126:
        /*00c8*/ 	.byte	0x04, 0x39
        /*00ca*/ 	.short	(.L_128 - .L_127)


	//   ....[0]....
.L_127:
        /*00cc*/ 	.word	0x000002c0
        /*00d0*/ 	.word	0x000000ff
        /*00d4*/ 	.word	0x00031800
        /*00d8*/ 	.short	0x0100
        /*00da*/ 	.byte	0x06
	.zero		1


	//   ....[1]....
        /*00dc*/ 	.word	0x000003b0
        /*00e0*/ 	.word	0x000000ff
        /*00e4*/ 	.word	0x00031810
        /*00e8*/ 	.short	0x0100
        /*00ea*/ 	.byte	0x08
	.zero		1


	//   ....[2]....
        /*00ec*/ 	.word	0x000003c0
        /*00f0*/ 	.word	0x000000ff
        /*00f4*/ 	.word	0x00031820
        /*00f8*/ 	.short	0x0100
        /*00fa*/ 	.byte	0x08
	.zero		1


	//   ....[3]....
        /*00fc*/ 	.word	0x000003d0
        /*0100*/ 	.word	0x000000ff
        /*0104*/ 	.word	0x00031818
        /*0108*/ 	.short	0x0100
        /*010a*/ 	.byte	0x08
	.zero		1


	//   ....[4]....
        /*010c*/ 	.word	0x000003e0
        /*0110*/ 	.word	0x000000ff
        /*0114*/ 	.word	0x00031828
        /*0118*/ 	.short	0x0100
        /*011a*/ 	.byte	0x08
	.zero		1


	//   ....[5]....
        /*011c*/ 	.word	0x00000510
        /*0120*/ 	.word	0x000000ff
        /*0124*/ 	.word	0x00031830
        /*0128*/ 	.short	0x0100
        /*012a*/ 	.byte	0x08
	.zero		1


	//   ....[6]....
        /*012c*/ 	.word	0x00000520
        /*0130*/ 	.word	0x000000ff
        /*0134*/ 	.word	0x00031838
        /*0138*/ 	.short	0x0100
        /*013a*/ 	.byte	0x08
	.zero		1


	//   ....[7]....
        /*013c*/ 	.word	0x00000670
        /*0140*/ 	.word	0x000000ff
        /*0144*/ 	.word	0x00031800
        /*0148*/ 	.short	0x010a
        /*014a*/ 	.byte	0x3c
	.zero		1


	//   ....[8]....
        /*014c*/ 	.word	0x000006f0
        /*0150*/ 	.word	0x000000ff
        /*0154*/ 	.word	0x00031800
        /*0158*/ 	.short	0x010a
        /*015a*/ 	.byte	0x3c
	.zero		1


	//   ....[9]....
        /*015c*/ 	.word	0x000010a0
        /*0160*/ 	.word	0x00000011
        /*0164*/ 	.word	0x00031810
        /*0168*/ 	.short	0x010a
        /*016a*/ 	.byte	0x3f
	.zero		1


	//   ....[10]....
        /*016c*/ 	.word	0x00001180
        /*0170*/ 	.word	0x00000011
        /*0174*/ 	.word	0x00031810
        /*0178*/ 	.short	0x010a
        /*017a*/ 	.byte	0x3f
	.zero		1


	//   ....[11]....
        /*017c*/ 	.word	0x000036f0
        /*0180*/ 	.word	0x000000ff
        /*0184*/ 	.word	0x00031830
        /*0188*/ 	.short	0x010a
        /*018a*/ 	.byte	0x3c
	.zero		1


	//   ....[12]....
        /*018c*/ 	.word	0x000037b0
        /*0190*/ 	.word	0x000000ff
        /*0194*/ 	.word	0x00031830
        /*0198*/ 	.short	0x010a
        /*019a*/ 	.byte	0x3c
	.zero		1


	//   ....[13]....
        /*019c*/ 	.word	0x00008f60
        /*01a0*/ 	.word	0x000000ff
        /*01a4*/ 	.word	0x00000000
        /*01a8*/ 	.short	0x0101
        /*01aa*/ 	.byte	0x04
	.zero		1


	//   ....[14]....
        /*01ac*/ 	.word	0x00009930
        /*01b0*/ 	.word	0x00000011
        /*01b4*/ 	.word	0x00000000
        /*01b8*/ 	.short	0x0101
        /*01ba*/ 	.byte	0x3f
	.zero		1


	//   ....[15]....
        /*01bc*/ 	.word	0x0000b250
        /*01c0*/ 	.word	0x00000008
        /*01c4*/ 	.word	0x00031820
        /*01c8*/ 	.short	0x010a
        /*01ca*/ 	.byte	0x3f
	.zero		1


	//   ....[16]....
        /*01cc*/ 	.word	0x0000ba20
        /*01d0*/ 	.word	0x00000008
        /*01d4*/ 	.word	0x00031838
        /*01d8*/ 	.short	0x010a
        /*01da*/ 	.byte	0x3f
	.zero		1


	//   ....[17]....
        /*01dc*/ 	.word	0x0000bda0
        /*01e0*/ 	.word	0x00000013
        /*01e4*/ 	.word	0x00031820
        /*01e8*/ 	.short	0x010a
        /*01ea*/ 	.byte	0x3f
	.zero		1


	//   ....[18]....
        /*01ec*/ 	.word	0x0000c190
        /*01f0*/ 	.word	0x00000008
        /*01f4*/ 	.word	0x00031838
        /*01f8*/ 	.short	0x010a
        /*01fa*/ 	.byte	0x3f
	.zero		1


	//   ....[19]....
        /*01fc*/ 	.word	0x0000c640
        /*0200*/ 	.word	0x00000005
        /*0204*/ 	.word	0x00000000
        /*0208*/ 	.short	0x010a
        /*020a*/ 	.byte	0x3f
	.zero		1


	//   ....[20]....
        /*020c*/ 	.word	0x0000c6d0
        /*0210*/ 	.word	0x00000003
        /*0214*/ 	.word	0x00000000
        /*0218*/ 	.short	0x010a
        /*021a*/ 	.byte	0x3f
	.zero		1


	//   ....[21]....
        /*021c*/ 	.word	0x0000c720
        /*0220*/ 	.word	0x00000007
        /*0224*/ 	.word	0x00031838
        /*0228*/ 	.short	0x010a
        /*022a*/ 	.byte	0x3f
	.zero		1


	//   ....[22]....
        /*022c*/ 	.word	0x0000c790
        /*0230*/ 	.word	0x00000008
        /*0234*/ 	.word	0x00031800
        /*0238*/ 	.short	0x010a
        /*023a*/ 	.byte	0x3f
	.zero		1


	//   ....[23]....
        /*023c*/ 	.word	0x0000c7e0
        /*0240*/ 	.word	0x00000011
        /*0244*/ 	.word	0x00031810
        /*0248*/ 	.short	0x010a
        /*024a*/ 	.byte	0x3f
	.zero		1


	//   ....[24]....
        /*024c*/ 	.word	0x0000c830
        /*0250*/ 	.word	0x00000005
        /*0254*/ 	.word	0x00031830
        /*0258*/ 	.short	0x010a
        /*025a*/ 	.byte	0x3f
	.zero		1


	//   ....[25]....
        /*025c*/ 	.word	0x0000c880
        /*0260*/ 	.word	0x00000008
        /*0264*/ 	.word	0x00031820
        /*0268*/ 	.short	0x010a
        /*026a*/ 	.byte	0x3f
	.zero		1


	//   ....[26]....
        /*026c*/ 	.word	0x0000c8d0
        /*0270*/ 	.word	0x00000008
        /*0274*/ 	.word	0x00031838
        /*0278*/ 	.short	0x010a
        /*027a*/ 	.byte	0x3f
	.zero		1


	//   ....[27]....
        /*027c*/ 	.word	0x0000c930
        /*0280*/ 	.word	0x00000013
        /*0284*/ 	.word	0x00031820
        /*0288*/ 	.short	0x010a
        /*028a*/ 	.byte	0x3f
	.zero		1


	//   ....[28]....
        /*028c*/ 	.word	0x0000c980
        /*0290*/ 	.word	0x00000008
        /*0294*/ 	.word	0x00031838
        /*0298*/ 	.short	0x010a
        /*029a*/ 	.byte	0x3f
	.zero		1


	//   ....[29]....
        /*029c*/ 	.word	0x0000ca50
        /*02a0*/ 	.word	0x00000005
        /*02a4*/ 	.word	0x00000000
        /*02a8*/ 	.short	0x010a
        /*02aa*/ 	.byte	0x3f
	.zero		1


	//   ....[30]....
        /*02ac*/ 	.word	0x0000caa0
        /*02b0*/ 	.word	0x00000003
        /*02b4*/ 	.word	0x00000000
        /*02b8*/ 	.short	0x010a
        /*02ba*/ 	.byte	0x3f
	.zero		1


	//----- nvinfo : EIATTR_NUM_MBARRIERS
	.align		4
.L_128:
        /*02bc*/ 	.byte	0x03, 0x38
        /*02be*/ 	.short	0x0007


	//----- nvinfo : EIATTR_EXIT_INSTR_OFFSETS
	.align		4
        /*02c0*/ 	.byte	0x04, 0x1c
        /*02c2*/ 	.short	(.L_130 - .L_129)


	//   ....[0]....
.L_129:
        /*02c4*/ 	.word	0x00000610


	//   ....[1]....
        /*02c8*/ 	.word	0x0000aef0


	//   ....[2]....
        /*02cc*/ 	.word	0x0000af50


	//   ....[3]....
        /*02d0*/ 	.word	0x0000c770


	//----- nvinfo : EIATTR_MAX_THREADS
	.align		4
.L_130:
        /*02d4*/ 	.byte	0x04, 0x05
        /*02d6*/ 	.short	(.L_132 - .L_131)
.L_131:
        /*02d8*/ 	.word	0x00000180
        /*02dc*/ 	.word	0x00000001
        /*02e0*/ 	.word	0x00000001


	//----- nvinfo : EIATTR_CRS_STACK_SIZE
	.align		4
.L_132:
        /*02e4*/ 	.byte	0x04, 0x1e
        /*02e6*/ 	.short	(.L_134 - .L_133)
.L_133:
        /*02e8*/ 	.word	0x00000000


	//----- nvinfo : EIATTR_CBANK_PARAM_SIZE
	.align		4
.L_134:
        /*02ec*/ 	.byte	0x03, 0x19
        /*02ee*/ 	.short	0x0970


	//----- nvinfo : EIATTR_PARAM_CBANK
	.align		4
        /*02f0*/ 	.byte	0x04, 0x0a
        /*02f2*/ 	.short	(.L_136 - .L_135)
	.align		4
.L_135:
        /*02f4*/ 	.word	index@(.nv.constant0._ZN7cutlass13device_kernelIN5flash11enable_sm90INS1_16FlashAttnBwdSm90INS1_25CollectiveMainloopBwdSm90ILi2ELi1ELi1EN4cute5tupleIJNS5_1CILi1EEES8_S8_EEENS6_IJNS7_ILi64EEENS7_ILi80EEENS7_ILi256EEEEEENS_6half_tEfNS_4arch4Sm90ELb0ELb0ELb1ELb0ELb0ELb0ELb1ELb1ELi2ELi1ELi1ELi1ELb0EEENS1_21CollectiveEpilogueBwdISD_SE_SG_Li256ELb0ELb1ELi2EEENS1_19SingleTileSchedulerILb0ELb0ELb0ELi80EEEEEEEEEvNT_6ParamsE)
        /*02f8*/ 	.short	0x0210
        /*02fa*/ 	.short	0x0970


	//----- nvinfo : EIATTR_SW_WAR
	.align		4
.L_136:
        /*02fc*/ 	.byte	0x04, 0x36
        /*02fe*/ 	.short	(.L_138 - .L_137)
.L_137:
        /*0300*/ 	.word	0x00000008
.L_138:


//--------------------- .nv.info._ZN7cutlass13device_kernelIN5flash11enable_sm90INS1_16FlashAttnBwdSm90INS1_25CollectiveMainloopBwdSm90ILi2ELi1ELi1EN4cute5tupleIJNS5_1CILi1EEES8_S8_EEENS6_IJNS7_ILi64EEENS7_ILi80EEENS7_ILi256EEEEEENS_6half_tEfNS_4arch4Sm90ELb0ELb0ELb1ELb0ELb0ELb0ELb1ELb1ELi2ELi1ELi1ELi1ELb0EEENS1_24CollectiveEpilogueBwdGQAISD_fSG_Li256ELb0ELb0EEENS1_19SingleTileSchedulerILb0ELb0ELb0ELi80EEEEEEEEEvNT_6ParamsE --------------------------
	.section	.nv.info._ZN7cutlass13device_kernelIN5flash11enable_sm90INS1_16FlashAttnBwdSm90INS1_25CollectiveMainloopBwdSm90ILi2ELi1ELi1EN4cute5tupleIJNS5_1CILi1EEES8_S8_EEENS6_IJNS7_ILi64EEENS7_ILi80EEENS7_ILi256EEEEEENS_6half_tEfNS_4arch4Sm90ELb0ELb0ELb1ELb0ELb0ELb0ELb1ELb1ELi2ELi1ELi1ELi1ELb0EEENS1_24CollectiveEpilogueBwdGQAISD_fSG_Li256ELb0ELb0EEENS1_19SingleTileSchedulerILb0ELb0ELb0ELi80EEEEEEEEEvNT_6ParamsE,"",@"SHT_CUDA_INFO"
	.sectionflags	@""
	.align	4


	//----- nvinfo : EIATTR_CUDA_API_VERSION
	.align		4
        /*0000*/ 	.byte	0x04, 0x37
        /*0002*/ 	.short	(.L_140 - .L_139)
.L_139:
        /*0004*/ 	.word	0x00000082


	//----- nvinfo : EIATTR_KPARAM_INFO
	.align		4
.L_140:
        /*0008*/ 	.byte	0x04, 0x17
        /*000a*/ 	.short	(.L_142 - .L_141)
.L_141:
        /*000c*/ 	.word	0x00000000
        /*0010*/ 	.short	0x0000
        /*0012*/ 	.short	0x0070
        /*0014*/ 	.byte	0x00, 0xf0, 0x01, 0x1a


	//----- nvinfo : EIATTR_SPARSE_MMA_MASK
	.align		4
.L_142:
        /*0018*/ 	.byte	0x03, 0x50
        /*001a*/ 	.short	0x0000


	//----- nvinfo : EIATTR_MAXREG_COUNT
	.align		4
        /*001c*/ 	.byte	0x03, 0x1b
        /*001e*/ 	.short	0x00a8


	//----- nvinfo : EIATTR_NUM_BARRIERS
	.align		4
        /*0020*/ 	.byte	0x02, 0x4c
        /*0022*/ 	.byte	0x0a
	.zero		1


	//----- nvinfo : EIATTR_ANNOTATIONS
	.align		4
        /*0024*/ 	.byte	0x04, 0x55
        /*0026*/ 	.short	(.L_144 - .L_143)


	//   ....[0]....
.L_143:
        /*0028*/ 	.word	0x00000001
        /*002c*/ 	.byte	0xf0, 0x97, 0x00, 0x00, 0x01, 0x00, 0x00, 0x00, 0x50, 0x98, 0x00, 0x00


	//----- nvinfo : EIATTR_MERCURY_ISA_VERSION
	.align		4
.L_144:
        /*0038*/ 	.byte	0x03, 0x5f
        /*003a*/ 	.short	0x0101


	//----- nvinfo : EIATTR_INT_WARP_WIDE_INSTR_OFFSETS
	.align		4
        /*003c*/ 	.byte	0x04, 0x31
        /*003e*/ 	.short	(.L_146 - .L_145)


	//   ....[0]....
.L_145:
        /*0040*/ 	.word	0x00000180


	//   ....[1]....
        /*0044*/ 	.word	0x00000230


	//----- nvinfo : EIATTR_COOP_GROUP_MASK_REGIDS
	.align		4
.L_146:
        /*0048*/ 	.byte	0x04, 0x29
        /*004a*/ 	.short	(.L_148 - .L_147)


	//   ....[0]....
.L_147:
        /*004c*/ 	.word	0xffffffff


	//   ....[1]....
        /*0050*/ 	.word	0xffffffff


	//   ....[2]....
        /*0054*/ 	.word	0xffffffff


	//   ....[3]....
        /*0058*/ 	.word	0xffffffff


	//   ....[4]....
        /*005c*/ 	.word	0xffffffff


	//   ....[5]....
        /*0060*/ 	.word	0xffffffff


	//----- nvinfo : EIATTR_COOP_GROUP_INSTR_OFFSETS
	.align		4
.L_148:
        /*0064*/ 	.byte	0x04, 0x28
        /*0066*/ 	.short	(.L_150 - .L_149)


	//   ....[0]....
.L_149:
        /*0068*/ 	.word	0x00000060


	//   ....[1]....
        /*006c*/ 	.word	0x00000190


	//   ....[2]....
        /*0070*/ 	.word	0x00000240


	//   ....[3]....
        /*0074*/ 	.word	0x000003a0


	//   ....[4]....
        /*0078*/ 	.word	0x00000680


	//   ....[5]....
        /*007c*/ 	.word	0x00008ca0


	//----- nvinfo : EIATTR_REG_RECONFIG
	.align		4
.L_150:
        /*0080*/ 	.byte	0x01, 0x54
	.zero		2


	//----- nvinfo : EIATTR_MBARRIER_INSTR_OFFSETS
	.align		4
        /*0084*/ 	.byte	0x04, 0x39
        /*0086*/ 	.short	(.L_152 - .L_151)


	//   ....[0]....
.L_151:
        /*0088*/ 	.word	0x00000260
        /*008c*/ 	.word	0x000000ff
        /*0090*/ 	.word	0x00031800
        /*0094*/ 	.short	0x0100
        /*0096*/ 	.byte	0x06
	.zero		1


	//   ....[1]....
        /*0098*/ 	.word	0x00000350
        /*009c*/ 	.word	0x000000ff
        /*00a0*/ 	.word	0x00031810
        /*00a4*/ 	.short	0x0100
        /*00a6*/ 	.byte	0x08
	.zero		1


	//   ....[2]....
        /*00a8*/ 	.word	0x00000360
        /*00ac*/ 	.word	0x000000ff
        /*00b0*/ 	.word	0x00031820
        /*00b4*/ 	.short	0x0100
        /*00b6*/ 	.byte	0x08
	.zero		1


	//   ....[3]....
        /*00b8*/ 	.word	0x00000370
        /*00bc*/ 	.word	0x000000ff
        /*00c0*/ 	.word	0x00031818
        /*00c4*/ 	.short	0x0100
        /*00c6*/ 	.byte	0x08
	.zero		1


	//   ....[4]....
        /*00c8*/ 	.word	0x00000380
        /*00cc*/ 	.word	0x000000ff
        /*00d0*/ 	.word	0x00031828
        /*00d4*/ 	.short	0x0100
        /*00d6*/ 	.byte	0x08
	.zero		1


	//   ....[5]....
        /*00d8*/ 	.word	0x000004b0
        /*00dc*/ 	.word	0x000000ff
        /*00e0*/ 	.word	0x00031830
        /*00e4*/ 	.short	0x0100
        /*00e6*/ 	.byte	0x08
	.zero		1


	//   ....[6]....
        /*00e8*/ 	.word	0x000004c0
        /*00ec*/ 	.word	0x000000ff
        /*00f0*/ 	.word	0x00031838
        /*00f4*/ 	.short	0x0100
        /*00f6*/ 	.byte	0x08
	.zero		1


	//   ....[7]....
        /*00f8*/ 	.word	0x00000630
        /*00fc*/ 	.word	0x000000ff
        /*0100*/ 	.word	0x00031800
        /*0104*/ 	.short	0x010a
        /*0106*/ 	.byte	0x3c
	.zero		1


	//   ....[8]....
        /*0108*/ 	.word	0x00000770
        /*010c*/ 	.word	0x000000ff
        /*0110*/ 	.word	0x00031800
        /*0114*/ 	.short	0x010a
        /*0116*/ 	.byte	0x3c
	.zero		1


	//   ....[9]....
        /*0118*/ 	.word	0x00001430
        /*011c*/ 	.word	0x00000010
        /*0120*/ 	.word	0x00031810
        /*0124*/ 	.short	0x010a
        /*0126*/ 	.byte	0x3f
	.zero		1


	//   ....[10]....
        /*0128*/ 	.word	0x00001500
        /*012c*/ 	.word	0x00000010
        /*0130*/ 	.word	0x00031810
        /*0134*/ 	.short	0x010a
        /*0136*/ 	.byte	0x3f
	.zero		1


	//   ....[11]....
        /*0138*/ 	.word	0x00003090
        /*013c*/ 	.word	0x000000ff
        /*0140*/ 	.word	0x00031830
        /*0144*/ 	.short	0x010a
        /*0146*/ 	.byte	0x3c
	.zero		1


	//   ....[12]....
        /*0148*/ 	.word	0x00003150
        /*014c*/ 	.word	0x000000ff
        /*0150*/ 	.word	0x00031830
        /*0154*/ 	.short	0x010a
        /*0156*/ 	.byte	0x3c
	.zero		1


	//   ....[13]....
        /*0158*/ 	.word	0x00007840
        /*015c*/ 	.word	0x000000ff
        /*0160*/ 	.word	0x00000000
        /*0164*/ 	.short	0x0101
        /*0166*/ 	.byte	0x04
	.zero		1


	//   ....[14]....
        /*0168*/ 	.word	0x00007f30
        /*016c*/ 	.word	0x00000010
        /*0170*/ 	.word	0x00000000
        /*0174*/ 	.short	0x0101
        /*0176*/ 	.byte	0x3f
	.zero		1


	//   ....[15]....
        /*0178*/ 	.word	0x00008fb0
        /*017c*/ 	.word	0x00000007
        /*0180*/ 	.word	0x00031820
        /*0184*/ 	.short	0x010a
        /*0186*/ 	.byte	0x3f
	.zero		1


	//   ....[16]....
        /*0188*/ 	.word	0x00009770
        /*018c*/ 	.word	0x00000007
        /*0190*/ 	.word	0x00031838
        /*0194*/ 	.short	0x010a
        /*0196*/ 	.byte	0x3f
	.zero		1


	//   ....[17]....
        /*0198*/ 	.word	0x00009af0
        /*019c*/ 	.word	0x00000012
        /*01a0*/ 	.word	0x00031820
        /*01a4*/ 	.short	0x010a
        /*01a6*/ 	.byte	0x3f
	.zero		1


	//   ....[18]....
        /*01a8*/ 	.word	0x00009ee0
        /*01ac*/ 	.word	0x00000007
        /*01b0*/ 	.word	0x00031838
        /*01b4*/ 	.short	0x010a
        /*01b6*/ 	.byte	0x3f
	.zero		1


	//   ....[19]....
        /*01b8*/ 	.word	0x0000a360
        /*01bc*/ 	.word	0x00000004
        /*01c0*/ 	.word	0x00000000
        /*01c4*/ 	.short	0x010a
        /*01c6*/ 	.byte	0x3f
	.zero		1


	//   ....[20]....
        /*01c8*/ 	.word	0x0000a3f0
        /*01cc*/ 	.word	0x00000011
        /*01d0*/ 	.word	0x00000000
        /*01d4*/ 	.short	0x010a
        /*01d6*/ 	.byte	0x3f
	.zero		1


	//   ....[21]....
        /*01d8*/ 	.word	0x0000a440
        /*01dc*/ 	.word	0x00000005
        /*01e0*/ 	.word	0x00031838
        /*01e4*/ 	.short	0x010a
        /*01e6*/ 	.byte	0x3f
	.zero		1


	//   ....[22]....
        /*01e8*/ 	.word	0x0000a4b0
        /*01ec*/ 	.word	0x00000002
        /*01f0*/ 	.word	0x00031800
        /*01f4*/ 	.short	0x010a
        /*01f6*/ 	.byte	0x3f
	.zero		1


	//   ....[23]....
        /*01f8*/ 	.word	0x0000a500
        /*01fc*/ 	.word	0x00000010
        /*0200*/ 	.word	0x00031810
        /*0204*/ 	.short	0x010a
        /*0206*/ 	.byte	0x3f
	.zero		1


	//   ....[24]....
        /*0208*/ 	.word	0x0000a550
        /*020c*/ 	.word	0x00000005
        /*0210*/ 	.word	0x00031830
        /*0214*/ 	.short	0x010a
        /*0216*/ 	.byte	0x3f
	.zero		1


	//   ....[25]....
        /*0218*/ 	.word	0x0000a5a0
        /*021c*/ 	.word	0x00000007
        /*0220*/ 	.word	0x00031820
        /*0224*/ 	.short	0x010a
        /*0226*/ 	.byte	0x3f
	.zero		1


	//   ....[26]....
        /*0228*/ 	.word	0x0000a5f0
        /*022c*/ 	.word	0x00000007
        /*0230*/ 	.word	0x00031838
        /*0234*/ 	.short	0x010a
        /*0236*/ 	.byte	0x3f
	.zero		1


	//   ....[27]....
        /*0238*/ 	.word	0x0000a650
        /*023c*/ 	.word	0x00000012
        /*0240*/ 	.word	0x00031820
        /*0244*/ 	.short	0x010a
        /*0246*/ 	.byte	0x3f
	.zero		1


	//   ....[28]....
        /*0248*/ 	.word	0x0000a6a0
        /*024c*/ 	.word	0x00000007
        /*0250*/ 	.word	0x00031838
        /*0254*/ 	.short	0x010a
        /*0256*/ 	.byte	0x3f
	.zero		1


	//   ....[29]....
        /*0258*/ 	.word	0x0000a6f0
        /*025c*/ 	.word	0x00000004
        /*0260*/ 	.word	0x00000000
        /*0264*/ 	.short	0x010a
        /*0266*/ 	.byte	0x3f
	.zero		1


	//   ....[30]....
        /*0268*/ 	.word	0x0000a740
        /*026c*/ 	.word	0x00000011
        /*0270*/ 	.word	0x00000000
        /*0274*/ 	.short	0x010a
        /*0276*/ 	.byte	0x3f
	.zero		1


	//----- nvinfo : EIATTR_NUM_MBARRIERS
	.align		4
.L_152:
        /*0278*/ 	.byte	0x03, 0x38
        /*027a*/ 	.short	0x0007


	//----- nvinfo : EIATTR_EXIT_INSTR_OFFSETS
	.align		4
        /*027c*/ 	.byte	0x04, 0x1c
        /*027e*/ 	.short	(.L_154 - .L_153)


	//   ....[0]....
.L_153:
        /*0280*/ 	.word	0x0000a490


	//----- nvinfo : EIATTR_MAX_THREADS
	.align		4
.L_154:
        /*0284*/ 	.byte	0x04, 0x05
        /*0286*/ 	.short	(.L_156 - .L_155)
.L_155:
        /*0288*/ 	.word	0x00000180
        /*028c*/ 	.word	0x00000001
        /*0290*/ 	.word	0x00000001


	//----- nvinfo : EIATTR_CRS_STACK_SIZE
	.align		4
.L_156:
        /*0294*/ 	.byte	0x04, 0x1e
        /*0296*/ 	.short	(.L_158 - .L_157)
.L_157:
        /*0298*/ 	.word	0x00000000


	//----- nvinfo : EIATTR_CBANK_PARAM_SIZE
	.align		4
.L_158:
        /*029c*/ 	.byte	0x03, 0x19
        /*029e*/ 	.short	0x06f0


	//----- nvinfo : EIATTR_PARAM_CBANK
	.align		4
        /*02a0*/ 	.byte	0x04, 0x0a
        /*02a2*/ 	.short	(.L_160 - .L_159)
	.align		4
.L_159:
        /*02a4*/ 	.word	index@(.nv.constant0._ZN7cutlass13device_kernelIN5flash11enable_sm90INS1_16FlashAttnBwdSm90INS1_25CollectiveMainloopBwdSm90ILi2ELi1ELi1EN4cute5tupleIJNS5_1CILi1EEES8_S8_EEENS6_IJNS7_ILi64EEENS7_ILi80EEENS7_ILi256EEEEEENS_6half_tEfNS_4arch4Sm90ELb0ELb0ELb1ELb0ELb0ELb0ELb1ELb1ELi2ELi1ELi1ELi1ELb0EEENS1_24CollectiveEpilogueBwdGQAISD_fSG_Li256ELb0ELb0EEENS1_19SingleTileSchedulerILb0ELb0ELb0ELi80EEEEEEEEEvNT_6ParamsE)
        /*02a8*/ 	.short	0x0210
        /*02aa*/ 	.short	0x06f0


	//----- nvinfo : EIATTR_SW_WAR
	.align		4
.L_160:
        /*02ac*/ 	.byte	0x04, 0x36
        /*02ae*/ 	.short	(.L_162 - .L_161)
.L_161:
        /*02b0*/ 	.word	0x00000008
.L_162:


//--------------------- .nv.info._ZN7cutlass13device_kernelIN5flash11enable_sm90INS1_16FlashAttnBwdSm90INS1_25CollectiveMainloopBwdSm90ILi2ELi1ELi1EN4cute5tupleIJNS5_1CILi1EEES8_S8_EEENS6_IJNS7_ILi64EEENS7_ILi80EEENS7_ILi256EEEEEENS_6half_tEfNS_4arch4Sm90ELb0ELb0ELb1ELb1ELb0ELb0ELb1ELb1ELi2ELi1ELi1ELi1ELb0EEENS1_21CollectiveEpilogueBwdISD_SE_SG_Li256ELb1ELb1ELi2EEENS1_19SingleTileSchedulerILb1ELb0ELb0ELi80EEEEEEEEEvNT_6ParamsE --------------------------
	.section	.nv.info._ZN7cutlass13device_kernelIN5flash11enable_sm90INS1_16FlashAttnBwdSm90INS1_25CollectiveMainloopBwdSm90ILi2ELi1ELi1EN4cute5tupleIJNS5_1CILi1EEES8_S8_EEENS6_IJNS7_ILi64EEENS7_ILi80EEENS7_ILi256EEEEEENS_6half_tEfNS_4arch4Sm90ELb0ELb0ELb1ELb1ELb0ELb0ELb1ELb1ELi2ELi1ELi1ELi1ELb0EEENS1_21CollectiveEpilogueBwdISD_SE_SG_Li256ELb1ELb1ELi2EEENS1_19SingleTileSchedulerILb1ELb0ELb0ELi80EEEEEEEEEvNT_6ParamsE,"",@"SHT_CUDA_INFO"
	.sectionflags	@""
	.align	4


	//----- nvinfo : EIATTR_CUDA_API_VERSION
	.align		4
        /*0000*/ 	.byte	0x04, 0x37
        /*0002*/ 	.short	(.L_164 - .L_163)
.L_163:
        /*0004*/ 	.word	0x00000082


	//----- nvinfo : EIATTR_KPARAM_INFO
	.align		4
.L_164:
        /*0008*/ 	.byte	0x04, 0x17
        /*000a*/ 	.short	(.L_166 - .L_165)
.L_165:
        /*000c*/ 	.word	0x00000000
        /*0010*/ 	.short	0x0000
        /*0012*/ 	.short	0x0070
        /*0014*/ 	.byte	0x00, 0xf0, 0x01, 0x1a


	//----- nvinfo : EIATTR_SPARSE_MMA_MASK
	.align		4
.L_166:
        /*0018*/ 	.byte	0x03, 0x50
        /*001a*/ 	.short	0x0000


	//----- nvinfo : EIATTR_MAXREG_COUNT
	.align		4
        /*001c*/ 	.byte	0x03, 0x1b
        /*001e*/ 	.short	0x00a8


	//----- nvinfo : EIATTR_NUM_BARRIERS
	.align		4
        /*0020*/ 	.byte	0x02, 0x4c
        /*0022*/ 	.byte	0x0a
	.zero		1


	//----- nvinfo : EIATTR_ANNOTATIONS
	.align		4
        /*0024*/ 	.byte	0x04, 0x55
        /*0026*/ 	.short	(.L_168 - .L_167)


	//   ....[0]....
.L_167:
        /*0028*/ 	.word	0x00000001
        /*002c*/ 	.byte	0xc0, 0xde, 0x00, 0x00, 0x01, 0x00, 0x00, 0x00, 0x20, 0xdf, 0x00, 0x00


	//----- nvinfo : EIATTR_MERCURY_ISA_VERSION
	.align		4
.L_168:
        /*0038*/ 	.byte	0x03, 0x5f
        /*003a*/ 	.short	0x0101


	//----- nvinfo : EIATTR_INT_WARP_WIDE_INSTR_OFFSETS
	.align		4
        /*003c*/ 	.byte	0x04, 0x31
        /*003e*/ 	.short	(.L_170 - .L_169)


	//   ....[0]....
.L_169:
        /*0040*/ 	.word	0x00000180


	//   ....[1]....
        /*0044*/ 	.word	0x00000230


	//   ....[2]....
        /*0048*/ 	.word	0x0000d090


	//----- nvinfo : EIATTR_COOP_GROUP_MASK_REGIDS
	.align		4
.L_170:
        /*004c*/ 	.byte	0x04, 0x29
        /*004e*/ 	.short	(.L_172 - .L_171)


	//   ....[0]....
.L_171:
        /*0050*/ 	.word	0xffffffff


	//   ....[1]....
        /*0054*/ 	.word	0xffffffff


	//   ....[2]....
        /*0058*/ 	.word	0xffffffff


	//   ....[3]....
        /*005c*/ 	.word	0xffffffff


	//   ....[4]....
        /*0060*/ 	.word	0xffffffff


	//   ....[5]....
        /*0064*/ 	.word	0xffffffff


	//----- nvinfo : EIATTR_COOP_GROUP_INSTR_OFFSETS
	.align		4
.L_172:
        /*0068*/ 	.byte	0x04, 0x28
        /*006a*/ 	.short	(.L_174 - .L_173)


	//   ....[0]....
.L_173:
        /*006c*/ 	.word	0x00000060


	//   ....[1]....
        /*0070*/ 	.word	0x00000190


	//   ....[2]....
        /*0074*/ 	.word	0x00000240


	//   ....[3]....
        /*0078*/ 	.word	0x000003a0


	//   ....[4]....
        /*007c*/ 	.word	0x00001070


	//   ....[5]....
        /*0080*/ 	.word	0x0000cd00


	//----- nvinfo : EIATTR_REG_RECONFIG
	.align		4
.L_174:
        /*0084*/ 	.byte	0x01, 0x54
	.zero		2


	//----- nvinfo : EIATTR_MBARRIER_INSTR_OFFSETS
	.align		4
        /*0088*/ 	.byte	0x04, 0x39
        /*008a*/ 	.short	(.L_176 - .L_175)


	//   ....[0]....
.L_175:
        /*008c*/ 	.word	0x00000260
        /*0090*/ 	.word	0x000000ff
        /*0094*/ 	.word	0x00031600
        /*0098*/ 	.short	0x0100
        /*009a*/ 	.byte	0x06
	.zero		1


	//   ....[1]....
        /*009c*/ 	.word	0x00000350
        /*00a0*/ 	.word	0x000000ff
        /*00a4*/ 	.word	0x00031610
        /*00a8*/ 	.short	0x0100
        /*00aa*/ 	.byte	0x08
	.zero		1


	//   ....[2]....
        /*00ac*/ 	.word	0x00000360
        /*00b0*/ 	.word	0x000000ff
        /*00b4*/ 	.word	0x00031620
        /*00b8*/ 	.short	0x0100
        /*00ba*/ 	.byte	0x08
	.zero		1


	//   ....[3]....
        /*00bc*/ 	.word	0x00000370
        /*00c0*/ 	.word	0x000000ff
        /*00c4*/ 	.word	0x00031618
        /*00c8*/ 	.short	0x0100
        /*00ca*/ 	.byte	0x08
	.zero		1


	//   ....[4]....
        /*00cc*/ 	.word	0x00000380
        /*00d0*/ 	.word	0x000000ff
        /*00d4*/ 	.word	0x00031628
        /*00d8*/ 	.short	0x0100
        /*00da*/ 	.byte	0x08
	.zero		1


	//   ....[5]....
        /*00dc*/ 	.word	0x000004b0
        /*00e0*/ 	.word	0x000000ff
        /*00e4*/ 	.word	0x00031630
        /*00e8*/ 	.short	0x0100
        /*00ea*/ 	.byte	0x08
	.zero		1


	//   ....[6]....
        /*00ec*/ 	.word	0x000004c0
        /*00f0*/ 	.word	0x000000ff
        /*00f4*/ 	.word	0x00031638
        /*00f8*/ 	.short	0x0100
        /*00fa*/ 	.byte	0x08
	.zero		1


	//   ....[7]....
        /*00fc*/ 	.word	0x00001000
        /*0100*/ 	.word	0x00000012
        /*0104*/ 	.word	0x00031600
        /*0108*/ 	.short	0x010a
        /*010a*/ 	.byte	0x3f
	.zero		1


	//   ....[8]....
        /*010c*/ 	.word	0x00001090
        /*0110*/ 	.word	0x00000012
        /*0114*/ 	.word	0x00031600
        /*0118*/ 	.short	0x010a
        /*011a*/ 	.byte	0x3f
	.zero		1


	//   ....[9]....
        /*011c*/ 	.word	0x000019d0
        /*0120*/ 	.word	0x00000011
        /*0124*/ 	.word	0x00031610
        /*0128*/ 	.short	0x010a
        /*012a*/ 	.byte	0x3f
	.zero		1


	//   ....[10]....
        /*012c*/ 	.word	0x00001a90
        /*0130*/ 	.word	0x00000011
        /*0134*/ 	.word	0x00031610
        /*0138*/ 	.short	0x010a
        /*013a*/ 	.byte	0x3f
	.zero		1


	//   ....[11]....
        /*013c*/ 	.word	0x00003620
        /*0140*/ 	.word	0x00000012
        /*0144*/ 	.word	0x00031630
        /*0148*/ 	.short	0x010a
        /*014a*/ 	.byte	0x3f
	.zero		1


	//   ....[12]....
        /*014c*/ 	.word	0x000036e0
        /*0150*/ 	.word	0x00000012
        /*0154*/ 	.word	0x00031630
        /*0158*/ 	.short	0x010a
        /*015a*/ 	.byte	0x3f
	.zero		1


	//   ....[13]....
        /*015c*/ 	.word	0x00007da0
        /*0160*/ 	.word	0x00000018
        /*0164*/ 	.word	0x00000000
        /*0168*/ 	.short	0x0101
        /*016a*/ 	.byte	0x3f
	.zero		1


	//   ....[14]....
        /*016c*/ 	.word	0x00008490
        /*0170*/ 	.word	0x00000011
        /*0174*/ 	.word	0x00000000
        /*0178*/ 	.short	0x0101
        /*017a*/ 	.byte	0x3f
	.zero		1


	//   ....[15]....
        /*017c*/ 	.word	0x0000d400
        /*0180*/ 	.word	0x00000000
        /*0184*/ 	.word	0x00031620
        /*0188*/ 	.short	0x010a
        /*018a*/ 	.byte	0x3f
	.zero		1


	//   ....[16]....
        /*018c*/ 	.word	0x0000de40
        /*0190*/ 	.word	0x00000000
        /*0194*/ 	.word	0x00031638
        /*0198*/ 	.short	0x010a
        /*019a*/ 	.byte	0x3f
	.zero		1


	//   ....[17]....
        /*019c*/ 	.word	0x0000e1f0
        /*01a0*/ 	.word	0x00000013
        /*01a4*/ 	.word	0x00031620
        /*01a8*/ 	.short	0x010a
        /*01aa*/ 	.byte	0x3f
	.zero		1


	//   ....[18]....
        /*01ac*/ 	.word	0x0000e620
        /*01b0*/ 	.word	0x00000000
        /*01b4*/ 	.word	0x00031638
        /*01b8*/ 	.short	0x010a
        /*01ba*/ 	.byte	0x3f
	.zero		1


	//   ....[19]....
        /*01bc*/ 	.word	0x0000eb50
        /*01c0*/ 	.word	0x00000006
        /*01c4*/ 	.word	0x00000000
        /*01c8*/ 	.short	0x010a
        /*01ca*/ 	.byte	0x3f
	.zero		1


	//   ....[20]....
        /*01cc*/ 	.word	0x0000ebe0
        /*01d0*/ 	.word	0x00000005
        /*01d4*/ 	.word	0x00000000
        /*01d8*/ 	.short	0x010a
        /*01da*/ 	.byte	0x3f
	.zero		1


	//   ....[21]....
        /*01dc*/ 	.word	0x0000ec30
        /*01e0*/ 	.word	0x00000007
        /*01e4*/ 	.word	0x00031638
        /*01e8*/ 	.short	0x010a
        /*01ea*/ 	.byte	0x3f
	.zero		1


	//   ....[22]....
        /*01ec*/ 	.word	0x0000ec90
        /*01f0*/ 	.word	0x00000012
        /*01f4*/ 	.word	0x00031600
        /*01f8*/ 	.short	0x010a
        /*01fa*/ 	.byte	0x3f
	.zero		1


	//   ....[23]....
        /*01fc*/ 	.word	0x0000ece0
        /*0200*/ 	.word	0x00000011
        /*0204*/ 	.word	0x00031610
        /*0208*/ 	.short	0x010a
        /*020a*/ 	.byte	0x3f
	.zero		1


	//   ....[24]....
        /*020c*/ 	.word	0x0000ed30
        /*0210*/ 	.word	0x00000012
        /*0214*/ 	.word	0x00031630
        /*0218*/ 	.short	0x010a
        /*021a*/ 	.byte	0x3f
	.zero		1


	//   ....[25]....
        /*021c*/ 	.word	0x0000ed80
        /*0220*/ 	.word	0x00000000
        /*0224*/ 	.word	0x00031620
        /*0228*/ 	.short	0x010a
        /*022a*/ 	.byte	0x3f
	.zero		1


	//   ....[26]....
        /*022c*/ 	.word	0x0000edd0
        /*0230*/ 	.word	0x00000000
        /*0234*/ 	.word	0x00031638
        /*0238*/ 	.short	0x010a
        /*023a*/ 	.byte	0x3f
	.zero		1


	//   ....[27]....
        /*023c*/ 	.word	0x0000ee30
        /*0240*/ 	.word	0x00000013
        /*0244*/ 	.word	0x00031620
        /*0248*/ 	.short	0x010a
        /*024a*/ 	.byte	0x3f
	.zero		1


	//   ....[28]....
        /*024c*/ 	.word	0x0000ee80
        /*0250*/ 	.word	0x00000000
        /*0254*/ 	.word	0x00031638
        /*0258*/ 	.short	0x010a
        /*025a*/ 	.byte	0x3f
	.zero		1


	//   ....[29]....
        /*025c*/ 	.word	0x0000eed0
        /*0260*/ 	.word	0x00000006
        /*0264*/ 	.word	0x00000000
        /*0268*/ 	.short	0x010a
        /*026a*/ 	.byte	0x3f
	.zero		1


	//   ....[30]....
        /*026c*/ 	.word	0x0000ef20
        /*0270*/ 	.word	0x00000005
        /*0274*/ 	.word	0x00000000
        /*0278*/ 	.short	0x010a
        /*027a*/ 	.byte	0x3f
	.zero		1


	//----- nvinfo : EIATTR_NUM_MBARRIERS
	.align		4
.L_176:
        /*027c*/ 	.byte	0x03, 0x38
        /*027e*/ 	.short	0x0007


	//----- nvinfo : EIATTR_EXIT_INSTR_OFFSETS
	.align		4
        /*0280*/ 	.byte	0x04, 0x1c
        /*0282*/ 	.short	(.L_178 - .L_177)


	//   ....[0]....
.L_177:
        /*0284*/ 	.word	0x0000ec80


	//----- nvinfo : EIATTR_MAX_THREADS
	.align		4
.L_178:
        /*0288*/ 	.byte	0x04, 0x05
        /*028a*/ 	.short	(.L_180 - .L_179)
.L_179:
        /*028c*/ 	.word	0x00000180
        /*0290*/ 	.word	0x00000001
        /*0294*/ 	.word	0x00000001


	//----- nvinfo : EIATTR_CRS_STACK_SIZE
	.align		4
.L_180:
        /*0298*/ 	.byte	0x04, 0x1e
        /*029a*/ 	.short	(.L_182 - .L_181)
.L_181:
        /*029c*/ 	.word	0x00000000


	//----- nvinfo : EIATTR_CBANK_PARAM_SIZE
	.align		4
.L_182:
        /*02a0*/ 	.byte	0x03, 0x19
        /*02a2*/ 	.short	0x06f0


	//----- nvinfo : EIATTR_PARAM_CBANK
	.align		4
        /*02a4*/ 	.byte	0x04, 0x0a
        /*02a6*/ 	.short	(.L_184 - .L_183)
	.align		4
.L_183:
        /*02a8*/ 	.word	index@(.nv.constant0._ZN7cutlass13device_kernelIN5flash11enable_sm90INS1_16FlashAttnBwdSm90INS1_25CollectiveMainloopBwdSm90ILi2ELi1ELi1EN4cute5tupleIJNS5_1CILi1EEES8_S8_EEENS6_IJNS7_ILi64EEENS7_ILi80EEENS7_ILi256EEEEEENS_6half_tEfNS_4arch4Sm90ELb0ELb0ELb1ELb1ELb0ELb0ELb1ELb1ELi2ELi1ELi1ELi1ELb0EEENS1_21CollectiveEpilogueBwdISD_SE_SG_Li256ELb1ELb1ELi2EEENS1_19SingleTileSchedulerILb1ELb0ELb0ELi80EEEEEEEEEvNT_6ParamsE)
        /*02ac*/ 	.short	0x0210
        /*02ae*/ 	.short	0x06f0


	//----- nvinfo : EIATTR_SW_WAR
	.align		4
.L_184:
        /*02b0*/ 	.byte	0x04, 0x36
        /*02b2*/ 	.short	(.L_186 - .L_185)
.L_185:
        /*02b4*/ 	.word	0x00000008
.L_186:


//--------------------- .nv.info._ZN7cutlass13device_kernelIN5flash11enable_sm90INS1_16FlashAttnBwdSm90INS1_25CollectiveMainloopBwdSm90ILi2ELi1ELi1EN4cute5tupleIJNS5_1CILi1EEES8_S8_EEENS6_IJNS7_ILi64EEENS7_ILi80EEENS7_ILi256EEEEEENS_6half_tEfNS_4arch4Sm90ELb0ELb0ELb1ELb1ELb0ELb0ELb1ELb1ELi2ELi1ELi1ELi1ELb0EEENS1_24CollectiveEpilogueBwdGQAISD_fSG_Li256ELb1ELb0EEENS1_19SingleTileSchedulerILb1ELb0ELb0ELi80EEEEEEEEEvNT_6ParamsE --------------------------
	.section	.nv.info._ZN7cutlass13device_kernelIN5flash11enable_sm90INS1_16FlashAttnBwdSm90INS1_25CollectiveMainloopBwdSm90ILi2ELi1ELi1EN4cute5tupleIJNS5_1CILi1EEES8_S8_EEENS6_IJNS7_ILi64EEENS7_ILi80EEENS7_ILi256EEEEEENS_6half_tEfNS_4arch4Sm90ELb0ELb0ELb1ELb1ELb0ELb0ELb1ELb1ELi2ELi1ELi1ELi1ELb0EEENS1_24CollectiveEpilogueBwdGQAISD_fSG_Li256ELb1ELb0EEENS1_19SingleTileSchedulerILb1ELb0ELb0ELi80EEEEEEEEEvNT_6ParamsE,"",@"SHT_CUDA_INFO"
	.sectionflags	@""
	.align	4


	//----- nvinfo : EIATTR_CUDA_API_VERSION
	.align		4
        /*0000*/ 	.byte	0x04, 0x37
        /*0002*/ 	.short	(.L_188 - .L_187)
.L_187:
        /*0004*/ 	.word	0x00000082


	//----- nvinfo : EIATTR_KPARAM_INFO
	.align		4
.L_188:
        /*0008*/ 	.byte	0x04, 0x17
        /*000a*/ 	.short	(.L_190 - .L_189)
.L_189:
        /*000c*/ 	.word	0x00000000
        /*0010*/ 	.short	0x0000
        /*0012*/ 	.short	0x0070
        /*0014*/ 	.byte	0x00, 0xf0, 0x01, 0x1a


	//----- nvinfo : EIATTR_SPARSE_MMA_MASK
	.align		4
.L_190:
        /*0018*/ 	.byte	0x03, 0x50
        /*001a*/ 	.short	0x0000


	//----- nvinfo : EIATTR_MAXREG_COUNT
	.align		4
        /*001c*/ 	.byte	0x03, 0x1b
        /*001e*/ 	.short	0x00a8


	//----- nvinfo : EIATTR_NUM_BARRIERS
	.align		4
        /*0020*/ 	.byte	0x02, 0x4c
        /*0022*/ 	.byte	0x0a
	.zero		1


	//----- nvinfo : EIATTR_ANNOTATIONS
	.align		4
        /*0024*/ 	.byte	0x04, 0x55
        /*0026*/ 	.short	(.L_192 - .L_191)


	//   ....[0]....
.L_191:
        /*0028*/ 	.word	0x00000001
        /*002c*/ 	.byte	0x60, 0xa5, 0x00, 0x00, 0x01, 0x00, 0x00, 0x00, 0xc0, 0xa5, 0x00, 0x00


	//----- nvinfo : EIATTR_MERCURY_ISA_VERSION
	.align		4
.L_192:
        /*0038*/ 	.byte	0x03, 0x5f
        /*003a*/ 	.short	0x0101


	//----- nvinfo : EIATTR_INT_WARP_WIDE_INSTR_OFFSETS
	.align		4
        /*003c*/ 	.byte	0x04, 0x31
        /*003e*/ 	.short	(.L_194 - .L_193)


	//   ....[0]....
.L_193:
        /*0040*/ 	.word	0x00000180


	//   ....[1]....
        /*0044*/ 	.word	0x00000230


	//   ....[2]....
        /*0048*/ 	.word	0x00009730


	//----- nvinfo : EIATTR_COOP_GROUP_MASK_REGIDS
	.align		4
.L_194:
        /*004c*/ 	.byte	0x04, 0x29
        /*004e*/ 	.short	(.L_196 - .L_195)


	//   ....[0]....
.L_195:
        /*0050*/ 	.word	0xffffffff


	//   ....[1]....
        /*0054*/ 	.word	0xffffffff


	//   ....[2]....
        /*0058*/ 	.word	0xffffffff


	//   ....[3]....
        /*005c*/ 	.word	0xffffffff


	//   ....[4]....
        /*0060*/ 	.word	0xffffffff


	//   ....[5]....
        /*0064*/ 	.word	0xffffffff


	//----- nvinfo : EIATTR_COOP_GROUP_INSTR_OFFSETS
	.align		4
.L_196:
        /*0068*/ 	.byte	0x04, 0x28
        /*006a*/ 	.short	(.L_198 - .L_197)


	//   ....[0]....
.L_197:
        /*006c*/ 	.word	0x00000060


	//   ....[1]....
        /*0070*/ 	.word	0x00000190


	//   ....[2]....
        /*0074*/ 	.word	0x00000240


	//   ....[3]....
        /*0078*/ 	.word	0x000003a0


	//   ....[4]....
        /*007c*/ 	.word	0x000010a0


	//   ....[5]....
        /*0080*/ 	.word	0x000093a0


	//----- nvinfo : EIATTR_REG_RECONFIG
	.align		4
.L_198:
        /*0084*/ 	.byte	0x01, 0x54
	.zero		2


	//----- nvinfo : EIATTR_MBARRIER_INSTR_OFFSETS
	.align		4
        /*0088*/ 	.byte	0x04, 0x39
        /*008a*/ 	.short	(.L_200 - .L_199)


	//   ....[0]....
.L_199:
        /*008c*/ 	.word	0x00000260
        /*0090*/ 	.word	0x000000ff
        /*0094*/ 	.word	0x00031800
        /*0098*/ 	.short	0x0100
        /*009a*/ 	.byte	0x06
	.zero		1


	//   ....[1]....
        /*009c*/ 	.word	0x00000350
        /*00a0*/ 	.word	0x000000ff
        /*00a4*/ 	.word	0x00031810
        /*00a8*/ 	.short	0x0100
        /*00aa*/ 	.byte	0x08
	.zero		1


	//   ....[2]....
        /*00ac*/ 	.word	0x00000360
        /*00b0*/ 	.word	0x000000ff
        /*00b4*/ 	.word	0x00031820
        /*00b8*/ 	.short	0x0100
        /*00ba*/ 	.byte	0x08
	.zero		1


	//   ....[3]....
        /*00bc*/ 	.word	0x00000370
        /*00c0*/ 	.word	0x000000ff
        /*00c4*/ 	.word	0x00031818
        /*00c8*/ 	.short	0x0100
        /*00ca*/ 	.byte	0x08
	.zero		1


	//   ....[4]....
        /*00cc*/ 	.word	0x00000380
        /*00d0*/ 	.word	0x000000ff
        /*00d4*/ 	.word	0x00031828
        /*00d8*/ 	.short	0x0100
        /*00da*/ 	.byte	0x08
	.zero		1


	//   ....[5]....
        /*00dc*/ 	.word	0x000004b0
        /*00e0*/ 	.word	0x000000ff
        /*00e4*/ 	.word	0x00031830
        /*00e8*/ 	.short	0x0100
        /*00ea*/ 	.byte	0x08
	.zero		1


	//   ....[6]....
        /*00ec*/ 	.word	0x000004c0
        /*00f0*/ 	.word	0x000000ff
        /*00f4*/ 	.word	0x00031838
        /*00f8*/ 	.short	0x0100
        /*00fa*/ 	.byte	0x08
	.zero		1


	//   ....[7]....
        /*00fc*/ 	.word	0x00001030
        /*0100*/ 	.word	0x00000012
        /*0104*/ 	.word	0x00031800
        /*0108*/ 	.short	0x010a
        /*010a*/ 	.byte	0x3f
	.zero		1


	//   ....[8]....
        /*010c*/ 	.word	0x000010c0
        /*0110*/ 	.word	0x00000012
        /*0114*/ 	.word	0x00031800
        /*0118*/ 	.short	0x010a
        /*011a*/ 	.byte	0x3f
	.zero		1


	//   ....[9]....
        /*011c*/ 	.word	0x000019f0
        /*0120*/ 	.word	0x00000011
        /*0124*/ 	.word	0x00031810
        /*0128*/ 	.short	0x010a
        /*012a*/ 	.byte	0x3f
	.zero		1


	//   ....[10]....
        /*012c*/ 	.word	0x00001ab0
        /*0130*/ 	.word	0x00000011
        /*0134*/ 	.word	0x00031810
        /*0138*/ 	.short	0x010a
        /*013a*/ 	.byte	0x3f
	.zero		1


	//   ....[11]....
        /*013c*/ 	.word	0x00003640
        /*0140*/ 	.word	0x00000012
        /*0144*/ 	.word	0x00031830
        /*0148*/ 	.short	0x010a
        /*014a*/ 	.byte	0x3f
	.zero		1


	//   ....[12]....
        /*014c*/ 	.word	0x00003700
        /*0150*/ 	.word	0x00000012
        /*0154*/ 	.word	0x00031830
        /*0158*/ 	.short	0x010a
        /*015a*/ 	.byte	0x3f
	.zero		1


	//   ....[13]....
        /*015c*/ 	.word	0x00007dc0
        /*0160*/ 	.word	0x00000018
        /*0164*/ 	.word	0x00000000
        /*0168*/ 	.short	0x0101
        /*016a*/ 	.byte	0x3f
	.zero		1


	//   ....[14]....
        /*016c*/ 	.word	0x000084b0
        /*0170*/ 	.word	0x00000011
        /*0174*/ 	.word	0x00000000
        /*0178*/ 	.short	0x0101
        /*017a*/ 	.byte	0x3f
	.zero		1


	//   ....[15]....
        /*017c*/ 	.word	0x00009aa0
        /*0180*/ 	.word	0x00000000
        /*0184*/ 	.word	0x00031820
        /*0188*/ 	.short	0x010a
        /*018a*/ 	.byte	0x3f
	.zero		1


	//   ....[16]....
        /*018c*/ 	.word	0x0000a4e0
        /*0190*/ 	.word	0x00000000
        /*0194*/ 	.word	0x00031838
        /*0198*/ 	.short	0x010a
        /*019a*/ 	.byte	0x3f
	.zero		1


	//   ....[17]....
        /*019c*/ 	.word	0x0000a890
        /*01a0*/ 	.word	0x00000013
        /*01a4*/ 	.word	0x00031820
        /*01a8*/ 	.short	0x010a
        /*01aa*/ 	.byte	0x3f
	.zero		1


	//   ....[18]....
        /*01ac*/ 	.word	0x0000acc0
        /*01b0*/ 	.word	0x00000000
        /*01b4*/ 	.word	0x00031838
        /*01b8*/ 	.short	0x010a
        /*01ba*/ 	.byte	0x3f
	.zero		1


	//   ....[19]....
        /*01bc*/ 	.word	0x0000b1f0
        /*01c0*/ 	.word	0x00000006
        /*01c4*/ 	.word	0x00000000
        /*01c8*/ 	.short	0x010a
        /*01ca*/ 	.byte	0x3f
	.zero		1


	//   ....[20]....
        /*01cc*/ 	.word	0x0000b280
        /*01d0*/ 	.word	0x00000005
        /*01d4*/ 	.word	0x00000000
        /*01d8*/ 	.short	0x010a
        /*01da*/ 	.byte	0x3f
	.zero		1


	//   ....[21]....
        /*01dc*/ 	.word	0x0000b2d0
        /*01e0*/ 	.word	0x00000007
        /*01e4*/ 	.word	0x00031838
        /*01e8*/ 	.short	0x010a
        /*01ea*/ 	.byte	0x3f
	.zero		1


	//   ....[22]....
        /*01ec*/ 	.word	0x0000b330
        /*01f0*/ 	.word	0x00000012
        /*01f4*/ 	.word	0x00031800
        /*01f8*/ 	.short	0x010a
        /*01fa*/ 	.byte	0x3f
	.zero		1


	//   ....[23]....
        /*01fc*/ 	.word	0x0000b380
        /*0200*/ 	.word	0x00000011
        /*0204*/ 	.word	0x00031810
        /*0208*/ 	.short	0x010a
        /*020a*/ 	.byte	0x3f
	.zero		1


	//   ....[24]....
        /*020c*/ 	.word	0x0000b3d0
        /*0210*/ 	.word	0x00000012
        /*0214*/ 	.word	0x00031830
        /*0218*/ 	.short	0x010a
        /*021a*/ 	.byte	0x3f
	.zero		1


	//   ....[25]....
        /*021c*/ 	.word	0x0000b420
        /*0220*/ 	.word	0x00000000
        /*0224*/ 	.word	0x00031820
        /*0228*/ 	.short	0x010a
        /*022a*/ 	.byte	0x3f
	.zero		1


	//   ....[26]....
        /*022c*/ 	.word	0x0000b470
        /*0230*/ 	.word	0x00000000
        /*0234*/ 	.word	0x00031838
        /*0238*/ 	.short	0x010a
        /*023a*/ 	.byte	0x3f
	.zero		1


	//   ....[27]....
        /*023c*/ 	.word	0x0000b4d0
        /*0240*/ 	.word	0x00000013
        /*0244*/ 	.word	0x00031820
        /*0248*/ 	.short	0x010a
        /*024a*/ 	.byte	0x3f
	.zero		1


	//   ....[28]....
        /*024c*/ 	.word	0x0000b520
        /*0250*/ 	.word	0x00000000
        /*0254*/ 	.word	0x00031838
        /*0258*/ 	.short	0x010a
        /*025a*/ 	.byte	0x3f
	.zero		1


	//   ....[29]....
        /*025c*/ 	.word	0x0000b570
        /*0260*/ 	.word	0x00000006
        /*0264*/ 	.word	0x00000000
        /*0268*/ 	.short	0x010a
        /*026a*/ 	.byte	0x3f
	.zero		1


	//   ....[30]....
        /*026c*/ 	.word	0x0000b5c0
        /*0270*/ 	.word	0x00000005
        /*0274*/ 	.word	0x00000000
        /*0278*/ 	.short	0x010a
        /*027a*/ 	.byte	0x3f
	.zero		1


	//----- nvinfo : EIATTR_NUM_MBARRIERS
	.align		4
.L_200:
        /*027c*/ 	.byte	0x03, 0x38
        /*027e*/ 	.short	0x0007


	//----- nvinfo : EIATTR_EXIT_INSTR_OFFSETS
	.align		4
        /*0280*/ 	.byte	0x04, 0x1c
        /*0282*/ 	.short	(.L_202 - .L_201)


	//   ....[0]....
.L_201:
        /*0284*/ 	.word	0x0000b320


	//----- nvinfo : EIATTR_MAX_THREADS
	.align		4
.L_202:
        /*0288*/ 	.byte	0x04, 0x05
        /*028a*/ 	.short	(.L_204 - .L_203)
.L_203:
        /*028c*/ 	.word	0x00000180
        /*0290*/ 	.word	0x00000001
        /*0294*/ 	.word	0x00000001


	//----- nvinfo : EIATTR_CRS_STACK_SIZE
	.align		4
.L_204:
        /*0298*/ 	.byte	0x04, 0x1e
        /*029a*/ 	.short	(.L_206 - .L_205)
.L_205:
        /*029c*/ 	.word	0x00000000


	//----- nvinfo : EIATTR_CBANK_PARAM_SIZE
	.align		4
.L_206:
        /*02a0*/ 	.byte	0x03, 0x19
        /*02a2*/ 	.short	0x06f0


	//----- nvinfo : EIATTR_PARAM_CBANK
	.align		4
        /*02a4*/ 	.byte	0x04, 0x0a
        /*02a6*/ 	.short	(.L_208 - .L_207)
	.align		4
.L_207:
        /*02a8*/ 	.word	index@(.nv.constant0._ZN7cutlass13device_kernelIN5flash11enable_sm90INS1_16FlashAttnBwdSm90INS1_25CollectiveMainloopBwdSm90ILi2ELi1ELi1EN4cute5tupleIJNS5_1CILi1EEES8_S8_EEENS6_IJNS7_ILi64EEENS7_ILi80EEENS7_ILi256EEEEEENS_6half_tEfNS_4arch4Sm90ELb0ELb0ELb1ELb1ELb0ELb0ELb1ELb1ELi2ELi1ELi1ELi1ELb0EEENS1_24CollectiveEpilogueBwdGQAISD_fSG_Li256ELb1ELb0EEENS1_19SingleTileSchedulerILb1ELb0ELb0ELi80EEEEEEEEEvNT_6ParamsE)
        /*02ac*/ 	.short	0x0210
        /*02ae*/ 	.short	0x06f0


	//----- nvinfo : EIATTR_SW_WAR
	.align		4
.L_208:
        /*02b0*/ 	.byte	0x04, 0x36
        /*02b2*/ 	.short	(.L_210 - .L_209)
.L_209:
        /*02b4*/ 	.word	0x00000008
.L_210:


//--------------------- .nv.info._ZN7cutlass13device_kernelIN5flash11enable_sm90INS1_16FlashAttnBwdSm90INS1_25CollectiveMainloopBwdSm90ILi2ELi1ELi1EN4cute5tupleIJNS5_1CILi1EEES8_S8_EEENS6_IJNS7_ILi64EEENS7_ILi80EEENS7_ILi256EEEEEENS_6half_tEfNS_4arch4Sm90ELb0ELb1ELb1ELb0ELb0ELb0ELb1ELb1ELi2ELi1ELi1ELi1ELb0EEENS1_21CollectiveEpilogueBwdISD_SE_SG_Li256ELb0ELb1ELi2EEENS1_19SingleTileSchedulerILb0ELb0ELb0ELi80EEEEEEEEEvNT_6ParamsE --------------------------
	.section	.nv.info._ZN7cutlass13device_kernelIN5flash11enable_sm90INS1_16FlashAttnBwdSm90INS1_25CollectiveMainloopBwdSm90ILi2ELi1ELi1EN4cute5tupleIJNS5_1CILi1EEES8_S8_EEENS6_IJNS7_ILi64EEENS7_ILi80EEENS7_ILi256EEEEEENS_6half_tEfNS_4arch4Sm90ELb0ELb1ELb1ELb0ELb0ELb0ELb1ELb1ELi2ELi1ELi1ELi1ELb0EEENS1_21CollectiveEpilogueBwdISD_SE_SG_Li256ELb0ELb1ELi2EEENS1_19SingleTileSchedulerILb0ELb0ELb0ELi80EEEEEEEEEvNT_6ParamsE,"",@"SHT_CUDA_INFO"
	.sectionflags	@""
	.align	4


	//----- nvinfo : EIATTR_CUDA_API_VERSION
	.align		4
        /*0000*/ 	.byte	0x04, 0x37
        /*0002*/ 	.short	(.L_212 - .L_211)
.L_211:
        /*0004*/ 	.word	0x00000082


	//----- nvinfo : EIATTR_KPARAM_INFO
	.align		4
.L_212:
        /*0008*/ 	.byte	0x04, 0x17
        /*000a*/ 	.short	(.L_214 - .L_213)
.L_213:
        /*000c*/ 	.word	0x00000000
        /*0010*/ 	.short	0x0000
        /*0012*/ 	.short	0x0070
        /*0014*/ 	.byte	0x00, 0xf0, 0x01, 0x24


	//----- nvinfo : EIATTR_SPARSE_MMA_MASK
	.align		4
.L_214:
        /*0018*/ 	.byte	0x03, 0x50
        /*001a*/ 	.short	0x0000


	//----- nvinfo : EIATTR_MAXREG_COUNT
	.align		4
        /*001c*/ 	.byte	0x03, 0x1b
        /*001e*/ 	.short	0x00a8


	//----- nvinfo : EIATTR_NUM_BARRIERS
	.align		4
        /*0020*/ 	.byte	0x02, 0x4c
        /*0022*/ 	.byte	0x0a
	.zero		1


	//----- nvinfo : EIATTR_EXTERNS
	.align		4
        /*0024*/ 	.byte	0x04, 0x0f
        /*0026*/ 	.short	(.L_216 - .L_215)


	//   ....[0]....
	.align		4
.L_215:
        /*0028*/ 	.word	index@(__assertfail)


	//----- nvinfo : EIATTR_ANNOTATIONS
	.align		4
.L_216:
        /*002c*/ 	.byte	0x04, 0x55
        /*002e*/ 	.short	(.L_218 - .L_217)


	//   ....[0]....
.L_217:
        /*0030*/ 	.word	0x00000001
        /*0034*/ 	.byte	0x20, 0x03, 0x00, 0x00, 0x01, 0x00, 0x00, 0x00, 0x40, 0x0e, 0x00, 0x00, 0x01, 0x00, 0x00, 0x00
        /*0044*/ 	.byte	0x50, 0xf4, 0x00, 0x00


	//----- nvinfo : EIATTR_MERCURY_ISA_VERSION
	.align		4
.L_218:
        /*0048*/ 	.byte	0x03, 0x5f
        /*004a*/ 	.short	0x0101


	//----- nvinfo : EIATTR_INT_WARP_WIDE_INSTR_OFFSETS
	.align		4
        /*004c*/ 	.byte	0x04, 0x31
        /*004e*/ 	.short	(.L_220 - .L_219)


	//   ....[0]....
.L_219:
        /*0050*/ 	.word	0x000001f0


	//   ....[1]....
        /*0054*/ 	.word	0x00000220


	//----- nvinfo : EIATTR_COOP_GROUP_MASK_REGIDS
	.align		4
.L_220:
        /*0058*/ 	.byte	0x04, 0x29
        /*005a*/ 	.short	(.L_222 - .L_221)


	//   ....[0]....
.L_221:
        /*005c*/ 	.word	0xffffffff


	//   ....[1]....
        /*0060*/ 	.word	0xffffffff


	//   ....[2]....
        /*0064*/ 	.word	0xffffffff


	//   ....[3]....
        /*0068*/ 	.word	0xffffffff


	//   ....[4]....
        /*006c*/ 	.word	0xffffffff


	//   ....[5]....
        /*0070*/ 	.word	0xffffffff


	//   ....[6]....
        /*0074*/ 	.word	0xffffffff


	//----- nvinfo : EIATTR_COOP_GROUP_INSTR_OFFSETS
	.align		4
.L_222:
        /*0078*/ 	.byte	0x04, 0x28
        /*007a*/ 	.short	(.L_224 - .L_223)


	//   ....[0]....
.L_223:
        /*007c*/ 	.word	0x00000060


	//   ....[1]....
        /*0080*/ 	.word	0x00000200


	//   ....[2]....
        /*0084*/ 	.word	0x00000280


	//   ....[3]....
        /*0088*/ 	.word	0x00000460


	//   ....[4]....
        /*008c*/ 	.word	0x00000e00


	//   ....[5]....
        /*0090*/ 	.word	0x0000b8b0


	//   ....[6]....
        /*0094*/ 	.word	0x0000db60


	//----- nvinfo : EIATTR_REG_RECONFIG
	.align		4
.L_224:
        /*0098*/ 	.byte	0x01, 0x54
	.zero		2


	//----- nvinfo : EIATTR_SYSCALL_OFFSETS
	.align		4
        /*009c*/ 	.byte	0x04, 0x46
        /*009e*/ 	.short	(.L_226 - .L_225)


	//   ....[0]....
.L_225:
        /*00a0*/ 	.word	0x0000b2d0


	//   ....[1]....
        /*00a4*/ 	.word	0x0000b410


	//   ....[2]....
        /*00a8*/ 	.word	0x0000b530


	//   ....[3]....
        /*00ac*/ 	.word	0x0000b650


	//----- nvinfo : EIATTR_MBARRIER_INSTR_OFFSETS
	.align		4
.L_226:
        /*00b0*/ 	.byte	0x04, 0x39
        /*00b2*/ 	.short	(.L_228 - .L_227)


	//   ....[0]....
.L_227:
        /*00b4*/ 	.word	0x000002f0
        /*00b8*/ 	.word	0x000000ff
        /*00bc*/ 	.word	0x00031800
        /*00c0*/ 	.short	0x0100
        /*00c2*/ 	.byte	0x06
	.zero		1


	//   ....[1]....
        /*00c4*/ 	.word	0x00000410
        /*00c8*/ 	.word	0x000000ff
        /*00cc*/ 	.word	0x00031810
        /*00d0*/ 	.short	0x0100
        /*00d2*/ 	.byte	0x08
	.zero		1


	//   ....[2]....
        /*00d4*/ 	.word	0x00000420
        /*00d8*/ 	.word	0x000000ff
        /*00dc*/ 	.word	0x00031820
        /*00e0*/ 	.short	0x0100
        /*00e2*/ 	.byte	0x08
	.zero		1


	//   ....[3]....
        /*00e4*/ 	.word	0x00000430
        /*00e8*/ 	.word	0x000000ff
        /*00ec*/ 	.word	0x00031818
        /*00f0*/ 	.short	0x0100
        /*00f2*/ 	.byte	0x08
	.zero		1


	//   ....[4]....
        /*00f4*/ 	.word	0x00000440
        /*00f8*/ 	.word	0x000000ff
        /*00fc*/ 	.word	0x00031828
        /*0100*/ 	.short	0x0100
        /*0102*/ 	.byte	0x08
	.zero		1


	//   ....[5]....
        /*0104*/ 	.word	0x00000570
        /*0108*/ 	.word	0x000000ff
        /*010c*/ 	.word	0x00031830
        /*0110*/ 	.short	0x0100
        /*0112*/ 	.byte	0x08
	.zero		1


	//   ....[6]....
        /*0114*/ 	.word	0x00000580
        /*0118*/ 	.word	0x000000ff
        /*011c*/ 	.word	0x00031838
        /*0120*/ 	.short	0x0100
        /*0122*/ 	.byte	0x08
	.zero		1


	//   ....[7]....
        /*0124*/ 	.word	0x00000d90
        /*0128*/ 	.word	0x00000011
        /*012c*/ 	.word	0x00031800
        /*0130*/ 	.short	0x010a
        /*0132*/ 	.byte	0x3f
	.zero		1


	//   ....[8]....
        /*0134*/ 	.word	0x00000e20
        /*0138*/ 	.word	0x00000011
        /*013c*/ 	.word	0x00031800
        /*0140*/ 	.short	0x010a
        /*0142*/ 	.byte	0x3f
	.zero		1


	//   ....[9]....
        /*0144*/ 	.word	0x00001790
        /*0148*/ 	.word	0x00000010
        /*014c*/ 	.word	0x00031810
        /*0150*/ 	.short	0x010a
        /*0152*/ 	.byte	0x3f
	.zero		1


	//   ....[10]....
        /*0154*/ 	.word	0x00001860
        /*0158*/ 	.word	0x00000010
        /*015c*/ 	.word	0x00031810
        /*0160*/ 	.short	0x010a
        /*0162*/ 	.byte	0x3f
	.zero		1


	//   ....[11]....
        /*0164*/ 	.word	0x00003e10
        /*0168*/ 	.word	0x00000011
        /*016c*/ 	.word	0x00031830
        /*0170*/ 	.short	0x010a
        /*0172*/ 	.byte	0x3f
	.zero		1


	//   ....[12]....
        /*0174*/ 	.word	0x00003ed0
        /*0178*/ 	.word	0x00000011
        /*017c*/ 	.word	0x00031830
        /*0180*/ 	.short	0x010a
        /*0182*/ 	.byte	0x3f
	.zero		1


	//   ....[13]....
        /*0184*/ 	.word	0x0000a210
        /*0188*/ 	.word	0x00000018
        /*018c*/ 	.word	0x00000000
        /*0190*/ 	.short	0x0101
        /*0192*/ 	.byte	0x3f
	.zero		1


	//   ....[14]....
        /*0194*/ 	.word	0x0000ac00
        /*0198*/ 	.word	0x00000010
        /*019c*/ 	.word	0x00000000
        /*01a0*/ 	.short	0x0101
        /*01a2*/ 	.byte	0x3f
	.zero		1


	//   ....[15]....
        /*01a4*/ 	.word	0x0000e050
        /*01a8*/ 	.word	0x00000005
        /*01ac*/ 	.word	0x00031820
        /*01b0*/ 	.short	0x010a
        /*01b2*/ 	.byte	0x3f
	.zero		1


	//   ....[16]....
        /*01b4*/ 	.word	0x0000e920
        /*01b8*/ 	.word	0x00000005
        /*01bc*/ 	.word	0x00031838
        /*01c0*/ 	.short	0x010a
        /*01c2*/ 	.byte	0x3f
	.zero		1


	//   ....[17]....
        /*01c4*/ 	.word	0x0000ec80
        /*01c8*/ 	.word	0x00000013
        /*01cc*/ 	.word	0x00031820
        /*01d0*/ 	.short	0x010a
        /*01d2*/ 	.byte	0x3f
	.zero		1


	//   ....[18]....
        /*01d4*/ 	.word	0x0000f060
        /*01d8*/ 	.word	0x00000005
        /*01dc*/ 	.word	0x00031838
        /*01e0*/ 	.short	0x010a
        /*01e2*/ 	.byte	0x3f
	.zero		1


	//   ....[19]....
        /*01e4*/ 	.word	0x0000f520
        /*01e8*/ 	.word	0x00000005
        /*01ec*/ 	.word	0x00000000
        /*01f0*/ 	.short	0x010a
        /*01f2*/ 	.byte	0x3f
	.zero		1


	//   ....[20]....
        /*01f4*/ 	.word	0x0000f5b0
        /*01f8*/ 	.word	0x00000003
        /*01fc*/ 	.word	0x00000000
        /*0200*/ 	.short	0x010a
        /*0202*/ 	.byte	0x3f
	.zero		1


	//   ....[21]....
        /*0204*/ 	.word	0x0000f600
        /*0208*/ 	.word	0x00000004
        /*020c*/ 	.word	0x00031838
        /*0210*/ 	.short	0x010a
        /*0212*/ 	.byte	0x3f
	.zero		1


	//   ....[22]....
        /*0214*/ 	.word	0x0000f660
        /*0218*/ 	.word	0x00000011
        /*021c*/ 	.word	0x00031800
        /*0220*/ 	.short	0x010a
        /*0222*/ 	.byte	0x3f
	.zero		1


	//   ....[23]....
        /*0224*/ 	.word	0x0000f6b0
        /*0228*/ 	.word	0x00000010
        /*022c*/ 	.word	0x00031810
        /*0230*/ 	.short	0x010a
        /*0232*/ 	.byte	0x3f
	.zero		1


	//   ....[24]....
        /*0234*/ 	.word	0x0000f700
        /*0238*/ 	.word	0x00000011
        /*023c*/ 	.word	0x00031830
        /*0240*/ 	.short	0x010a
        /*0242*/ 	.byte	0x3f
	.zero		1


	//   ....[25]....
        /*0244*/ 	.word	0x0000f750
        /*0248*/ 	.word	0x00000005
        /*024c*/ 	.word	0x00031820
        /*0250*/ 	.short	0x010a
        /*0252*/ 	.byte	0x3f
	.zero		1


	//   ....[26]....
        /*0254*/ 	.word	0x0000f7a0
        /*0258*/ 	.word	0x00000005
        /*025c*/ 	.word	0x00031838
        /*0260*/ 	.short	0x010a
        /*0262*/ 	.byte	0x3f
	.zero		1


	//   ....[27]....
        /*0264*/ 	.word	0x0000f800
        /*0268*/ 	.word	0x00000013
        /*026c*/ 	.word	0x00031820
        /*0270*/ 	.short	0x010a
        /*0272*/ 	.byte	0x3f
	.zero		1


	//   ....[28]....
        /*0274*/ 	.word	0x0000f850
        /*0278*/ 	.word	0x00000005
        /*027c*/ 	.word	0x00031838
        /*0280*/ 	.short	0x010a
        /*0282*/ 	.byte	0x3f
	.zero		1


	//   ....[29]....
        /*0284*/ 	.word	0x0000f920
        /*0288*/ 	.word	0x00000005
        /*028c*/ 	.word	0x00000000
        /*0290*/ 	.short	0x010a
        /*0292*/ 	.byte	0x3f
	.zero		1


	//   ....[30]....
        /*0294*/ 	.word	0x0000f970
        /*0298*/ 	.word	0x00000003
        /*029c*/ 	.word	0x00000000
        /*02a0*/ 	.short	0x010a
        /*02a2*/ 	.byte	0x3f
	.zero		1


	//----- nvinfo : EIATTR_NUM_MBARRIERS
	.align		4
.L_228:
        /*02a4*/ 	.byte	0x03, 0x38
        /*02a6*/ 	.short	0x0007


	//----- nvinfo : EIATTR_EXIT_INSTR_OFFSETS
	.align		4
        /*02a8*/ 	.byte	0x04, 0x1c
        /*02aa*/ 	.short	(.L_230 - .L_229)


	//   ....[0]....
.L_229:
        /*02ac*/ 	.word	0x00000650


	//   ....[1]....
        /*02b0*/ 	.word	0x0000c1f0


	//   ....[2]....
        /*02b4*/ 	.word	0x0000db10


	//   ....[3]....
        /*02b8*/ 	.word	0x0000f650


	//----- nvinfo : EIATTR_MAX_THREADS
	.align		4
.L_230:
        /*02bc*/ 	.byte	0x04, 0x05
        /*02be*/ 	.short	(.L_232 - .L_231)
.L_231:
        /*02c0*/ 	.word	0x00000180
        /*02c4*/ 	.word	0x00000001
        /*02c8*/ 	.word	0x00000001


	//----- nvinfo : EIATTR_CRS_STACK_SIZE
	.align		4
.L_232:
        /*02cc*/ 	.byte	0x04, 0x1e
        /*02ce*/ 	.short	(.L_234 - .L_233)
.L_233:
        /*02d0*/ 	.word	0x00000000


	//----- nvinfo : EIATTR_CBANK_PARAM_SIZE
	.align		4
.L_234:
        /*02d4*/ 	.byte	0x03, 0x19
        /*02d6*/ 	.short	0x0970


	//----- nvinfo : EIATTR_PARAM_CBANK
	.align		4
        /*02d8*/ 	.byte	0x04, 0x0a
        /*02da*/ 	.short	(.L_236 - .L_235)
	.align		4
.L_235:
        /*02dc*/ 	.word	index@(.nv.constant0._ZN7cutlass13device_kernelIN5flash11enable_sm90INS1_16FlashAttnBwdSm90INS1_25CollectiveMainloopBwdSm90ILi2ELi1ELi1EN4cute5tupleIJNS5_1CILi1EEES8_S8_EEENS6_IJNS7_ILi64EEENS7_ILi80EEENS7_ILi256EEEEEENS_6half_tEfNS_4arch4Sm90ELb0ELb1ELb1ELb0ELb0ELb0ELb1ELb1ELi2ELi1ELi1ELi1ELb0EEENS1_21CollectiveEpilogueBwdISD_SE_SG_Li256ELb0ELb1ELi2EEENS1_19SingleTileSchedulerILb0ELb0ELb0ELi80EEEEEEEEEvNT_6ParamsE)
        /*02e0*/ 	.short	0x0210
        /*02e2*/ 	.short	0x0970


	//----- nvinfo : EIATTR_SW_WAR
	.align		4
.L_236:
        /*02e4*/ 	.byte	0x04, 0x36
        /*02e6*/ 	.short	(.L_238 - .L_237)
.L_237:
        /*02e8*/ 	.word	0x00000008
.L_238:


//--------------------- .nv.info._ZN7cutlass13device_kernelIN5flash11enable_sm90INS1_16FlashAttnBwdSm90INS1_25CollectiveMainloopBwdSm90ILi2ELi1ELi1EN4cute5tupleIJNS5_1CILi1EEES8_S8_EEENS6_IJNS7_ILi64EEENS7_ILi80EEENS7_ILi256EEEEEENS_6half_tEfNS_4arch4Sm90ELb0ELb1ELb1ELb0ELb0ELb0ELb1ELb1ELi2ELi1ELi1ELi1ELb0EEENS1_24CollectiveEpilogueBwdGQAISD_fSG_Li256ELb0ELb0EEENS1_19SingleTileSchedulerILb0ELb0ELb0ELi80EEEEEEEEEvNT_6ParamsE --------------------------
	.section	.nv.info._ZN7cutlass13device_kernelIN5flash11enable_sm90INS1_16FlashAttnBwdSm90INS1_25CollectiveMainloopBwdSm90ILi2ELi1ELi1EN4cute5tupleIJNS5_1CILi1EEES8_S8_EEENS6_IJNS7_ILi64EEENS7_ILi80EEENS7_ILi256EEEEEENS_6half_tEfNS_4arch4Sm90ELb0ELb1ELb1ELb0ELb0ELb0ELb1ELb1ELi2ELi1ELi1ELi1ELb0EEENS1_24CollectiveEpilogueBwdGQAISD_fSG_Li256ELb0ELb0EEENS1_19SingleTileSchedulerILb0ELb0ELb0ELi80EEEEEEEEEvNT_6ParamsE,"",@"SHT_CUDA_INFO"
	.sectionflags	@""
	.align	4


	//----- nvinfo : EIATTR_CUDA_API_VERSION
	.align		4
        /*0000*/ 	.byte	0x04, 0x37
        /*0002*/ 	.short	(.L_240 - .L_239)
.L_239:
        /*0004*/ 	.word	0x00000082


	//----- nvinfo : EIATTR_KPARAM_INFO
	.align		4
.L_240:
        /*0008*/ 	.byte	0x04, 0x17
        /*000a*/ 	.short	(.L_242 - .L_241)
.L_241:
        /*000c*/ 	.word	0x00000000
        /*0010*/ 	.short	0x0000
        /*0012*/ 	.short	0x0070
        /*0014*/ 	.byte	0x00, 0xf0, 0x01, 0x1a


	//----- nvinfo : EIATTR_SPARSE_MMA_MASK
	.align		4
.L_242:
        /*0018*/ 	.byte	0x03, 0x50
        /*001a*/ 	.short	0x0000


	//----- nvinfo : EIATTR_MAXREG_COUNT
	.align		4
        /*001c*/ 	.byte	0x03, 0x1b
        /*001e*/ 	.short	0x00a8


	//----- nvinfo : EIATTR_NUM_BARRIERS
	.align		4
        /*0020*/ 	.byte	0x02, 0x4c
        /*0022*/ 	.byte	0x0a
	.zero		1


	//----- nvinfo : EIATTR_ANNOTATIONS
	.align		4
        /*0024*/ 	.byte	0x04, 0x55
        /*0026*/ 	.short	(.L_244 - .L_243)


	//   ....[0]....
.L_243:
        /*0028*/ 	.word	0x00000001
        /*002c*/ 	.byte	0xc0, 0x02, 0x00, 0x00, 0x01, 0x00, 0x00, 0x00, 0xe0, 0x0d, 0x00, 0x00, 0x01, 0x00, 0x00, 0x00
        /*003c*/ 	.byte	0xb0, 0xb1, 0x00, 0x00


	//----- nvinfo : EIATTR_MERCURY_ISA_VERSION
	.align		4
.L_244:
        /*0040*/ 	.byte	0x03, 0x5f
        /*0042*/ 	.short	0x0101


	//----- nvinfo : EIATTR_INT_WARP_WIDE_INSTR_OFFSETS
	.align		4
        /*0044*/ 	.byte	0x04, 0x31
        /*0046*/ 	.short	(.L_246 - .L_245)


	//   ....[0]....
.L_245:
        /*0048*/ 	.word	0x00000190


	//   ....[1]....
        /*004c*/ 	.word	0x000001c0


	//----- nvinfo : EIATTR_COOP_GROUP_MASK_REGIDS
	.align		4
.L_246:
        /*0050*/ 	.byte	0x04, 0x29
        /*0052*/ 	.short	(.L_248 - .L_247)


	//   ....[0]....
.L_247:
        /*0054*/ 	.word	0xffffffff


	//   ....[1]....
        /*0058*/ 	.word	0xffffffff


	//   ....[2]....
        /*005c*/ 	.word	0xffffffff


	//   ....[3]....
        /*0060*/ 	.word	0xffffffff


	//   ....[4]....
        /*0064*/ 	.word	0xffffffff


	//   ....[5]....
        /*0068*/ 	.word	0xffffffff


	//----- nvinfo : EIATTR_COOP_GROUP_INSTR_OFFSETS
	.align		4
.L_248:
        /*006c*/ 	.byte	0x04, 0x28
        /*006e*/ 	.short	(.L_250 - .L_249)


	//   ....[0]....
.L_249:
        /*0070*/ 	.word	0x00000060


	//   ....[1]....
        /*0074*/ 	.word	0x000001a0


	//   ....[2]....
        /*0078*/ 	.word	0x00000220


	//   ....[3]....
        /*007c*/ 	.word	0x00000400


	//   ....[4]....
        /*0080*/ 	.word	0x00000da0


	//   ....[5]....
        /*0084*/ 	.word	0x000098f0


	//----- nvinfo : EIATTR_REG_RECONFIG
	.align		4
.L_250:
        /*0088*/ 	.byte	0x01, 0x54
	.zero		2


	//----- nvinfo : EIATTR_MBARRIER_INSTR_OFFSETS
	.align		4
        /*008c*/ 	.byte	0x04, 0x39
        /*008e*/ 	.short	(.L_252 - .L_251)


	//   ....[0]....
.L_251:
        /*0090*/ 	.word	0x00000290
        /*0094*/ 	.word	0x000000ff
        /*0098*/ 	.word	0x00031800
        /*009c*/ 	.short	0x0100
        /*009e*/ 	.byte	0x06
	.zero		1


	//   ....[1]....
        /*00a0*/ 	.word	0x000003b0
        /*00a4*/ 	.word	0x000000ff
        /*00a8*/ 	.word	0x00031810
        /*00ac*/ 	.short	0x0100
        /*00ae*/ 	.byte	0x08
	.zero		1


	//   ....[2]....
        /*00b0*/ 	.word	0x000003c0
        /*00b4*/ 	.word	0x000000ff
        /*00b8*/ 	.word	0x00031820
        /*00bc*/ 	.short	0x0100
        /*00be*/ 	.byte	0x08
	.zero		1


	//   ....[3]....
        /*00c0*/ 	.word	0x000003d0
        /*00c4*/ 	.word	0x000000ff
        /*00c8*/ 	.word	0x00031818
        /*00cc*/ 	.short	0x0100
        /*00ce*/ 	.byte	0x08
	.zero		1


	//   ....[4]....
        /*00d0*/ 	.word	0x000003e0
        /*00d4*/ 	.word	0x000000ff
        /*00d8*/ 	.word	0x00031828
        /*00dc*/ 	.short	0x0100
        /*00de*/ 	.byte	0x08
	.zero		1


	//   ....[5]....
        /*00e0*/ 	.word	0x00000510
        /*00e4*/ 	.word	0x000000ff
        /*00e8*/ 	.word	0x00031830
        /*00ec*/ 	.short	0x0100
        /*00ee*/ 	.byte	0x08
	.zero		1


	//   ....[6]....
        /*00f0*/ 	.word	0x00000520
        /*00f4*/ 	.word	0x000000ff
        /*00f8*/ 	.word	0x00031838
        /*00fc*/ 	.short	0x0100
        /*00fe*/ 	.byte	0x08
	.zero		1


	//   ....[7]....
        /*0100*/ 	.word	0x00000d30
        /*0104*/ 	.word	0x00000011
        /*0108*/ 	.word	0x00031800
        /*010c*/ 	.short	0x010a
        /*010e*/ 	.byte	0x3f
	.zero		1


	//   ....[8]....
        /*0110*/ 	.word	0x00000dc0
        /*0114*/ 	.word	0x00000011
        /*0118*/ 	.word	0x00031800
        /*011c*/ 	.short	0x010a
        /*011e*/ 	.byte	0x3f
	.zero		1


	//   ....[9]....
        /*0120*/ 	.word	0x00001740
        /*0124*/ 	.word	0x00000010
        /*0128*/ 	.word	0x00031810
        /*012c*/ 	.short	0x010a
        /*012e*/ 	.byte	0x3f
	.zero		1


	//   ....[10]....
        /*0130*/ 	.word	0x00001800
        /*0134*/ 	.word	0x00000010
        /*0138*/ 	.word	0x00031810
        /*013c*/ 	.short	0x010a
        /*013e*/ 	.byte	0x3f
	.zero		1


	//   ....[11]....
        /*0140*/ 	.word	0x000033d0
        /*0144*/ 	.word	0x00000011
        /*0148*/ 	.word	0x00031830
        /*014c*/ 	.short	0x010a
        /*014e*/ 	.byte	0x3f
	.zero		1


	//   ....[12]....
        /*0150*/ 	.word	0x00003490
        /*0154*/ 	.word	0x00000011
        /*0158*/ 	.word	0x00031830
        /*015c*/ 	.short	0x010a
        /*015e*/ 	.byte	0x3f
	.zero		1


	//   ....[13]....
        /*0160*/ 	.word	0x000083f0
        /*0164*/ 	.word	0x00000018
        /*0168*/ 	.word	0x00000000
        /*016c*/ 	.short	0x0101
        /*016e*/ 	.byte	0x3f
	.zero		1


	//   ....[14]....
        /*0170*/ 	.word	0x00008b00
        /*0174*/ 	.word	0x00000010
        /*0178*/ 	.word	0x00000000
        /*017c*/ 	.short	0x0101
        /*017e*/ 	.byte	0x3f
	.zero		1


	//   ....[15]....
        /*0180*/ 	.word	0x00009dd0
        /*0184*/ 	.word	0x00000006
        /*0188*/ 	.word	0x00031820
        /*018c*/ 	.short	0x010a
        /*018e*/ 	.byte	0x3f
	.zero		1


	//   ....[16]....
        /*0190*/ 	.word	0x0000a6a0
        /*0194*/ 	.word	0x00000006
        /*0198*/ 	.word	0x00031838
        /*019c*/ 	.short	0x010a
        /*019e*/ 	.byte	0x3f
	.zero		1


	//   ....[17]....
        /*01a0*/ 	.word	0x0000aa00
        /*01a4*/ 	.word	0x00000014
        /*01a8*/ 	.word	0x00031820
        /*01ac*/ 	.short	0x010a
        /*01ae*/ 	.byte	0x3f
	.zero		1


	//   ....[18]....
        /*01b0*/ 	.word	0x0000ade0
        /*01b4*/ 	.word	0x00000006
        /*01b8*/ 	.word	0x00031838
        /*01bc*/ 	.short	0x010a
        /*01be*/ 	.byte	0x3f
	.zero		1


	//   ....[19]....
        /*01c0*/ 	.word	0x0000b280
        /*01c4*/ 	.word	0x00000005
        /*01c8*/ 	.word	0x00000000
        /*01cc*/ 	.short	0x010a
        /*01ce*/ 	.byte	0x3f
	.zero		1


	//   ....[20]....
        /*01d0*/ 	.word	0x0000b310
        /*01d4*/ 	.word	0x00000003
        /*01d8*/ 	.word	0x00000000
        /*01dc*/ 	.short	0x010a
        /*01de*/ 	.byte	0x3f
	.zero		1


	//   ....[21]....
        /*01e0*/ 	.word	0x0000b360
        /*01e4*/ 	.word	0x00000007
        /*01e8*/ 	.word	0x00031838
        /*01ec*/ 	.short	0x010a
        /*01ee*/ 	.byte	0x3f
	.zero		1


	//   ....[22]....
        /*01f0*/ 	.word	0x0000b3c0
        /*01f4*/ 	.word	0x00000011
        /*01f8*/ 	.word	0x00031800
        /*01fc*/ 	.short	0x010a
        /*01fe*/ 	.byte	0x3f
	.zero		1


	//   ....[23]....
        /*0200*/ 	.word	0x0000b410
        /*0204*/ 	.word	0x00000010
        /*0208*/ 	.word	0x00031810
        /*020c*/ 	.short	0x010a
        /*020e*/ 	.byte	0x3f
	.zero		1


	//   ....[24]....
        /*0210*/ 	.word	0x0000b460
        /*0214*/ 	.word	0x00000011
        /*0218*/ 	.word	0x00031830
        /*021c*/ 	.short	0x010a
        /*021e*/ 	.byte	0x3f
	.zero		1


	//   ....[25]....
        /*0220*/ 	.word	0x0000b4b0
        /*0224*/ 	.word	0x00000006
        /*0228*/ 	.word	0x00031820
        /*022c*/ 	.short	0x010a
        /*022e*/ 	.byte	0x3f
	.zero		1


	//   ....[26]....
        /*0230*/ 	.word	0x0000b500
        /*0234*/ 	.word	0x00000006
        /*0238*/ 	.word	0x00031838
        /*023c*/ 	.short	0x010a
        /*023e*/ 	.byte	0x3f
	.zero		1


	//   ....[27]....
        /*0240*/ 	.word	0x0000b560
        /*0244*/ 	.word	0x00000014
        /*0248*/ 	.word	0x00031820
        /*024c*/ 	.short	0x010a
        /*024e*/ 	.byte	0x3f
	.zero		1


	//   ....[28]....
        /*0250*/ 	.word	0x0000b5b0
        /*0254*/ 	.word	0x00000006
        /*0258*/ 	.word	0x00031838
        /*025c*/ 	.short	0x010a
        /*025e*/ 	.byte	0x3f
	.zero		1


	//   ....[29]....
        /*0260*/ 	.word	0x0000b600
        /*0264*/ 	.word	0x00000005
        /*0268*/ 	.word	0x00000000
        /*026c*/ 	.short	0x010a
        /*026e*/ 	.byte	0x3f
	.zero		1


	//   ....[30]....
        /*0270*/ 	.word	0x0000b650
        /*0274*/ 	.word	0x00000003
        /*0278*/ 	.word	0x00000000
        /*027c*/ 	.short	0x010a
        /*027e*/ 	.byte	0x3f
	.zero		1


	//----- nvinfo : EIATTR_NUM_MBARRIERS
	.align		4
.L_252:
        /*0280*/ 	.byte	0x03, 0x38
        /*0282*/ 	.short	0x0007


	//----- nvinfo : EIATTR_EXIT_INSTR_OFFSETS
	.align		4
        /*0284*/ 	.byte	0x04, 0x1c
        /*0286*/ 	.short	(.L_254 - .L_253)


	//   ....[0]....
.L_253:
        /*0288*/ 	.word	0x0000b3b0


	//----- nvinfo : EIATTR_MAX_THREADS
	.align		4
.L_254:
        /*028c*/ 	.byte	0x04, 0x05
        /*028e*/ 	.short	(.L_256 - .L_255)
.L_255:
        /*0290*/ 	.word	0x00000180
        /*0294*/ 	.word	0x00000001
        /*0298*/ 	.word	0x00000001


	//----- nvinfo : EIATTR_CRS_STACK_SIZE
	.align		4
.L_256:
        /*029c*/ 	.byte	0x04, 0x1e
        /*029e*/ 	.short	(.L_258 - .L_257)
.L_257:
        /*02a0*/ 	.word	0x00000000


	//----- nvinfo : EIATTR_CBANK_PARAM_SIZE
	.align		4
.L_258:
        /*02a4*/ 	.byte	0x03, 0x19
        /*02a6*/ 	.short	0x06f0


	//----- nvinfo : EIATTR_PARAM_CBANK
	.align		4
        /*02a8*/ 	.byte	0x04, 0x0a
        /*02aa*/ 	.short	(.L_260 - .L_259)
	.align		4
.L_259:
        /*02ac*/ 	.word	index@(.nv.constant0._ZN7cutlass13device_kernelIN5flash11enable_sm90INS1_16FlashAttnBwdSm90INS1_25CollectiveMainloopBwdSm90ILi2ELi1ELi1EN4cute5tupleIJNS5_1CILi1EEES8_S8_EEENS6_IJNS7_ILi64EEENS7_ILi80EEENS7_ILi256EEEEEENS_6half_tEfNS_4arch4Sm90ELb0ELb1ELb1ELb0ELb0ELb0ELb1ELb1ELi2ELi1ELi1ELi1ELb0EEENS1_24CollectiveEpilogueBwdGQAISD_fSG_Li256ELb0ELb0EEENS1_19SingleTileSchedulerILb0ELb0ELb0ELi80EEEEEEEEEvNT_6ParamsE)
        /*02b0*/ 	.short	0x0210
        /*02b2*/ 	.short	0x06f0


	//----- nvinfo : EIATTR_SW_WAR
	.align		4
.L_260:
        /*02b4*/ 	.byte	0x04, 0x36
        /*02b6*/ 	.short	(.L_262 - .L_261)
.L_261:
        /*02b8*/ 	.word	0x00000008
.L_262:


//--------------------- .nv.info._ZN7cutlass13device_kernelIN5flash11enable_sm90INS1_16FlashAttnBwdSm90INS1_25CollectiveMainloopBwdSm90ILi2ELi1ELi1EN4cute5tupleIJNS5_1CILi1EEES8_S8_EEENS6_IJNS7_ILi64EEENS7_ILi80EEENS7_ILi256EEEEEENS_6half_tEfNS_4arch4Sm90ELb0ELb1ELb1ELb1ELb0ELb0ELb1ELb1ELi2ELi1ELi1ELi1ELb0EEENS1_21CollectiveEpilogueBwdISD_SE_SG_Li256ELb1ELb1ELi2EEENS1_19SingleTileSchedulerILb1ELb0ELb0ELi80EEEEEEEEEvNT_6ParamsE --------------------------
	.section	.nv.info._ZN7cutlass13device_kernelIN5flash11enable_sm90INS1_16FlashAttnBwdSm90INS1_25CollectiveMainloopBwdSm90ILi2ELi1ELi1EN4cute5tupleIJNS5_1CILi1EEES8_S8_EEENS6_IJNS7_ILi64EEENS7_ILi80EEENS7_ILi256EEEEEENS_6half_tEfNS_4arch4Sm90ELb0ELb1ELb1ELb1ELb0ELb0ELb1ELb1ELi2ELi1ELi1ELi1ELb0EEENS1_21CollectiveEpilogueBwdISD_SE_SG_Li256ELb1ELb1ELi2EEENS1_19SingleTileSchedulerILb1ELb0ELb0ELi80EEEEEEEEEvNT_6ParamsE,"",@"SHT_CUDA_INFO"
	.sectionflags	@""
	.align	4


	//----- nvinfo : EIATTR_CUDA_API_VERSION
	.align		4
        /*0000*/ 	.byte	0x04, 0x37
        /*0002*/ 	.short	(.L_264 - .L_263)
.L_263:
        /*0004*/ 	.word	0x00000082


	//----- nvinfo : EIATTR_KPARAM_INFO
	.align		4
.L_264:
        /*0008*/ 	.byte	0x04, 0x17
        /*000a*/ 	.short	(.L_266 - .L_265)
.L_265:
        /*000c*/ 	.word	0x00000000
        /*0010*/ 	.short	0x0000
        /*0012*/ 	.short	0x0070
        /*0014*/ 	.byte	0x00, 0xf0, 0x01, 0x1a


	//----- nvinfo : EIATTR_SPARSE_MMA_MASK
	.align		4
.L_266:
        /*0018*/ 	.byte	0x03, 0x50
        /*001a*/ 	.short	0x0000


	//----- nvinfo : EIATTR_MAXREG_COUNT
	.align		4
        /*001c*/ 	.byte	0x03, 0x1b
        /*001e*/ 	.short	0x00a8


	//----- nvinfo : EIATTR_NUM_BARRIERS
	.align		4
        /*0020*/ 	.byte	0x02, 0x4c
        /*0022*/ 	.byte	0x0a
	.zero		1


	//----- nvinfo : EIATTR_ANNOTATIONS
	.align		4
        /*0024*/ 	.byte	0x04, 0x55
        /*0026*/ 	.short	(.L_268 - .L_267)


	//   ....[0]....
.L_267:
        /*0028*/ 	.word	0x00000001
        /*002c*/ 	.byte	0xc0, 0x02, 0x00, 0x00, 0x01, 0x00, 0x00, 0x00, 0x20, 0x12, 0x00, 0x00, 0x01, 0x00, 0x00, 0x00
        /*003c*/ 	.byte	0x00, 0xf9, 0x00, 0x00


	//----- nvinfo : EIATTR_MERCURY_ISA_VERSION
	.align		4
.L_268:
        /*0040*/ 	.byte	0x03, 0x5f
        /*0042*/ 	.short	0x0101


	//----- nvinfo : EIATTR_INT_WARP_WIDE_INSTR_OFFSETS
	.align		4
        /*0044*/ 	.byte	0x04, 0x31
        /*0046*/ 	.short	(.L_270 - .L_269)


	//   ....[0]....
.L_269:
        /*0048*/ 	.word	0x00000190


	//   ....[1]....
        /*004c*/ 	.word	0x000001c0


	//----- nvinfo : EIATTR_COOP_GROUP_MASK_REGIDS
	.align		4
.L_270:
        /*0050*/ 	.byte	0x04, 0x29
        /*0052*/ 	.short	(.L_272 - .L_271)


	//   ....[0]....
.L_271:
        /*0054*/ 	.word	0xffffffff


	//   ....[1]....
        /*0058*/ 	.word	0xffffffff


	//   ....[2]....
        /*005c*/ 	.word	0xffffffff


	//   ....[3]....
        /*0060*/ 	.word	0xffffffff


	//   ....[4]....
        /*0064*/ 	.word	0xffffffff


	//   ....[5]....
        /*0068*/ 	.word	0xffffffff


	//----- nvinfo : EIATTR_COOP_GROUP_INSTR_OFFSETS
	.align		4
.L_272:
        /*006c*/ 	.byte	0x04, 0x28
        /*006e*/ 	.short	(.L_274 - .L_273)


	//   ....[0]....
.L_273:
        /*0070*/ 	.word	0x00000060


	//   ....[1]....
        /*0074*/ 	.word	0x000001a0


	//   ....[2]....
        /*0078*/ 	.word	0x00000220


	//   ....[3]....
        /*007c*/ 	.word	0x00000400


	//   ....[4]....
        /*0080*/ 	.word	0x000011e0


	//   ....[5]....
        /*0084*/ 	.word	0x0000d7e0


	//----- nvinfo : EIATTR_REG_RECONFIG
	.align		4
.L_274:
        /*0088*/ 	.byte	0x01, 0x54
	.zero		2


	//----- nvinfo : EIATTR_MBARRIER_INSTR_OFFSETS
	.align		4
        /*008c*/ 	.byte	0x04, 0x39
        /*008e*/ 	.short	(.L_276 - .L_275)


	//   ....[0]....
.L_275:
        /*0090*/ 	.word	0x00000290
        /*0094*/ 	.word	0x000000ff
        /*0098*/ 	.word	0x00031600
        /*009c*/ 	.short	0x0100
        /*009e*/ 	.byte	0x06
	.zero		1


	//   ....[1]....
        /*00a0*/ 	.word	0x000003b0
        /*00a4*/ 	.word	0x000000ff
        /*00a8*/ 	.word	0x00031610
        /*00ac*/ 	.short	0x0100
        /*00ae*/ 	.byte	0x08
	.zero		1


	//   ....[2]....
        /*00b0*/ 	.word	0x000003c0
        /*00b4*/ 	.word	0x000000ff
        /*00b8*/ 	.word	0x00031620
        /*00bc*/ 	.short	0x0100
        /*00be*/ 	.byte	0x08
	.zero		1


	//   ....[3]....
        /*00c0*/ 	.word	0x000003d0
        /*00c4*/ 	.word	0x000000ff
        /*00c8*/ 	.word	0x00031618
        /*00cc*/ 	.short	0x0100
        /*00ce*/ 	.byte	0x08
	.zero		1


	//   ....[4]....
        /*00d0*/ 	.word	0x000003e0
        /*00d4*/ 	.word	0x000000ff
        /*00d8*/ 	.word	0x00031628
        /*00dc*/ 	.short	0x0100
        /*00de*/ 	.byte	0x08
	.zero		1


	//   ....[5]....
        /*00e0*/ 	.word	0x00000510
        /*00e4*/ 	.word	0x000000ff
        /*00e8*/ 	.word	0x00031630
        /*00ec*/ 	.short	0x0100
        /*00ee*/ 	.byte	0x08
	.zero		1


	//   ....[6]....
        /*00f0*/ 	.word	0x00000520
        /*00f4*/ 	.word	0x000000ff
        /*00f8*/ 	.word	0x00031638
        /*00fc*/ 	.short	0x0100
        /*00fe*/ 	.byte	0x08
	.zero		1


	//   ....[7]....
        /*0100*/ 	.word	0x00001190
        /*0104*/ 	.word	0x00000011
        /*0108*/ 	.word	0x00031600
        /*010c*/ 	.short	0x010a
        /*010e*/ 	.byte	0x3f
	.zero		1


	//   ....[8]....
        /*0110*/ 	.word	0x00001200
        /*0114*/ 	.word	0x00000011
        /*0118*/ 	.word	0x00031600
        /*011c*/ 	.short	0x010a
        /*011e*/ 	.byte	0x3f
	.zero		1


	//   ....[9]....
        /*0120*/ 	.word	0x00001be0
        /*0124*/ 	.word	0x00000010
        /*0128*/ 	.word	0x00031610
        /*012c*/ 	.short	0x010a
        /*012e*/ 	.byte	0x3f
	.zero		1


	//   ....[10]....
        /*0130*/ 	.word	0x00001ca0
        /*0134*/ 	.word	0x00000010
        /*0138*/ 	.word	0x00031610
        /*013c*/ 	.short	0x010a
        /*013e*/ 	.byte	0x3f
	.zero		1


	//   ....[11]....
        /*0140*/ 	.word	0x00003860
        /*0144*/ 	.word	0x00000011
        /*0148*/ 	.word	0x00031630
        /*014c*/ 	.short	0x010a
        /*014e*/ 	.byte	0x3f
	.zero		1


	//   ....[12]....
        /*0150*/ 	.word	0x00003920
        /*0154*/ 	.word	0x00000011
        /*0158*/ 	.word	0x00031630
        /*015c*/ 	.short	0x010a
        /*015e*/ 	.byte	0x3f
	.zero		1


	//   ....[13]....
        /*0160*/ 	.word	0x00008870
        /*0164*/ 	.word	0x00000018
        /*0168*/ 	.word	0x00000000
        /*016c*/ 	.short	0x0101
        /*016e*/ 	.byte	0x3f
	.zero		1


	//   ....[14]....
        /*0170*/ 	.word	0x00008f70
        /*0174*/ 	.word	0x00000010
        /*0178*/ 	.word	0x00000000
        /*017c*/ 	.short	0x0101
        /*017e*/ 	.byte	0x3f
	.zero		1


	//   ....[15]....
        /*0180*/ 	.word	0x0000e290
        /*0184*/ 	.word	0x00000006
        /*0188*/ 	.word	0x00031620
        /*018c*/ 	.short	0x010a
        /*018e*/ 	.byte	0x3f
	.zero		1


	//   ....[16]....
        /*0190*/ 	.word	0x0000ecd0
        /*0194*/ 	.word	0x00000006
        /*0198*/ 	.word	0x00031638
        /*019c*/ 	.short	0x010a
        /*019e*/ 	.byte	0x3f
	.zero		1


	//   ....[17]....
        /*01a0*/ 	.word	0x0000f020
        /*01a4*/ 	.word	0x00000014
        /*01a8*/ 	.word	0x00031620
        /*01ac*/ 	.short	0x010a
        /*01ae*/ 	.byte	0x3f
	.zero		1


	//   ....[18]....
        /*01b0*/ 	.word	0x0000f460
        /*01b4*/ 	.word	0x00000006
        /*01b8*/ 	.word	0x00031638
        /*01bc*/ 	.short	0x010a
        /*01be*/ 	.byte	0x3f
	.zero		1


	//   ....[19]....
        /*01c0*/ 	.word	0x0000f9d0
        /*01c4*/ 	.word	0x00000005
        /*01c8*/ 	.word	0x00000000
        /*01cc*/ 	.short	0x010a
        /*01ce*/ 	.byte	0x3f
	.zero		1


	//   ....[20]....
        /*01d0*/ 	.word	0x0000fa60
        /*01d4*/ 	.word	0x00000003
        /*01d8*/ 	.word	0x00000000
        /*01dc*/ 	.short	0x010a
        /*01de*/ 	.byte	0x3f
	.zero		1


	//   ....[21]....
        /*01e0*/ 	.word	0x0000fab0
        /*01e4*/ 	.word	0x00000002
        /*01e8*/ 	.word	0x00031638
        /*01ec*/ 	.short	0x010a
        /*01ee*/ 	.byte	0x3f
	.zero		1


	//   ....[22]....
        /*01f0*/ 	.word	0x0000fb10
        /*01f4*/ 	.word	0x00000011
        /*01f8*/ 	.word	0x00031600
        /*01fc*/ 	.short	0x010a
        /*01fe*/ 	.byte	0x3f
	.zero		1


	//   ....[23]....
        /*0200*/ 	.word	0x0000fb60
        /*0204*/ 	.word	0x00000010
        /*0208*/ 	.word	0x00031610
        /*020c*/ 	.short	0x010a
        /*020e*/ 	.byte	0x3f
	.zero		1


	//   ....[24]....
        /*0210*/ 	.word	0x0000fbb0
        /*0214*/ 	.word	0x00000011
        /*0218*/ 	.word	0x00031630
        /*021c*/ 	.short	0x010a
        /*021e*/ 	.byte	0x3f
	.zero		1


	//   ....[25]....
        /*0220*/ 	.word	0x0000fc00
        /*0224*/ 	.word	0x00000006
        /*0228*/ 	.word	0x00031620
        /*022c*/ 	.short	0x010a
        /*022e*/ 	.byte	0x3f
	.zero		1


	//   ....[26]....
        /*0230*/ 	.word	0x0000fc50
        /*0234*/ 	.word	0x00000006
        /*0238*/ 	.word	0x00031638
        /*023c*/ 	.short	0x010a
        /*023e*/ 	.byte	0x3f
	.zero		1


	//   ....[27]....
        /*0240*/ 	.word	0x0000fcb0
        /*0244*/ 	.word	0x00000014
        /*0248*/ 	.word	0x00031620
        /*024c*/ 	.short	0x010a
        /*024e*/ 	.byte	0x3f
	.zero		1


	//   ....[28]....
        /*0250*/ 	.word	0x0000fd00
        /*0254*/ 	.word	0x00000006
        /*0258*/ 	.word	0x00031638
        /*025c*/ 	.short	0x010a
        /*025e*/ 	.byte	0x3f
	.zero		1


	//   ....[29]....
        /*0260*/ 	.word	0x0000fd50
        /*0264*/ 	.word	0x00000005
        /*0268*/ 	.word	0x00000000
        /*026c*/ 	.short	0x010a
        /*026e*/ 	.byte	0x3f
	.zero		1


	//   ....[30]....
        /*0270*/ 	.word	0x0000fda0
        /*0274*/ 	.word	0x00000003
        /*0278*/ 	.word	0x00000000
        /*027c*/ 	.short	0x010a
        /*027e*/ 	.byte	0x3f
	.zero		1


	//----- nvinfo : EIATTR_NUM_MBARRIERS
	.align		4
.L_276:
        /*0280*/ 	.byte	0x03, 0x38
        /*0282*/ 	.short	0x0007


	//----- nvinfo : EIATTR_EXIT_INSTR_OFFSETS
	.align		4
        /*0284*/ 	.byte	0x04, 0x1c
        /*0286*/ 	.short	(.L_278 - .L_277)


	//   ....[0]....
.L_277:
        /*0288*/ 	.word	0x0000fb00


	//----- nvinfo : EIATTR_MAX_THREADS
	.align		4
.L_278:
        /*028c*/ 	.byte	0x04, 0x05
        /*028e*/ 	.short	(.L_280 - .L_279)
.L_279:
        /*0290*/ 	.word	0x00000180
        /*0294*/ 	.word	0x00000001
        /*0298*/ 	.word	0x00000001


	//----- nvinfo : EIATTR_CRS_STACK_SIZE
	.align		4
.L_280:
        /*029c*/ 	.byte	0x04, 0x1e
        /*029e*/ 	.short	(.L_282 - .L_281)
.L_281:
        /*02a0*/ 	.word	0x00000000


	//----- nvinfo : EIATTR_CBANK_PARAM_SIZE
	.align		4
.L_282:
        /*02a4*/ 	.byte	0x03, 0x19
        /*02a6*/ 	.short	0x06f0


	//----- nvinfo : EIATTR_PARAM_CBANK
	.align		4
        /*02a8*/ 	.byte	0x04, 0x0a
        /*02aa*/ 	.short	(.L_284 - .L_283)
	.align		4
.L_283:
        /*02ac*/ 	.word	index@(.nv.constant0._ZN7cutlass13device_kernelIN5flash11enable_sm90INS1_16FlashAttnBwdSm90INS1_25CollectiveMainloopBwdSm90ILi2ELi1ELi1EN4cute5tupleIJNS5_1CILi1EEES8_S8_EEENS6_IJNS7_ILi64EEENS7_ILi80EEENS7_ILi256EEEEEENS_6half_tEfNS_4arch4Sm90ELb0ELb1ELb1ELb1ELb0ELb0ELb1ELb1ELi2ELi1ELi1ELi1ELb0EEENS1_21CollectiveEpilogueBwdISD_SE_SG_Li256ELb1ELb1ELi2EEENS1_19SingleTileSchedulerILb1ELb0ELb0ELi80EEEEEEEEEvNT_6ParamsE)
        /*02b0*/ 	.short	0x0210
        /*02b2*/ 	.short	0x06f0


	//----- nvinfo : EIATTR_SW_WAR
	.align		4
.L_284:
        /*02b4*/ 	.byte	0x04, 0x36
        /*02b6*/ 	.short	(.L_286 - .L_285)
.L_285:
        /*02b8*/ 	.word	0x00000008
.L_286:


//--------------------- .nv.info._ZN7cutlass13device_kernelIN5flash11enable_sm90INS1_16FlashAttnBwdSm90INS1_25CollectiveMainloopBwdSm90ILi2ELi1ELi1EN4cute5tupleIJNS5_1CILi1EEES8_S8_EEENS6_IJNS7_ILi64EEENS7_ILi80EEENS7_ILi256EEEEEENS_6half_tEfNS_4arch4Sm90ELb0ELb1ELb1ELb1ELb0ELb0ELb1ELb1ELi2ELi1ELi1ELi1ELb0EEENS1_24CollectiveEpilogueBwdGQAISD_fSG_Li256ELb1ELb0EEENS1_19SingleTileSchedulerILb1ELb0ELb0ELi80EEEEEEEEEvNT_6ParamsE --------------------------
	.section	.nv.info._ZN7cutlass13device_kernelIN5flash11enable_sm90INS1_16FlashAttnBwdSm90INS1_25CollectiveMainloopBwdSm90ILi2ELi1ELi1EN4cute5tupleIJNS5_1CILi1EEES8_S8_EEENS6_IJNS7_ILi64EEENS7_ILi80EEENS7_ILi256EEEEEENS_6half_tEfNS_4arch4Sm90ELb0ELb1ELb1ELb1ELb0ELb0ELb1ELb1ELi2ELi1ELi1ELi1ELb0EEENS1_24CollectiveEpilogueBwdGQAISD_fSG_Li256ELb1ELb0EEENS1_19SingleTileSchedulerILb1ELb0ELb0ELi80EEEEEEEEEvNT_6ParamsE,"",@"SHT_CUDA_INFO"
	.sectionflags	@""
	.align	4


	//----- nvinfo : EIATTR_CUDA_API_VERSION
	.align		4
        /*0000*/ 	.byte	0x04, 0x37
        /*0002*/ 	.short	(.L_288 - .L_287)
.L_287:
        /*0004*/ 	.word	0x00000082


	//----- nvinfo : EIATTR_KPARAM_INFO
	.align		4
.L_288:
        /*0008*/ 	.byte	0x04, 0x17
        /*000a*/ 	.short	(.L_290 - .L_289)
.L_289:
        /*000c*/ 	.word	0x00000000
        /*0010*/ 	.short	0x0000
        /*0012*/ 	.short	0x0070
        /*0014*/ 	.byte	0x00, 0xf0, 0x01, 0x1a


	//----- nvinfo : EIATTR_SPARSE_MMA_MASK
	.align		4
.L_290:
        /*0018*/ 	.byte	0x03, 0x50
        /*001a*/ 	.short	0x0000


	//----- nvinfo : EIATTR_MAXREG_COUNT
	.align		4
        /*001c*/ 	.byte	0x03, 0x1b
        /*001e*/ 	.short	0x00a8


	//----- nvinfo : EIATTR_NUM_BARRIERS
	.align		4
        /*0020*/ 	.byte	0x02, 0x4c
        /*0022*/ 	.byte	0x0a
	.zero		1


	//----- nvinfo : EIATTR_ANNOTATIONS
	.align		4
        /*0024*/ 	.byte	0x04, 0x55
        /*0026*/ 	.short	(.L_292 - .L_291)


	//   ....[0]....
.L_291:
        /*0028*/ 	.word	0x00000001
        /*002c*/ 	.byte	0xc0, 0x02, 0x00, 0x00, 0x01, 0x00, 0x00, 0x00, 0x50, 0x12, 0x00, 0x00, 0x01, 0x00, 0x00, 0x00
        /*003c*/ 	.byte	0x90, 0xbf, 0x00, 0x00


	//----- nvinfo : EIATTR_MERCURY_ISA_VERSION
	.align		4
.L_292:
        /*0040*/ 	.byte	0x03, 0x5f
        /*0042*/ 	.short	0x0101


	//----- nvinfo : EIATTR_INT_WARP_WIDE_INSTR_OFFSETS
	.align		4
        /*0044*/ 	.byte	0x04, 0x31
        /*0046*/ 	.short	(.L_294 - .L_293)


	//   ....[0]....
.L_293:
        /*0048*/ 	.word	0x00000190


	//   ....[1]....
        /*004c*/ 	.word	0x000001c0


	//----- nvinfo : EIATTR_COOP_GROUP_MASK_REGIDS
	.align		4
.L_294:
        /*0050*/ 	.byte	0x04, 0x29
        /*0052*/ 	.short	(.L_296 - .L_295)


	//   ....[0]....
.L_295:
        /*0054*/ 	.word	0xffffffff


	//   ....[1]....
        /*0058*/ 	.word	0xffffffff


	//   ....[2]....
        /*005c*/ 	.word	0xffffffff


	//   ....[3]....
        /*0060*/ 	.word	0xffffffff


	//   ....[4]....
        /*0064*/ 	.word	0xffffffff


	//   ....[5]....
        /*0068*/ 	.word	0xffffffff


	//----- nvinfo : EIATTR_COOP_GROUP_INSTR_OFFSETS
	.align		4
.L_296:
        /*006c*/ 	.byte	0x04, 0x28
        /*006e*/ 	.short	(.L_298 - .L_297)


	//   ....[0]....
.L_297:
        /*0070*/ 	.word	0x00000060


	//   ....[1]....
        /*0074*/ 	.word	0x000001a0


	//   ....[2]....
        /*0078*/ 	.word	0x00000220


	//   ....[3]....
        /*007c*/ 	.word	0x00000400


	//   ....[4]....
        /*0080*/ 	.word	0x00001210


	//   ....[5]....
        /*0084*/ 	.word	0x00009e70


	//----- nvinfo : EIATTR_REG_RECONFIG
	.align		4
.L_298:
        /*0088*/ 	.byte	0x01, 0x54
	.zero		2


	//----- nvinfo : EIATTR_MBARRIER_INSTR_OFFSETS
	.align		4
        /*008c*/ 	.byte	0x04, 0x39
        /*008e*/ 	.short	(.L_300 - .L_299)


	//   ....[0]....
.L_299:
        /*0090*/ 	.word	0x00000290
        /*0094*/ 	.word	0x000000ff
        /*0098*/ 	.word	0x00031800
        /*009c*/ 	.short	0x0100
        /*009e*/ 	.byte	0x06
	.zero		1


	//   ....[1]....
        /*00a0*/ 	.word	0x000003b0
        /*00a4*/ 	.word	0x000000ff
        /*00a8*/ 	.word	0x00031810
        /*00ac*/ 	.short	0x0100
        /*00ae*/ 	.byte	0x08
	.zero		1


	//   ....[2]....
        /*00b0*/ 	.word	0x000003c0
        /*00b4*/ 	.word	0x000000ff
        /*00b8*/ 	.word	0x00031820
        /*00bc*/ 	.short	0x0100
        /*00be*/ 	.byte	0x08
	.zero		1


	//   ....[3]....
        /*00c0*/ 	.word	0x000003d0
        /*00c4*/ 	.word	0x000000ff
        /*00c8*/ 	.word	0x00031818
        /*00cc*/ 	.short	0x0100
        /*00ce*/ 	.byte	0x08
	.zero		1


	//   ....[4]....
        /*00d0*/ 	.word	0x000003e0
        /*00d4*/ 	.word	0x000000ff
        /*00d8*/ 	.word	0x00031828
        /*00dc*/ 	.short	0x0100
        /*00de*/ 	.byte	0x08
	.zero		1


	//   ....[5]....
        /*00e0*/ 	.word	0x00000510
        /*00e4*/ 	.word	0x000000ff
        /*00e8*/ 	.word	0x00031830
        /*00ec*/ 	.short	0x0100
        /*00ee*/ 	.byte	0x08
	.zero		1


	//   ....[6]....
        /*00f0*/ 	.word	0x00000520
        /*00f4*/ 	.word	0x000000ff
        /*00f8*/ 	.word	0x00031838
        /*00fc*/ 	.short	0x0100
        /*00fe*/ 	.byte	0x08
	.zero		1


	//   ....[7]....
        /*0100*/ 	.word	0x000011f0
        /*0104*/ 	.word	0x00000011
        /*0108*/ 	.word	0x00031800
        /*010c*/ 	.short	0x010a
        /*010e*/ 	.byte	0x3f
	.zero		1


	//   ....[8]....
        /*0110*/ 	.word	0x00001230
        /*0114*/ 	.word	0x00000011
        /*0118*/ 	.word	0x00031800
        /*011c*/ 	.short	0x010a
        /*011e*/ 	.byte	0x3f
	.zero		1


	//   ....[9]....
        /*0120*/ 	.word	0x00001c00
        /*0124*/ 	.word	0x00000010
        /*0128*/ 	.word	0x00031810
        /*012c*/ 	.short	0x010a
        /*012e*/ 	.byte	0x3f
	.zero		1


	//   ....[10]....
        /*0130*/ 	.word	0x00001cc0
        /*0134*/ 	.word	0x00000010
        /*0138*/ 	.word	0x00031810
        /*013c*/ 	.short	0x010a
        /*013e*/ 	.byte	0x3f
	.zero		1


	//   ....[11]....
        /*0140*/ 	.word	0x00003880
        /*0144*/ 	.word	0x00000011
        /*0148*/ 	.word	0x00031830
        /*014c*/ 	.short	0x010a
        /*014e*/ 	.byte	0x3f
	.zero		1


	//   ....[12]....
        /*0150*/ 	.word	0x00003940
        /*0154*/ 	.word	0x00000011
        /*0158*/ 	.word	0x00031830
        /*015c*/ 	.short	0x010a
        /*015e*/ 	.byte	0x3f
	.zero		1


	//   ....[13]....
        /*0160*/ 	.word	0x00008880
        /*0164*/ 	.word	0x00000018
        /*0168*/ 	.word	0x00000000
        /*016c*/ 	.short	0x0101
        /*016e*/ 	.byte	0x3f
	.zero		1


	//   ....[14]....
        /*0170*/ 	.word	0x00008f80
        /*0174*/ 	.word	0x00000010
        /*0178*/ 	.word	0x00000000
        /*017c*/ 	.short	0x0101
        /*017e*/ 	.byte	0x3f
	.zero		1


	//   ....[15]....
        /*0180*/ 	.word	0x0000a920
        /*0184*/ 	.word	0x00000006
        /*0188*/ 	.word	0x00031820
        /*018c*/ 	.short	0x010a
        /*018e*/ 	.byte	0x3f
	.zero		1


	//   ....[16]....
        /*0190*/ 	.word	0x0000b360
        /*0194*/ 	.word	0x00000006
        /*0198*/ 	.word	0x00031838
        /*019c*/ 	.short	0x010a
        /*019e*/ 	.byte	0x3f
	.zero		1


	//   ....[17]....
        /*01a0*/ 	.word	0x0000b6b0
        /*01a4*/ 	.word	0x00000014
        /*01a8*/ 	.word	0x00031820
        /*01ac*/ 	.short	0x010a
        /*01ae*/ 	.byte	0x3f
	.zero		1


	//   ....[18]....
        /*01b0*/ 	.word	0x0000baf0
        /*01b4*/ 	.word	0x00000006
        /*01b8*/ 	.word	0x00031838
        /*01bc*/ 	.short	0x010a
        /*01be*/ 	.byte	0x3f
	.zero		1


	//   ....[19]....
        /*01c0*/ 	.word	0x0000c060
        /*01c4*/ 	.word	0x00000005
        /*01c8*/ 	.word	0x00000000
        /*01cc*/ 	.short	0x010a
        /*01ce*/ 	.byte	0x3f
	.zero		1


	//   ....[20]....
        /*01d0*/ 	.word	0x0000c0f0
        /*01d4*/ 	.word	0x00000003
        /*01d8*/ 	.word	0x00000000
        /*01dc*/ 	.short	0x010a
        /*01de*/ 	.byte	0x3f
	.zero		1


	//   ....[21]....
        /*01e0*/ 	.word	0x0000c140
        /*01e4*/ 	.word	0x00000002
        /*01e8*/ 	.word	0x00031838
        /*01ec*/ 	.short	0x010a
        /*01ee*/ 	.byte	0x3f
	.zero		1


	//   ....[22]....
        /*01f0*/ 	.word	0x0000c1a0
        /*01f4*/ 	.word	0x00000011
        /*01f8*/ 	.word	0x00031800
        /*01fc*/ 	.short	0x010a
        /*01fe*/ 	.byte	0x3f
	.zero		1


	//   ....[23]....
        /*0200*/ 	.word	0x0000c1f0
        /*0204*/ 	.word	0x00000010
        /*0208*/ 	.word	0x00031810
        /*020c*/ 	.short	0x010a
        /*020e*/ 	.byte	0x3f
	.zero		1


	//   ....[24]....
        /*0210*/ 	.word	0x0000c240
        /*0214*/ 	.word	0x00000011
        /*0218*/ 	.word	0x00031830
        /*021c*/ 	.short	0x010a
        /*021e*/ 	.byte	0x3f
	.zero		1


	//   ....[25]....
        /*0220*/ 	.word	0x0000c290
        /*0224*/ 	.word	0x00000006
        /*0228*/ 	.word	0x00031820
        /*022c*/ 	.short	0x010a
        /*022e*/ 	.byte	0x3f
	.zero		1


	//   ....[26]....
        /*0230*/ 	.word	0x0000c2e0
        /*0234*/ 	.word	0x00000006
        /*0238*/ 	.word	0x00031838
        /*023c*/ 	.short	0x010a
        /*023e*/ 	.byte	0x3f
	.zero		1


	//   ....[27]....
        /*0240*/ 	.word	0x0000c340
        /*0244*/ 	.word	0x00000014
        /*0248*/ 	.word	0x00031820
        /*024c*/ 	.short	0x010a
        /*024e*/ 	.byte	0x3f
	.zero		1


	//   ....[28]....
        /*0250*/ 	.word	0x0000c390
        /*0254*/ 	.word	0x00000006
        /*0258*/ 	.word	0x00031838
        /*025c*/ 	.short	0x010a
        /*025e*/ 	.byte	0x3f
	.zero		1


	//   ....[29]....
        /*0260*/ 	.word	0x0000c3e0
        /*0264*/ 	.word	0x00000005
        /*0268*/ 	.word	0x00000000
        /*026c*/ 	.short	0x010a
        /*026e*/ 	.byte	0x3f
	.zero		1


	//   ....[30]....
        /*0270*/ 	.word	0x0000c430
        /*0274*/ 	.word	0x00000003
        /*0278*/ 	.word	0x00000000
        /*027c*/ 	.short	0x010a
        /*027e*/ 	.byte	0x3f
	.zero		1


	//----- nvinfo : EIATTR_NUM_MBARRIERS
	.align		4
.L_300:
        /*0280*/ 	.byte	0x03, 0x38
        /*0282*/ 	.short	0x0007


	//----- nvinfo : EIATTR_EXIT_INSTR_OFFSETS
	.align		4
        /*0284*/ 	.byte	0x04, 0x1c
        /*0286*/ 	.short	(.L_302 - .L_301)


	//   ....[0]....
.L_301:
        /*0288*/ 	.word	0x0000c190


	//----- nvinfo : EIATTR_MAX_THREADS
	.align		4
.L_302:
        /*028c*/ 	.byte	0x04, 0x05
        /*028e*/ 	.short	(.L_304 - .L_303)
.L_303:
        /*0290*/ 	.word	0x00000180
        /*0294*/ 	.word	0x00000001
        /*0298*/ 	.word	0x00000001


	//----- nvinfo : EIATTR_CRS_STACK_SIZE
	.align		4
.L_304:
        /*029c*/ 	.byte	0x04, 0x1e
        /*029e*/ 	.short	(.L_306 - .L_305)
.L_305:
        /*02a0*/ 	.word	0x00000000


	//----- nvinfo : EIATTR_CBANK_PARAM_SIZE
	.align		4
.L_306:
        /*02a4*/ 	.byte	0x03, 0x19
        /*02a6*/ 	.short	0x06f0


	//----- nvinfo : EIATTR_PARAM_CBANK
	.align		4
        /*02a8*/ 	.byte	0x04, 0x0a
        /*02aa*/ 	.short	(.L_308 - .L_307)
	.align		4
.L_307:
        /*02ac*/ 	.word	index@(.nv.constant0._ZN7cutlass13device_kernelIN5flash11enable_sm90INS1_16FlashAttnBwdSm90INS1_25CollectiveMainloopBwdSm90ILi2ELi1ELi1EN4cute5tupleIJNS5_1CILi1EEES8_S8_EEENS6_IJNS7_ILi64EEENS7_ILi80EEENS7_ILi256EEEEEENS_6half_tEfNS_4arch4Sm90ELb0ELb1ELb1ELb1ELb0ELb0ELb1ELb1ELi2ELi1ELi1ELi1ELb0EEENS1_24CollectiveEpilogueBwdGQAISD_fSG_Li256ELb1ELb0EEENS1_19SingleTileSchedulerILb1ELb0ELb0ELi80EEEEEEEEEvNT_6ParamsE)
        /*02b0*/ 	.short	0x0210
        /*02b2*/ 	.short	0x06f0


	//----- nvinfo : EIATTR_SW_WAR
	.align		4
.L_308:
        /*02b4*/ 	.byte	0x04, 0x36
        /*02b6*/ 	.short	(.L_310 - .L_309)
.L_309:
        /*02b8*/ 	.word	0x00000008
.L_310:


//--------------------- .nv.info._ZN7cutlass13device_kernelIN5flash11enable_sm90INS1_16FlashAttnBwdSm90INS1_25CollectiveMainloopBwdSm90ILi2ELi1ELi1EN4cute5tupleIJNS5_1CILi1EEES8_S8_EEENS6_IJNS7_ILi64EEENS7_ILi80EEENS7_ILi256EEEEEENS_6half_tEfNS_4arch4Sm90ELb1ELb0ELb1ELb0ELb0ELb0ELb1ELb1ELi2ELi1ELi1ELi1ELb0EEENS1_21CollectiveEpilogueBwdISD_SE_SG_Li256ELb0ELb1ELi2EEENS1_25SingleTileBwdLPTSchedulerILb0ELi80ELb0EEEEEEEEEvNT_6ParamsE --------------------------
	.section	.nv.info._ZN7cutlass13device_kernelIN5flash11enable_sm90INS1_16FlashAttnBwdSm90INS1_25CollectiveMainloopBwdSm90ILi2ELi1ELi1EN4cute5tupleIJNS5_1CILi1EEES8_S8_EEENS6_IJNS7_ILi64EEENS7_ILi80EEENS7_ILi256EEEEEENS_6half_tEfNS_4arch4Sm90ELb1ELb0ELb1ELb0ELb0ELb0ELb1ELb1ELi2ELi1ELi1ELi1ELb0EEENS1_21CollectiveEpilogueBwdISD_SE_SG_Li256ELb0ELb1ELi2EEENS1_25SingleTileBwdLPTSchedulerILb0ELi80ELb0EEEEEEEEEvNT_6ParamsE,"",@"SHT_CUDA_INFO"
	.sectionflags	@""
	.align	4


	//----- nvinfo : EIATTR_CUDA_API_VERSION
	.align		4
        /*0000*/ 	.byte	0x04, 0x37
        /*0002*/ 	.short	(.L_312 - .L_311)
.L_311:
        /*0004*/ 	.word	0x00000082


	//----- nvinfo : EIATTR_KPARAM_INFO
	.align		4
.L_312:
        /*0008*/ 	.byte	0x04, 0x17
        /*000a*/ 	.short	(.L_314 - .L_313)
.L_313:
        /*000c*/ 	.word	0x00000000
        /*0010*/ 	.short	0x0000
        /*0012*/ 	.short	0x0070
        /*0014*/ 	.byte	0x00, 0xf0, 0x01, 0x24


	//----- nvinfo : EIATTR_SPARSE_MMA_MASK
	.align		4
.L_314:
        /*0018*/ 	.byte	0x03, 0x50
        /*001a*/ 	.short	0x0000


	//----- nvinfo : EIATTR_MAXREG_COUNT
	.align		4
        /*001c*/ 	.byte	0x03, 0x1b
        /*001e*/ 	.short	0x00a8


	//----- nvinfo : EIATTR_NUM_BARRIERS
	.align		4
        /*0020*/ 	.byte	0x02, 0x4c
        /*0022*/ 	.byte	0x0a
	.zero		1


	//----- nvinfo : EIATTR_EXTERNS
	.align		4
        /*0024*/ 	.byte	0x04, 0x0f
        /*0026*/ 	.short	(.L_316 - .L_315)


	//   ....[0]....
	.align		4
.L_315:
        /*0028*/ 	.word	index@(__assertfail)


	//----- nvinfo : EIATTR_ANNOTATIONS
	.align		4
.L_316:
        /*002c*/ 	.byte	0x04, 0x55
        /*002e*/ 	.short	(.L_318 - .L_317)


	//   ....[0]....
.L_317:
        /*0030*/ 	.word	0x00000001
        /*0034*/ 	.byte	0xa0, 0x12, 0x00, 0x00, 0x01, 0x00, 0x00, 0x00, 0x20, 0x13, 0x00, 0x00, 0x01, 0x00, 0x00, 0x00
        /*0044*/ 	.byte	0xb0, 0x41, 0x00, 0x00, 0x01, 0x00, 0x00, 0x00, 0xf0, 0x41, 0x00, 0x00, 0x01, 0x00, 0x00, 0x00
        /*0054*/ 	.byte	0x30, 0x42, 0x00, 0x00, 0x01, 0x00, 0x00, 0x00, 0x30, 0x71, 0x00, 0x00, 0x01, 0x00, 0x00, 0x00
        /*0064*/ 	.byte	0x40, 0x72, 0x00, 0x00, 0x01, 0x00, 0x00, 0x00, 0xa0, 0x74, 0x00, 0x00, 0x01, 0x00, 0x00, 0x00
        /*0074*/ 	.byte	0x70, 0x79, 0x00, 0x00, 0x01, 0x00, 0x00, 0x00, 0xa0, 0x79, 0x00, 0x00, 0x01, 0x00, 0x00, 0x00
        /*0084*/ 	.byte	0xb0, 0xe6, 0x00, 0x00, 0x01, 0x00, 0x00, 0x00, 0x30, 0xe7, 0x00, 0x00


	//----- nvinfo : EIATTR_MERCURY_ISA_VERSION
	.align		4
.L_318:
        /*0090*/ 	.byte	0x03, 0x5f
        /*0092*/ 	.short	0x0101


	//----- nvinfo : EIATTR_INT_WARP_WIDE_INSTR_OFFSETS
	.align		4
        /*0094*/ 	.byte	0x04, 0x31
        /*0096*/ 	.short	(.L_320 - .L_319)


	//   ....[0]....
.L_319:
        /*0098*/ 	.word	0x000001e0


	//   ....[1]....
        /*009c*/ 	.word	0x00000290


	//----- nvinfo : EIATTR_COOP_GROUP_MASK_REGIDS
	.align		4
.L_320:
        /*00a0*/ 	.byte	0x04, 0x29
        /*00a2*/ 	.short	(.L_322 - .L_321)


	//   ....[0]....
.L_321:
        /*00a4*/ 	.word	0xffffffff


	//   ....[1]....
        /*00a8*/ 	.word	0xffffffff


	//   ....[2]....
        /*00ac*/ 	.word	0xffffffff


	//   ....[3]....
        /*00b0*/ 	.word	0xffffffff


	//   ....[4]....
        /*00b4*/ 	.word	0xffffffff


	//   ....[5]....
        /*00b8*/ 	.word	0xffffffff


	//   ....[6]....
        /*00bc*/ 	.word	0xffffffff


	//----- nvinfo : EIATTR_COOP_GROUP_INSTR_OFFSETS
	.align		4
.L_322:
        /*00c0*/ 	.byte	0x04, 0x28
        /*00c2*/ 	.short	(.L_324 - .L_323)


	//   ....[0]....
.L_323:
        /*00c4*/ 	.word	0x00000060


	//   ....[1]....
        /*00c8*/ 	.word	0x000001f0


	//   ....[2]....
        /*00cc*/ 	.word	0x000002a0


	//   ....[3]....
        /*00d0*/ 	.word	0x00000400


	//   ....[4]....
        /*00d4*/ 	.word	0x00000f80


	//   ....[5]....
        /*00d8*/ 	.word	0x0000b4d0


	//   ....[6]....
        /*00dc*/ 	.word	0x0000d710


	//----- nvinfo : EIATTR_REG_RECONFIG
	.align		4
.L_324:
        /*00e0*/ 	.byte	0x01, 0x54
	.zero		2


	//----- nvinfo : EIATTR_SYSCALL_OFFSETS
	.align		4
        /*00e4*/ 	.byte	0x04, 0x46
        /*00e6*/ 	.short	(.L_326 - .L_325)


	//   ....[0]....
.L_325:
        /*00e8*/ 	.word	0x0000aef0


	//   ....[1]....
        /*00ec*/ 	.word	0x0000b030


	//   ....[2]....
        /*00f0*/ 	.word	0x0000b150


	//   ....[3]....
        /*00f4*/ 	.word	0x0000b270


	//----- nvinfo : EIATTR_MBARRIER_INSTR_OFFSETS
	.align		4
.L_326:
        /*00f8*/ 	.byte	0x04, 0x39
        /*00fa*/ 	.short	(.L_328 - .L_327)


	//   ....[0]....
.L_327:
        /*00fc*/ 	.word	0x000002c0
        /*0100*/ 	.word	0x000000ff
        /*0104*/ 	.word	0x00031800
        /*0108*/ 	.short	0x0100
        /*010a*/ 	.byte	0x06
	.zero		1


	//   ....[1]....
        /*010c*/ 	.word	0x000003b0
        /*0110*/ 	.word	0x000000ff
        /*0114*/ 	.word	0x00031810
        /*0118*/ 	.short	0x0100
        /*011a*/ 	.byte	0x08
	.zero		1


	//   ....[2]....
        /*011c*/ 	.word	0x000003c0
        /*0120*/ 	.word	0x000000ff
        /*0124*/ 	.word	0x00031820
        /*0128*/ 	.short	0x0100
        /*012a*/ 	.byte	0x08
	.zero		1


	//   ....[3]....
        /*012c*/ 	.word	0x000003d0
        /*0130*/ 	.word	0x000000ff
        /*0134*/ 	.word	0x00031818
        /*0138*/ 	.short	0x0100
        /*013a*/ 	.byte	0x08
	.zero		1


	//   ....[4]....
        /*013c*/ 	.word	0x000003e0
        /*0140*/ 	.word	0x000000ff
        /*0144*/ 	.word	0x00031828
        /*0148*/ 	.short	0x0100
        /*014a*/ 	.byte	0x08
	.zero		1


	//   ....[5]....
        /*014c*/ 	.word	0x00000510
        /*0150*/ 	.word	0x000000ff
        /*0154*/ 	.word	0x00031830
        /*0158*/ 	.short	0x0100
        /*015a*/ 	.byte	0x08
	.zero		1


	//   ....[6]....
        /*015c*/ 	.word	0x00000520
        /*0160*/ 	.word	0x000000ff
        /*0164*/ 	.word	0x00031838
        /*0168*/ 	.short	0x0100
        /*016a*/ 	.byte	0x08
	.zero		1


	//   ....[7]....
        /*016c*/ 	.word	0x00000f00
        /*0170*/ 	.word	0x00000011
        /*0174*/ 	.word	0x00031800
        /*0178*/ 	.short	0x010a
        /*017a*/ 	.byte	0x3f
	.zero		1


	//   ....[8]....
        /*017c*/ 	.word	0x00001000
        /*0180*/ 	.word	0x00000011
        /*0184*/ 	.word	0x00031800
        /*0188*/ 	.short	0x010a
        /*018a*/ 	.byte	0x3f
	.zero		1


	//   ....[9]....
        /*018c*/ 	.word	0x000018a0
        /*0190*/ 	.word	0x00000010
        /*0194*/ 	.word	0x00031810
        /*0198*/ 	.short	0x010a
        /*019a*/ 	.byte	0x3f
	.zero		1


	//   ....[10]....
        /*019c*/ 	.word	0x00001970
        /*01a0*/ 	.word	0x00000010
        /*01a4*/ 	.word	0x00031810
        /*01a8*/ 	.short	0x010a
        /*01aa*/ 	.byte	0x3f
	.zero		1


	//   ....[11]....
        /*01ac*/ 	.word	0x00003ee0
        /*01b0*/ 	.word	0x00000011
        /*01b4*/ 	.word	0x00031830
        /*01b8*/ 	.short	0x010a
        /*01ba*/ 	.byte	0x3f
	.zero		1


	//   ....[12]....
        /*01bc*/ 	.word	0x00003f20
        /*01c0*/ 	.word	0x00000011
        /*01c4*/ 	.word	0x00031830
        /*01c8*/ 	.short	0x010a
        /*01ca*/ 	.byte	0x3f
	.zero		1


	//   ....[13]....
        /*01cc*/ 	.word	0x00009e60
        /*01d0*/ 	.word	0x00000018
        /*01d4*/ 	.word	0x00000000
        /*01d8*/ 	.short	0x0101
        /*01da*/ 	.byte	0x3f
	.zero		1


	//   ....[14]....
        /*01dc*/ 	.word	0x0000a830
        /*01e0*/ 	.word	0x00000010
        /*01e4*/ 	.word	0x00000000
        /*01e8*/ 	.short	0x0101
        /*01ea*/ 	.byte	0x3f
	.zero		1


	//   ....[15]....
        /*01ec*/ 	.word	0x0000dd90
        /*01f0*/ 	.word	0x00000007
        /*01f4*/ 	.word	0x00031820
        /*01f8*/ 	.short	0x010a
        /*01fa*/ 	.byte	0x3f
	.zero		1


	//   ....[16]....
        /*01fc*/ 	.word	0x0000e630
        /*0200*/ 	.word	0x00000007
        /*0204*/ 	.word	0x00031838
        /*0208*/ 	.short	0x010a
        /*020a*/ 	.byte	0x3f
	.zero		1


	//   ....[17]....
        /*020c*/ 	.word	0x0000e9c0
        /*0210*/ 	.word	0x00000013
        /*0214*/ 	.word	0x00031820
        /*0218*/ 	.short	0x010a
        /*021a*/ 	.byte	0x3f
	.zero		1


	//   ....[18]....
        /*021c*/ 	.word	0x0000eda0
        /*0220*/ 	.word	0x00000007
        /*0224*/ 	.word	0x00031838
        /*0228*/ 	.short	0x010a
        /*022a*/ 	.byte	0x3f
	.zero		1


	//   ....[19]....
        /*022c*/ 	.word	0x0000f260
        /*0230*/ 	.word	0x00000003
        /*0234*/ 	.word	0x00000000
        /*0238*/ 	.short	0x010a
        /*023a*/ 	.byte	0x3f
	.zero		1


	//   ....[20]....
        /*023c*/ 	.word	0x0000f2f0
        /*0240*/ 	.word	0x00000011
        /*0244*/ 	.word	0x00000000
        /*0248*/ 	.short	0x010a
        /*024a*/ 	.byte	0x3f
	.zero		1


	//   ....[21]....
        /*024c*/ 	.word	0x0000f340
        /*0250*/ 	.word	0x00000005
        /*0254*/ 	.word	0x00031838
        /*0258*/ 	.short	0x010a
        /*025a*/ 	.byte	0x3f
	.zero		1


	//   ....[22]....
        /*025c*/ 	.word	0x0000f3a0
        /*0260*/ 	.word	0x00000011
        /*0264*/ 	.word	0x00031800
        /*0268*/ 	.short	0x010a
        /*026a*/ 	.byte	0x3f
	.zero		1


	//   ....[23]....
        /*026c*/ 	.word	0x0000f3f0
        /*0270*/ 	.word	0x00000010
        /*0274*/ 	.word	0x00031810
        /*0278*/ 	.short	0x010a
        /*027a*/ 	.byte	0x3f
	.zero		1


	//   ....[24]....
        /*027c*/ 	.word	0x0000f440
        /*0280*/ 	.word	0x00000011
        /*0284*/ 	.word	0x00031830
        /*0288*/ 	.short	0x010a
        /*028a*/ 	.byte	0x3f
	.zero		1


	//   ....[25]....
        /*028c*/ 	.word	0x0000f490
        /*0290*/ 	.word	0x00000007
        /*0294*/ 	.word	0x00031820
        /*0298*/ 	.short	0x010a
        /*029a*/ 	.byte	0x3f
	.zero		1


	//   ....[26]....
        /*029c*/ 	.word	0x0000f4e0
        /*02a0*/ 	.word	0x00000007
        /*02a4*/ 	.word	0x00031838
        /*02a8*/ 	.short	0x010a
        /*02aa*/ 	.byte	0x3f
	.zero		1


	//   ....[27]....
        /*02ac*/ 	.word	0x0000f540
        /*02b0*/ 	.word	0x00000013
        /*02b4*/ 	.word	0x00031820
        /*02b8*/ 	.short	0x010a
        /*02ba*/ 	.byte	0x3f
	.zero		1


	//   ....[28]....
        /*02bc*/ 	.word	0x0000f590
        /*02c0*/ 	.word	0x00000007
        /*02c4*/ 	.word	0x00031838
        /*02c8*/ 	.short	0x010a
        /*02ca*/ 	.byte	0x3f
	.zero		1


	//   ....[29]....
        /*02cc*/ 	.word	0x0000f660
        /*02d0*/ 	.word	0x00000003
        /*02d4*/ 	.word	0x00000000
        /*02d8*/ 	.short	0x010a
        /*02da*/ 	.byte	0x3f
	.zero		1


	//   ....[30]....
        /*02dc*/ 	.word	0x0000f6b0
        /*02e0*/ 	.word	0x00000011
        /*02e4*/ 	.word	0x00000000
        /*02e8*/ 	.short	0x010a
        /*02ea*/ 	.byte	0x3f
	.zero		1


	//----- nvinfo : EIATTR_NUM_MBARRIERS
	.align		4
.L_328:
        /*02ec*/ 	.byte	0x03, 0x38
        /*02ee*/ 	.short	0x0007


	//----- nvinfo : EIATTR_EXIT_INSTR_OFFSETS
	.align		4
        /*02f0*/ 	.byte	0x04, 0x1c
        /*02f2*/ 	.short	(.L_330 - .L_329)


	//   ....[0]....
.L_329:
        /*02f4*/ 	.word	0x00000880


	//   ....[1]....
        /*02f8*/ 	.word	0x0000bdc0


	//   ....[2]....
        /*02fc*/ 	.word	0x0000d6c0


	//   ....[3]....
        /*0300*/ 	.word	0x0000f390


	//----- nvinfo : EIATTR_MAX_THREADS
	.align		4
.L_330:
        /*0304*/ 	.byte	0x04, 0x05
        /*0306*/ 	.short	(.L_332 - .L_331)
.L_331:
        /*0308*/ 	.word	0x00000180
        /*030c*/ 	.word	0x00000001
        /*0310*/ 	.word	0x00000001


	//----- nvinfo : EIATTR_CRS_STACK_SIZE
	.align		4
.L_332:
        /*0314*/ 	.byte	0x04, 0x1e
        /*0316*/ 	.short	(.L_334 - .L_333)
.L_333:
        /*0318*/ 	.word	0x00000000


	//----- nvinfo : EIATTR_CBANK_PARAM_SIZE
	.align		4
.L_334:
        /*031c*/ 	.byte	0x03, 0x19
        /*031e*/ 	.short	0x0970


	//----- nvinfo : EIATTR_PARAM_CBANK
	.align		4
        /*0320*/ 	.byte	0x04, 0x0a
        /*0322*/ 	.short	(.L_336 - .L_335)
	.align		4
.L_335:
        /*0324*/ 	.word	index@(.nv.constant0._ZN7cutlass13device_kernelIN5flash11enable_sm90INS1_16FlashAttnBwdSm90INS1_25CollectiveMainloopBwdSm90ILi2ELi1ELi1EN4cute5tupleIJNS5_1CILi1EEES8_S8_EEENS6_IJNS7_ILi64EEENS7_ILi80EEENS7_ILi256EEEEEENS_6half_tEfNS_4arch4Sm90ELb1ELb0ELb1ELb0ELb0ELb0ELb1ELb1ELi2ELi1ELi1ELi1ELb0EEENS1_21CollectiveEpilogueBwdISD_SE_SG_Li256ELb0ELb1ELi2EEENS1_25SingleTileBwdLPTSchedulerILb0ELi80ELb0EEEEEEEEEvNT_6ParamsE)
        /*0328*/ 	.short	0x0210
        /*032a*/ 	.short	0x0970


	//----- nvinfo : EIATTR_SW_WAR
	.align		4
.L_336:
        /*032c*/ 	.byte	0x04, 0x36
        /*032e*/ 	.short	(.L_338 - .L_337)
.L_337:
        /*0330*/ 	.word	0x00000008
.L_338:


//--------------------- .nv.info._ZN7cutlass13device_kernelIN5flash11enable_sm90INS1_16FlashAttnBwdSm90INS1_25CollectiveMainloopBwdSm90ILi2ELi1ELi1EN4cute5tupleIJNS5_1CILi1EEES8_S8_EEENS6_IJNS7_ILi64EEENS7_ILi80EEENS7_ILi256EEEEEENS_6half_tEfNS_4arch4Sm90ELb1ELb0ELb1ELb0ELb0ELb0ELb1ELb1ELi2ELi1ELi1ELi1ELb0EEENS1_24CollectiveEpilogueBwdGQAISD_fSG_Li256ELb0ELb0EEENS1_25SingleTileBwdLPTSchedulerILb0ELi80ELb0EEEEEEEEEvNT_6ParamsE --------------------------
	.section	.nv.info._ZN7cutlass13device_kernelIN5flash11enable_sm90INS1_16FlashAttnBwdSm90INS1_25CollectiveMainloopBwdSm90ILi2ELi1ELi1EN4cute5tupleIJNS5_1CILi1EEES8_S8_EEENS6_IJNS7_ILi64EEENS7_ILi80EEENS7_ILi256EEEEEENS_6half_tEfNS_4arch4Sm90ELb1ELb0ELb1ELb0ELb0ELb0ELb1ELb1ELi2ELi1ELi1ELi1ELb0EEENS1_24CollectiveEpilogueBwdGQAISD_fSG_Li256ELb0ELb0EEENS1_25SingleTileBwdLPTSchedulerILb0ELi80ELb0EEEEEEEEEvNT_6ParamsE,"",@"SHT_CUDA_INFO"
	.sectionflags	@""
	.align	4


	//----- nvinfo : EIATTR_CUDA_API_VERSION
	.align		4
        /*0000*/ 	.byte	0x04, 0x37
        /*0002*/ 	.short	(.L_340 - .L_339)
.L_339:
        /*0004*/ 	.word	0x00000082


	//----- nvinfo : EIATTR_KPARAM_INFO
	.align		4
.L_340:
        /*0008*/ 	.byte	0x04, 0x17
        /*000a*/ 	.short	(.L_342 - .L_341)
.L_341:
        /*000c*/ 	.word	0x00000000
        /*0010*/ 	.short	0x0000
        /*0012*/ 	.short	0x0070
        /*0014*/ 	.byte	0x00, 0xf0, 0x01, 0x1c


	//----- nvinfo : EIATTR_SPARSE_MMA_MASK
	.align		4
.L_342:
        /*0018*/ 	.byte	0x03, 0x50
        /*001a*/ 	.short	0x0000


	//----- nvinfo : EIATTR_MAXREG_COUNT
	.align		4
        /*001c*/ 	.byte	0x03, 0x1b
        /*001e*/ 	.short	0x00a8


	//----- nvinfo : EIATTR_NUM_BARRIERS
	.align		4
        /*0020*/ 	.byte	0x02, 0x4c
        /*0022*/ 	.byte	0x0a
	.zero		1


	//----- nvinfo : EIATTR_ANNOTATIONS
	.align		4
        /*0024*/ 	.byte	0x04, 0x55
        /*0026*/ 	.short	(.L_344 - .L_343)


	//   ....[0]....
.L_343:
        /*0028*/ 	.word	0x00000001
        /*002c*/ 	.byte	0xf0, 0x06, 0x00, 0x00, 0x01, 0x00, 0x00, 0x00, 0x90, 0x07, 0x00, 0x00, 0x01, 0x00, 0x00, 0x00
        /* <DEDUP_REMOVED lines=8> */
        /*00bc*/ 	.byte	0xb0, 0xa4, 0x00, 0x00, 0x01, 0x00, 0x00, 0x00, 0x30, 0xa5, 0x00, 0x00


	//----- nvinfo : EIATTR_MERCURY_ISA_VERSION
	.align		4
.L_344:
        /*00c8*/ 	.byte	0x03, 0x5f
        /*00ca*/ 	.short	0x0101


	//----- nvinfo : EIATTR_INT_WARP_WIDE_INSTR_OFFSETS
	.align		4
        /*00cc*/ 	.byte	0x04, 0x31
        /*00ce*/ 	.short	(.L_346 - .L_345)


	//   ....[0]....
.L_345:
        /*00d0*/ 	.word	0x00000180


	//   ....[1]....
        /*00d4*/ 	.word	0x00000230


	//----- nvinfo : EIATTR_COOP_GROUP_MASK_REGIDS
	.align		4
.L_346:
        /*00d8*/ 	.byte	0x04, 0x29
        /*00da*/ 	.short	(.L_348 - .L_347)


	//   ....[0]....
.L_347:
        /*00dc*/ 	.word	0xffffffff


	//   ....[1]....
        /*00e0*/ 	.word	0xffffffff


	//   ....[2]....
        /*00e4*/ 	.word	0xffffffff


	//   ....[3]....
        /*00e8*/ 	.word	0xffffffff


	//   ....[4]....
        /*00ec*/ 	.word	0xffffffff


	//   ....[5]....
        /*00f0*/ 	.word	0xffffffff


	//----- nvinfo : EIATTR_COOP_GROUP_INSTR_OFFSETS
	.align		4
.L_348:
        /*00f4*/ 	.byte	0x04, 0x28
        /*00f6*/ 	.short	(.L_350 - .L_349)


	//   ....[0]....
.L_349:
        /*00f8*/ 	.word	0x00000060


	//   ....[1]....
        /*00fc*/ 	.word	0x00000190


	//   ....[2]....
        /*0100*/ 	.word	0x00000240


	//   ....[3]....
        /*0104*/ 	.word	0x000003a0


	//   ....[4]....
        /*0108*/ 	.word	0x00000fe0


	//   ....[5]....
        /*010c*/ 	.word	0x00009520


	//----- nvinfo : EIATTR_REG_RECONFIG
	.align		4
.L_350:
        /*0110*/ 	.byte	0x01, 0x54
	.zero		2


	//----- nvinfo : EIATTR_MBARRIER_INSTR_OFFSETS
	.align		4
        /*0114*/ 	.byte	0x04, 0x39
        /*0116*/ 	.short	(.L_352 - .L_351)


	//   ....[0]....
.L_351:
        /*0118*/ 	.word	0x00000260
        /*011c*/ 	.word	0x000000ff
        /*0120*/ 	.word	0x00031800
        /*0124*/ 	.short	0x0100
        /*0126*/ 	.byte	0x06
	.zero		1


	//   ....[1]....
        /*0128*/ 	.word	0x00000350
        /*012c*/ 	.word	0x000000ff
        /*0130*/ 	.word	0x00031810
        /*0134*/ 	.short	0x0100
        /*0136*/ 	.byte	0x08
	.zero		1


	//   ....[2]....
        /*0138*/ 	.word	0x00000360
        /*013c*/ 	.word	0x000000ff
        /*0140*/ 	.word	0x00031820
        /*0144*/ 	.short	0x0100
        /*0146*/ 	.byte	0x08
	.zero		1


	//   ....[3]....
        /*0148*/ 	.word	0x00000370
        /*014c*/ 	.word	0x000000ff
        /*0150*/ 	.word	0x00031818
        /*0154*/ 	.short	0x0100
        /*0156*/ 	.byte	0x08
	.zero		1


	//   ....[4]....
        /*0158*/ 	.word	0x00000380
        /*015c*/ 	.word	0x000000ff
        /*0160*/ 	.word	0x00031828
        /*0164*/ 	.short	0x0100
        /*0166*/ 	.byte	0x08
	.zero		1


	//   ....[5]....
        /*0168*/ 	.word	0x000004b0
        /*016c*/ 	.word	0x000000ff
        /*0170*/ 	.word	0x00031830
        /*0174*/ 	.short	0x0100
        /*0176*/ 	.byte	0x08
	.zero		1


	//   ....[6]....
        /*0178*/ 	.word	0x000004c0
        /*017c*/ 	.word	0x000000ff
        /*0180*/ 	.word	0x00031838
        /*0184*/ 	.short	0x0100
        /*0186*/ 	.byte	0x08
	.zero		1


	//   ....[7]....
        /*0188*/ 	.word	0x00000f60
        /*018c*/ 	.word	0x00000011
        /*0190*/ 	.word	0x00031800
        /*0194*/ 	.short	0x010a
        /*0196*/ 	.byte	0x3f
	.zero		1


	//   ....[8]....
        /*0198*/ 	.word	0x00001060
        /*019c*/ 	.word	0x00000011
        /*01a0*/ 	.word	0x00031800
        /*01a4*/ 	.short	0x010a
        /*01a6*/ 	.byte	0x3f
	.zero		1


	//   ....[9]....
        /*01a8*/ 	.word	0x00001960
        /*01ac*/ 	.word	0x00000010
        /*01b0*/ 	.word	0x00031810
        /*01b4*/ 	.short	0x010a
        /*01b6*/ 	.byte	0x3f
	.zero		1


	//   ....[10]....
        /*01b8*/ 	.word	0x00001a20
        /*01bc*/ 	.word	0x00000010
        /*01c0*/ 	.word	0x00031810
        /*01c4*/ 	.short	0x010a
        /*01c6*/ 	.byte	0x3f
	.zero		1


	//   ....[11]....
        /*01c8*/ 	.word	0x000035b0
        /*01cc*/ 	.word	0x00000011
        /*01d0*/ 	.word	0x00031830
        /*01d4*/ 	.short	0x010a
        /*01d6*/ 	.byte	0x3f
	.zero		1


	//   ....[12]....
        /*01d8*/ 	.word	0x00003670
        /*01dc*/ 	.word	0x00000011
        /*01e0*/ 	.word	0x00031830
        /*01e4*/ 	.short	0x010a
        /*01e6*/ 	.byte	0x3f
	.zero		1


	//   ....[13]....
        /*01e8*/ 	.word	0x00007fe0
        /*01ec*/ 	.word	0x00000018
        /*01f0*/ 	.word	0x00000000
        /*01f4*/ 	.short	0x0101
        /*01f6*/ 	.byte	0x3f
	.zero		1


	//   ....[14]....
        /*01f8*/ 	.word	0x000086d0
        /*01fc*/ 	.word	0x00000010
        /*0200*/ 	.word	0x00000000
        /*0204*/ 	.short	0x0101
        /*0206*/ 	.byte	0x3f
	.zero		1


	//   ....[15]....
        /*0208*/ 	.word	0x00009b90
        /*020c*/ 	.word	0x00000007
        /*0210*/ 	.word	0x00031820
        /*0214*/ 	.short	0x010a
        /*0216*/ 	.byte	0x3f
	.zero		1


	//   ....[16]....
        /*0218*/ 	.word	0x0000a430
        /*021c*/ 	.word	0x00000007
        /*0220*/ 	.word	0x00031838
        /*0224*/ 	.short	0x010a
        /*0226*/ 	.byte	0x3f
	.zero		1


	//   ....[17]....
        /*0228*/ 	.word	0x0000a7c0
        /*022c*/ 	.word	0x00000013
        /*0230*/ 	.word	0x00031820
        /*0234*/ 	.short	0x010a
        /*0236*/ 	.byte	0x3f
	.zero		1


	//   ....[18]....
        /*0238*/ 	.word	0x0000aba0
        /*023c*/ 	.word	0x00000007
        /*0240*/ 	.word	0x00031838
        /*0244*/ 	.short	0x010a
        /*0246*/ 	.byte	0x3f
	.zero		1


	//   ....[19]....
        /*0248*/ 	.word	0x0000b040
        /*024c*/ 	.word	0x00000003
        /*0250*/ 	.word	0x00000000
        /*0254*/ 	.short	0x010a
        /*0256*/ 	.byte	0x3f
	.zero		1


	//   ....[20]....
        /*0258*/ 	.word	0x0000b0d0
        /*025c*/ 	.word	0x00000011
        /*0260*/ 	.word	0x00000000
        /*0264*/ 	.short	0x010a
        /*0266*/ 	.byte	0x3f
	.zero		1


	//   ....[21]....
        /*0268*/ 	.word	0x0000b120
        /*026c*/ 	.word	0x00000004
        /*0270*/ 	.word	0x00031838
        /*0274*/ 	.short	0x010a
        /*0276*/ 	.byte	0x3f
	.zero		1


	//   ....[22]....
        /*0278*/ 	.word	0x0000b180
        /*027c*/ 	.word	0x00000011
        /*0280*/ 	.word	0x00031800
        /*0284*/ 	.short	0x010a
        /*0286*/ 	.byte	0x3f
	.zero		1


	//   ....[23]....
        /*0288*/ 	.word	0x0000b1d0
        /*028c*/ 	.word	0x00000010
        /*0290*/ 	.word	0x00031810
        /*0294*/ 	.short	0x010a
        /*0296*/ 	.byte	0x3f
	.zero		1


	//   ....[24]....
        /*0298*/ 	.word	0x0000b220
        /*029c*/ 	.word	0x00000011
        /*02a0*/ 	.word	0x00031830
        /*02a4*/ 	.short	0x010a
        /*02a6*/ 	.byte	0x3f
	.zero		1


	//   ....[25]....
        /*02a8*/ 	.word	0x0000b270
        /*02ac*/ 	.word	0x00000007
        /*02b0*/ 	.word	0x00031820
        /*02b4*/ 	.short	0x010a
        /*02b6*/ 	.byte	0x3f
	.zero		1


	//   ....[26]....
        /*02b8*/ 	.word	0x0000b2c0
        /*02bc*/ 	.word	0x00000007
        /*02c0*/ 	.word	0x00031838
        /*02c4*/ 	.short	0x010a
        /*02c6*/ 	.byte	0x3f
	.zero		1


	//   ....[27]....
        /*02c8*/ 	.word	0x0000b320
        /*02cc*/ 	.word	0x00000013
        /*02d0*/ 	.word	0x00031820
        /*02d4*/ 	.short	0x010a
        /*02d6*/ 	.byte	0x3f
	.zero		1


	//   ....[28]....
        /*02d8*/ 	.word	0x0000b370
        /*02dc*/ 	.word	0x00000007
        /*02e0*/ 	.word	0x00031838
        /*02e4*/ 	.short	0x010a
        /*02e6*/ 	.byte	0x3f
	.zero		1


	//   ....[29]....
        /*02e8*/ 	.word	0x0000b3c0
        /*02ec*/ 	.word	0x00000003
        /*02f0*/ 	.word	0x00000000
        /*02f4*/ 	.short	0x010a
        /*02f6*/ 	.byte	0x3f
	.zero		1


	//   ....[30]....
        /*02f8*/ 	.word	0x0000b410
        /*02fc*/ 	.word	0x00000011
        /*0300*/ 	.word	0x00000000
        /*0304*/ 	.short	0x010a
        /*0306*/ 	.byte	0x3f
	.zero		1


	//----- nvinfo : EIATTR_NUM_MBARRIERS
	.align		4
.L_352:
        /*0308*/ 	.byte	0x03, 0x38
        /*030a*/ 	.short	0x0007


	//----- nvinfo : EIATTR_EXIT_INSTR_OFFSETS
	.align		4
        /*030c*/ 	.byte	0x04, 0x1c
        /*030e*/ 	.short	(.L_354 - .L_353)


	//   ....[0]....
.L_353:
        /*0310*/ 	.word	0x0000b170


	//----- nvinfo : EIATTR_MAX_THREADS
	.align		4
.L_354:
        /*0314*/ 	.byte	0x04, 0x05
        /*0316*/ 	.short	(.L_356 - .L_355)
.L_355:
        /*0318*/ 	.word	0x00000180
        /*031c*/ 	.word	0x00000001
        /*0320*/ 	.word	0x00000001


	//----- nvinfo : EIATTR_CRS_STACK_SIZE
	.align		4
.L_356:
        /*0324*/ 	.byte	0x04, 0x1e
        /*0326*/ 	.short	(.L_358 - .L_357)
.L_357:
        /*0328*/ 	.word	0x00000000


	//----- nvinfo : EIATTR_CBANK_PARAM_SIZE
	.align		4
.L_358:
        /*032c*/ 	.byte	0x03, 0x19
        /*032e*/ 	.short	0x0770


	//----- nvinfo : EIATTR_PARAM_CBANK
	.align		4
        /*0330*/ 	.byte	0x04, 0x0a
        /*0332*/ 	.short	(.L_360 - .L_359)
	.align		4
.L_359:
        /*0334*/ 	.word	index@(.nv.constant0._ZN7cutlass13device_kernelIN5flash11enable_sm90INS1_16FlashAttnBwdSm90INS1_25CollectiveMainloopBwdSm90ILi2ELi1ELi1EN4cute5tupleIJNS5_1CILi1EEES8_S8_EEENS6_IJNS7_ILi64EEENS7_ILi80EEENS7_ILi256EEEEEENS_6half_tEfNS_4arch4Sm90ELb1ELb0ELb1ELb0ELb0ELb0ELb1ELb1ELi2ELi1ELi1ELi1ELb0EEENS1_24CollectiveEpilogueBwdGQAISD_fSG_Li256ELb0ELb0EEENS1_25SingleTileBwdLPTSchedulerILb0ELi80ELb0EEEEEEEEEvNT_6ParamsE)
        /*0338*/ 	.short	0x0210
        /*033a*/ 	.short	0x0770


	//----- nvinfo : EIATTR_SW_WAR
	.align		4
.L_360:
        /*033c*/ 	.byte	0x04, 0x36
        /*033e*/ 	.short	(.L_362 - .L_361)
.L_361:
        /*0340*/ 	.word	0x00000008
.L_362:


//--------------------- .nv.info._ZN7cutlass13device_kernelIN5flash22FlashAttnBwdPreprocessIN4cute5tupleIJNS3_1CILi64EEENS5_ILi256EEEEEENS_6half_tEfNS_4arch4Sm90ELb1ELb0EEEEEvNT_6ParamsE --------------------------
	.section	.nv.info._ZN7cutlass13device_kernelIN5flash22FlashAttnBwdPreprocessIN4cute5tupleIJNS3_1CILi64EEENS5_ILi256EEEEEENS_6half_tEfNS_4arch4Sm90ELb1ELb0EEEEEvNT_6ParamsE,"",@"SHT_CUDA_INFO"
	.sectionflags	@""
	.align	4


	//----- nvinfo : EIATTR_CUDA_API_VERSION
	.align		4
        /*0000*/ 	.byte	0x04, 0x37
        /*0002*/ 	.short	(.L_364 - .L_363)
.L_363:
        /*0004*/ 	.word	0x00000082


	//----- nvinfo : EIATTR_KPARAM_INFO
	.align		4
.L_364:
        /*0008*/ 	.byte	0x04, 0x17
        /*000a*/ 	.short	(.L_366 - .L_365)
.L_365:
        /*000c*/ 	.word	0x00000000
        /*0010*/ 	.short	0x0000
        /*0012*/ 	.short	0x0000
        /*0014*/ 	.byte	0x00, 0xf0, 0xc1, 0x03


	//----- nvinfo : EIATTR_SPARSE_MMA_MASK
	.align		4
.L_366:
        /*0018*/ 	.byte	0x03, 0x50
        /*001a*/ 	.short	0x0000


	//----- nvinfo : EIATTR_MAXREG_COUNT
	.align		4
        /*001c*/ 	.byte	0x03, 0x1b
        /*001e*/ 	.short	0x0080


	//----- nvinfo : EIATTR_MERCURY_ISA_VERSION
	.align		4
        /*0020*/ 	.byte	0x03, 0x5f
        /*0022*/ 	.short	0x0101


	//----- nvinfo : EIATTR_COOP_GROUP_MASK_REGIDS
	.align		4
        /*0024*/ 	.byte	0x04, 0x29
        /*0026*/ 	.short	(.L_368 - .L_367)


	//   ....[0]....
.L_367:
        /*0028*/ 	.word	0xffffffff


	//   ....[1]....
        /*002c*/ 	.word	0xffffffff


	//   ....[2]....
        /*0030*/ 	.word	0xffffffff


	//   ....[3]....
        /*0034*/ 	.word	0xffffffff


	//   ....[4]....
        /*0038*/ 	.word	0xffffffff


	//   ....[5]....
        /*003c*/ 	.word	0xffffffff


	//   ....[6]....
        /*0040*/ 	.word	0xffffffff


	//   ....[7]....
        /*0044*/ 	.word	0xffffffff


	//   ....[8]....
        /*0048*/ 	.word	0xffffffff


	//   ....[9]....
        /*004c*/ 	.word	0xffffffff


	//   ....[10]....
        /*0050*/ 	.word	0xffffffff


	//   ....[11]....
        /*0054*/ 	.word	0xffffffff


	//   ....[12]....
        /*0058*/ 	.word	0xffffffff


	//   ....[13]....
        /*005c*/ 	.word	0xffffffff


	//   ....[14]....
        /*0060*/ 	.word	0xffffffff


	//   ....[15]....
        /*0064*/ 	.word	0xffffffff


	//----- nvinfo : EIATTR_COOP_GROUP_INSTR_OFFSETS
	.align		4
.L_368:
        /*0068*/ 	.byte	0x04, 0x28
        /*006a*/ 	.short	(.L_370 - .L_369)


	//   ....[0]....
.L_369:
        /*006c*/ 	.word	0x00002010


	//   ....[1]....
        /*0070*/ 	.word	0x00002020


	//   ....[2]....
        /*0074*/ 	.word	0x00002030


	//   ....[3]....
        /*0078*/ 	.word	0x00002040


	//   ....[4]....
        /*007c*/ 	.word	0x00002070


	//   ....[5]....
        /*0080*/ 	.word	0x000020a0


	//   ....[6]....
        /*0084*/ 	.word	0x000020d0


	//   ....[7]....
        /*0088*/ 	.word	0x000020f0


	//   ....[8]....
        /*008c*/ 	.word	0x00002140


	//   ....[9]....
        /*0090*/ 	.word	0x00002160


	//   ....[10]....
        /*0094*/ 	.word	0x00002190


	//   ....[11]....
        /*0098*/ 	.word	0x000021b0


	//   ....[12]....
        /*009c*/ 	.word	0x00002260


	//   ....[13]....
        /*00a0*/ 	.word	0x000022a0


	//   ....[14]....
        /*00a4*/ 	.word	0x000022d0


	//   ....[15]....
        /*00a8*/ 	.word	0x000022f0


	//----- nvinfo : EIATTR_EXIT_INSTR_OFFSETS
	.align		4
.L_370:
        /*00ac*/ 	.byte	0x04, 0x1c
        /*00ae*/ 	.short	(.L_372 - .L_371)


	//   ....[0]....
.L_371:
        /*00b0*/ 	.word	0x000028e0


	//   ....[1]....
        /*00b4*/ 	.word	0x00002960


	//----- nvinfo : EIATTR_MAX_THREADS
	.align		4
.L_372:
        /*00b8*/ 	.byte	0x04, 0x05
        /*00ba*/ 	.short	(.L_374 - .L_373)
.L_373:
        /*00bc*/ 	.word	0x00000100
        /*00c0*/ 	.word	0x00000001
        /*00c4*/ 	.word	0x00000001


	//----- nvinfo : EIATTR_CRS_STACK_SIZE
	.align		4
.L_374:
        /*00c8*/ 	.byte	0x04, 0x1e
        /*00ca*/ 	.short	(.L_376 - .L_375)
.L_375:
        /*00cc*/ 	.word	0x00000000


	//----- nvinfo : EIATTR_CBANK_PARAM_SIZE
	.align		4
.L_376:
        /*00d0*/ 	.byte	0x03, 0x19
        /*00d2*/ 	.short	0x00f0


	//----- nvinfo : EIATTR_PARAM_CBANK
	.align		4
        /*00d4*/ 	.byte	0x04, 0x0a
        /*00d6*/ 	.short	(.L_378 - .L_377)
	.align		4
.L_377:
        /*00d8*/ 	.word	index@(.nv.constant0._ZN7cutlass13device_kernelIN5flash22FlashAttnBwdPreprocessIN4cute5tupleIJNS3_1CILi64EEENS5_ILi256EEEEEENS_6half_tEfNS_4arch4Sm90ELb1ELb0EEEEEvNT_6ParamsE)
        /*00dc*/ 	.short	0x0210
        /*00de*/ 	.short	0x00f0


	//----- nvinfo : EIATTR_SW_WAR
	.align		4
.L_378:
        /*00e0*/ 	.byte	0x04, 0x36
        /*00e2*/ 	.short	(.L_380 - .L_379)
.L_379:
        /*00e4*/ 	.word	0x00000008
.L_380:


//--------------------- .nv.info._ZN7cutlass13device_kernelIN5flash11enable_sm90INS1_16FlashAttnBwdSm90INS1_25CollectiveMainloopBwdSm90ILi2ELi1ELi1EN4cute5tupleIJNS5_1CILi1EEES8_S8_EEENS6_IJNS7_ILi64EEENS7_ILi80EEENS7_ILi256EEEEEENS_6half_tEfNS_4arch4Sm90ELb1ELb0ELb1ELb1ELb0ELb0ELb1ELb1ELi2ELi1ELi1ELi1ELb0EEENS1_21CollectiveEpilogueBwdISD_SE_SG_Li256ELb1ELb1ELi2EEENS1_25SingleTileBwdLPTSchedulerILb1ELi80ELb0EEEEEEEEEvNT_6ParamsE --------------------------
	.section	.nv.info._ZN7cutlass13device_kernelIN5flash11enable_sm90INS1_16FlashAttnBwdSm90INS1_25CollectiveMainloopBwdSm90ILi2ELi1ELi1EN4cute5tupleIJNS5_1CILi1EEES8_S8_EEENS6_IJNS7_ILi64EEENS7_ILi80EEENS7_ILi256EEEEEENS_6half_tEfNS_4arch4Sm90ELb1ELb0ELb1ELb1ELb0ELb0ELb1ELb1ELi2ELi1ELi1ELi1ELb0EEENS1_21CollectiveEpilogueBwdISD_SE_SG_Li256ELb1ELb1ELi2EEENS1_25SingleTileBwdLPTSchedulerILb1ELi80ELb0EEEEEEEEEvNT_6ParamsE,"",@"SHT_CUDA_INFO"
	.sectionflags	@""
	.align	4


	//----- nvinfo : EIATTR_CUDA_API_VERSION
	.align		4
        /*0000*/ 	.byte	0x04, 0x37
        /*0002*/ 	.short	(.L_382 - .L_381)
.L_381:
        /*0004*/ 	.word	0x00000082


	//----- nvinfo : EIATTR_KPARAM_INFO
	.align		4
.L_382:
        /*0008*/ 	.byte	0x04, 0x17
        /*000a*/ 	.short	(.L_384 - .L_383)
.L_383:
        /*000c*/ 	.word	0x00000000
        /*0010*/ 	.short	0x0000
        /*0012*/ 	.short	0x0070
        /*0014*/ 	.byte	0x00, 0xf0, 0x01, 0x1a


	//----- nvinfo : EIATTR_SPARSE_MMA_MASK
	.align		4
.L_384:
        /*0018*/ 	.byte	0x03, 0x50
        /*001a*/ 	.short	0x0000


	//----- nvinfo : EIATTR_MAXREG_COUNT
	.align		4
        /*001c*/ 	.byte	0x03, 0x1b
        /*001e*/ 	.short	0x00a8


	//----- nvinfo : EIATTR_NUM_BARRIERS
	.align		4
        /*0020*/ 	.byte	0x02, 0x4c
        /*0022*/ 	.byte	0x0a
	.zero		1


	//----- nvinfo : EIATTR_ANNOTATIONS
	.align		4
        /*0024*/ 	.byte	0x04, 0x55
        /*0026*/ 	.short	(.L_386 - .L_385)


	//   ....[0]....
.L_385:
        /* <DEDUP_REMOVED lines=11> */
        /*00cc*/ 	.byte	0xc0, 0xf8, 0x00, 0x00


	//----- nvinfo : EIATTR_MERCURY_ISA_VERSION
	.align		4
.L_386:
        /*00d0*/ 	.byte	0x03, 0x5f
        /*00d2*/ 	.short	0x0101


	//----- nvinfo : EIATTR_INT_WARP_WIDE_INSTR_OFFSETS
	.align		4
        /*00d4*/ 	.byte	0x04, 0x31
        /*00d6*/ 	.short	(.L_388 - .L_387)


	//   ....[0]....
.L_387:
        /*00d8*/ 	.word	0x00000190


	//   ....[1]....
        /*00dc*/ 	.word	0x000001c0


	//----- nvinfo : EIATTR_COOP_GROUP_MASK_REGIDS
	.align		4
.L_388:
        /*00e0*/ 	.byte	0x04, 0x29
        /*00e2*/ 	.short	(.L_390 - .L_389)


	//   ....[0]....
.L_389:
        /*00e4*/ 	.word	0xffffffff


	//   ....[1]....
        /*00e8*/ 	.word	0xffffffff


	//   ....[2]....
        /*00ec*/ 	.word	0xffffffff


	//   ....[3]....
        /*00f0*/ 	.word	0xffffffff


	//   ....[4]....
        /*00f4*/ 	.word	0xffffffff


	//   ....[5]....
        /*00f8*/ 	.word	0xffffffff


	//----- nvinfo : EIATTR_COOP_GROUP_INSTR_OFFSETS
	.align		4
.L_390:
        /*00fc*/ 	.byte	0x04, 0x28
        /*00fe*/ 	.short	(.L_392 - .L_391)


	//   ....[0]....
.L_391:
        /*0100*/ 	.word	0x00000060


	//   ....[1]....
        /*0104*/ 	.word	0x000001a0


	//   ....[2]....
        /*0108*/ 	.word	0x00000220


	//   ....[3]....
        /*010c*/ 	.word	0x00000400


	//   ....[4]....
        /*0110*/ 	.word	0x00001540


	//   ....[5]....
        /*0114*/ 	.word	0x0000d5c0


	//----- nvinfo : EIATTR_REG_RECONFIG
	.align		4
.L_392:
        /*0118*/ 	.byte	0x01, 0x54
	.zero		2


	//----- nvinfo : EIATTR_MBARRIER_INSTR_OFFSETS
	.align		4
        /*011c*/ 	.byte	0x04, 0x39
        /*011e*/ 	.short	(.L_394 - .L_393)


	//   ....[0]....
.L_393:
        /*0120*/ 	.word	0x00000290
        /*0124*/ 	.word	0x000000ff
        /*0128*/ 	.word	0x00031600
        /*012c*/ 	.short	0x0100
        /*012e*/ 	.byte	0x06
	.zero		1


	//   ....[1]....
        /*0130*/ 	.word	0x000003b0
        /*0134*/ 	.word	0x000000ff
        /*0138*/ 	.word	0x00031610
        /*013c*/ 	.short	0x0100
        /*013e*/ 	.byte	0x08
	.zero		1


	//   ....[2]....
        /*0140*/ 	.word	0x000003c0
        /*0144*/ 	.word	0x000000ff
        /*0148*/ 	.word	0x00031620
        /*014c*/ 	.short	0x0100
        /*014e*/ 	.byte	0x08
	.zero		1


	//   ....[3]....
        /*0150*/ 	.word	0x000003d0
        /*0154*/ 	.word	0x000000ff
        /*0158*/ 	.word	0x00031618
        /*015c*/ 	.short	0x0100
        /*015e*/ 	.byte	0x08
	.zero		1


	//   ....[4]....
        /*0160*/ 	.word	0x000003e0
        /*0164*/ 	.word	0x000000ff
        /*0168*/ 	.word	0x00031628
        /*016c*/ 	.short	0x0100
        /*016e*/ 	.byte	0x08
	.zero		1


	//   ....[5]....
        /*0170*/ 	.word	0x00000510
        /*0174*/ 	.word	0x000000ff
        /*0178*/ 	.word	0x00031630
        /*017c*/ 	.short	0x0100
        /*017e*/ 	.byte	0x08
	.zero		1


	//   ....[6]....
        /*0180*/ 	.word	0x00000520
        /*0184*/ 	.word	0x000000ff
        /*0188*/ 	.word	0x00031638
        /*018c*/ 	.short	0x0100
        /*018e*/ 	.byte	0x08
	.zero		1


	//   ....[7]....
        /*0190*/ 	.word	0x00001520
        /*0194*/ 	.word	0x000000e1
        /*0198*/ 	.word	0x00031600
        /*019c*/ 	.short	0x010a
        /*019e*/ 	.byte	0x3f
	.zero		1


	//   ....[8]....
        /*01a0*/ 	.word	0x00001640
        /*01a4*/ 	.word	0x000000e1
        /*01a8*/ 	.word	0x00031600
        /*01ac*/ 	.short	0x010a
        /*01ae*/ 	.byte	0x3f
	.zero		1


	//   ....[9]....
        /*01b0*/ 	.word	0x00001ef0
        /*01b4*/ 	.word	0x000000e0
        /*01b8*/ 	.word	0x00031610
        /*01bc*/ 	.short	0x010a
        /*01be*/ 	.byte	0x3f
	.zero		1


	//   ....[10]....
        /*01c0*/ 	.word	0x00001fb0
        /*01c4*/ 	.word	0x000000e0
        /*01c8*/ 	.word	0x00031610
        /*01cc*/ 	.short	0x010a
        /*01ce*/ 	.byte	0x3f
	.zero		1


	//   ....[11]....
        /*01d0*/ 	.word	0x00003b40
        /*01d4*/ 	.word	0x000000e1
        /*01d8*/ 	.word	0x00031630
        /*01dc*/ 	.short	0x010a
        /*01de*/ 	.byte	0x3f
	.zero		1


	//   ....[12]....
        /*01e0*/ 	.word	0x00003c00
        /*01e4*/ 	.word	0x000000e1
        /*01e8*/ 	.word	0x00031630
        /*01ec*/ 	.short	0x010a
        /*01ee*/ 	.byte	0x3f
	.zero		1


	//   ....[13]....
        /*01f0*/ 	.word	0x000085d0
        /*01f4*/ 	.word	0x00000018
        /*01f8*/ 	.word	0x00000000
        /*01fc*/ 	.short	0x0101
        /*01fe*/ 	.byte	0x3f
	.zero		1


	//   ....[14]....
        /*0200*/ 	.word	0x00008cd0
        /*0204*/ 	.word	0x000000e0
        /*0208*/ 	.word	0x00000000
        /*020c*/ 	.short	0x0101
        /*020e*/ 	.byte	0x3f
	.zero		1


	//   ....[15]....
        /*0210*/ 	.word	0x0000e220
        /*0214*/ 	.word	0x00000006
        /*0218*/ 	.word	0x00031620
        /*021c*/ 	.short	0x010a
        /*021e*/ 	.byte	0x3f
	.zero		1


	//   ....[16]....
        /*0220*/ 	.word	0x0000ec90
        /*0224*/ 	.word	0x00000006
        /*0228*/ 	.word	0x00031638
        /*022c*/ 	.short	0x010a
        /*022e*/ 	.byte	0x3f
	.zero		1


	//   ....[17]....
        /*0230*/ 	.word	0x0000efe0
        /*0234*/ 	.word	0x00000014
        /*0238*/ 	.word	0x00031620
        /*023c*/ 	.short	0x010a
        /*023e*/ 	.byte	0x3f
	.zero		1


	//   ....[18]....
        /*0240*/ 	.word	0x0000f420
        /*0244*/ 	.word	0x00000006
        /*0248*/ 	.word	0x00031638
        /*024c*/ 	.short	0x010a
        /*024e*/ 	.byte	0x3f
	.zero		1


	//   ....[19]....
        /*0250*/ 	.word	0x0000f990
        /*0254*/ 	.word	0x00000005
        /*0258*/ 	.word	0x00000000
        /*025c*/ 	.short	0x010a
        /*025e*/ 	.byte	0x3f
	.zero		1


	//   ....[20]....
        /*0260*/ 	.word	0x0000fa20
        /*0264*/ 	.word	0x00000003
        /*0268*/ 	.word	0x00000000
        /*026c*/ 	.short	0x010a
        /*026e*/ 	.byte	0x3f
	.zero		1


	//   ....[21]....
        /*0270*/ 	.word	0x0000fa70
        /*0274*/ 	.word	0x00000002
        /*0278*/ 	.word	0x00031638
        /*027c*/ 	.short	0x010a
        /*027e*/ 	.byte	0x3f
	.zero		1


	//   ....[22]....
        /*0280*/ 	.word	0x0000fad0
        /*0284*/ 	.word	0x000000e1
        /*0288*/ 	.word	0x00031600
        /*028c*/ 	.short	0x010a
        /*028e*/ 	.byte	0x3f
	.zero		1


	//   ....[23]....
        /*0290*/ 	.word	0x0000fb20
        /*0294*/ 	.word	0x000000e0
        /*0298*/ 	.word	0x00031610
        /*029c*/ 	.short	0x010a
        /*029e*/ 	.byte	0x3f
	.zero		1


	//   ....[24]....
        /*02a0*/ 	.word	0x0000fb70
        /*02a4*/ 	.word	0x000000e1
        /*02a8*/ 	.word	0x00031630
        /*02ac*/ 	.short	0x010a
        /*02ae*/ 	.byte	0x3f
	.zero		1


	//   ....[25]....
        /*02b0*/ 	.word	0x0000fbc0
        /*02b4*/ 	.word	0x00000006
        /*02b8*/ 	.word	0x00031620
        /*02bc*/ 	.short	0x010a
        /*02be*/ 	.byte	0x3f
	.zero		1


	//   ....[26]....
        /*02c0*/ 	.word	0x0000fc10
        /*02c4*/ 	.word	0x00000006
        /*02c8*/ 	.word	0x00031638
        /*02cc*/ 	.short	0x010a
        /*02ce*/ 	.byte	0x3f
	.zero		1


	//   ....[27]....
        /*02d0*/ 	.word	0x0000fc70
        /*02d4*/ 	.word	0x00000014
        /*02d8*/ 	.word	0x00031620
        /*02dc*/ 	.short	0x010a
        /*02de*/ 	.byte	0x3f
	.zero		1


	//   ....[28]....
        /*02e0*/ 	.word	0x0000fcc0
        /*02e4*/ 	.word	0x00000006
        /*02e8*/ 	.word	0x00031638
        /*02ec*/ 	.short	0x010a
        /*02ee*/ 	.byte	0x3f
	.zero		1


	//   ....[29]....
        /*02f0*/ 	.word	0x0000fd10
        /*02f4*/ 	.word	0x00000005
        /*02f8*/ 	.word	0x00000000
        /*02fc*/ 	.short	0x010a
        /*02fe*/ 	.byte	0x3f
	.zero		1


	//   ....[30]....
        /*0300*/ 	.word	0x0000fd60
        /*0304*/ 	.word	0x00000003
        /*0308*/ 	.word	0x00000000
        /*030c*/ 	.short	0x010a
        /*030e*/ 	.byte	0x3f
	.zero		1


	//----- nvinfo : EIATTR_NUM_MBARRIERS
	.align		4
.L_394:
        /*0310*/ 	.byte	0x03, 0x38
        /*0312*/ 	.short	0x0007


	//----- nvinfo : EIATTR_EXIT_INSTR_OFFSETS
	.align		4
        /*0314*/ 	.byte	0x04, 0x1c
        /*0316*/ 	.short	(.L_396 - .L_395)


	//   ....[0]....
.L_395:
        /*0318*/ 	.word	0x0000fac0


	//----- nvinfo : EIATTR_MAX_THREADS
	.align		4
.L_396:
        /*031c*/ 	.byte	0x04, 0x05
        /*031e*/ 	.short	(.L_398 - .L_397)
.L_397:
        /*0320*/ 	.word	0x00000180
        /*0324*/ 	.word	0x00000001
        /*0328*/ 	.word	0x00000001


	//----- nvinfo : EIATTR_CRS_STACK_SIZE
	.align		4
.L_398:
        /*032c*/ 	.byte	0x04, 0x1e
        /*032e*/ 	.short	(.L_400 - .L_399)
.L_399:
        /*0330*/ 	.word	0x00000000


	//----- nvinfo : EIATTR_CBANK_PARAM_SIZE
	.align		4
.L_400:
        /*0334*/ 	.byte	0x03, 0x19
        /*0336*/ 	.short	0x06f0


	//----- nvinfo : EIATTR_PARAM_CBANK
	.align		4
        /*0338*/ 	.byte	0x04, 0x0a
        /*033a*/ 	.short	(.L_402 - .L_401)
	.align		4
.L_401:
        /*033c*/ 	.word	index@(.nv.constant0._ZN7cutlass13device_kernelIN5flash11enable_sm90INS1_16FlashAttnBwdSm90INS1_25CollectiveMainloopBwdSm90ILi2ELi1ELi1EN4cute5tupleIJNS5_1CILi1EEES8_S8_EEENS6_IJNS7_ILi64EEENS7_ILi80EEENS7_ILi256EEEEEENS_6half_tEfNS_4arch4Sm90ELb1ELb0ELb1ELb1ELb0ELb0ELb1ELb1ELi2ELi1ELi1ELi1ELb0EEENS1_21CollectiveEpilogueBwdISD_SE_SG_Li256ELb1ELb1ELi2EEENS1_25SingleTileBwdLPTSchedulerILb1ELi80ELb0EEEEEEEEEvNT_6ParamsE)
        /*0340*/ 	.short	0x0210
        /*0342*/ 	.short	0x06f0


	//----- nvinfo : EIATTR_SW_WAR
	.align		4
.L_402:
        /*0344*/ 	.byte	0x04, 0x36
        /*0346*/ 	.short	(.L_404 - .L_403)
.L_403:
        /*0348*/ 	.word	0x00000008
.L_404:


//--------------------- .nv.info._ZN7cutlass13device_kernelIN5flash32FlashAttnBwdPostprocessConvertdQIN4cute5tupleIJNS3_1CILi80EEENS5_ILi256EEEEEENS_6half_tEfNS_4arch4Sm90ELi256ENS3_8TiledMMAINS3_8MMA_AtomIJNS3_4SM904GMMA25MMA_64x16x16_F32F16F16_SSILNSF_5MajorE1ELSH_1ELNSF_7ScaleInE1ELSI_1EEEEEENS3_6LayoutINS4_IJNS5_ILi2EEENS5_ILi1EEESN_EEENS4_IJSN_NS5_ILi0EEESP_EEEEENS4_IJNS3_10UnderscoreESS_SS_EEEEELb1EEEEEvNT_6ParamsE --------------------------
	.section	.nv.info._ZN7cutlass13device_kernelIN5flash32FlashAttnBwdPostprocessConvertdQIN4cute5tupleIJNS3_1CILi80EEENS5_ILi256EEEEEENS_6half_tEfNS_4arch4Sm90ELi256ENS3_8TiledMMAINS3_8MMA_AtomIJNS3_4SM904GMMA25MMA_64x16x16_F32F16F16_SSILNSF_5MajorE1ELSH_1ELNSF_7ScaleInE1ELSI_1EEEEEENS3_6LayoutINS4_IJNS5_ILi2EEENS5_ILi1EEESN_EEENS4_IJSN_NS5_ILi0EEESP_EEEEENS4_IJNS3_10UnderscoreESS_SS_EEEEELb1EEEEEvNT_6ParamsE,"",@"SHT_CUDA_INFO"
	.sectionflags	@""
	.align	4


	//----- nvinfo : EIATTR_CUDA_API_VERSION
	.align		4
        /*0000*/ 	.byte	0x04, 0x37
        /*0002*/ 	.short	(.L_406 - .L_405)
.L_405:
        /*0004*/ 	.word	0x00000082


	//----- nvinfo : EIATTR_KPARAM_INFO
	.align		4
.L_406:
        /*0008*/ 	.byte	0x04, 0x17
        /*000a*/ 	.short	(.L_408 - .L_407)
.L_407:
        /*000c*/ 	.word	0x00000000
        /*0010*/ 	.short	0x0000
        /*0012*/ 	.short	0x0000
        /*0014*/ 	.byte	0x00, 0xf0, 0xc1, 0x01


	//----- nvinfo : EIATTR_SPARSE_MMA_MASK
	.align		4
.L_408:
        /*0018*/ 	.byte	0x03, 0x50
        /*001a*/ 	.short	0x0000


	//----- nvinfo : EIATTR_MAXREG_COUNT
	.align		4
        /*001c*/ 	.byte	0x03, 0x1b
        /*001e*/ 	.short	0x0080


	//----- nvinfo : EIATTR_NUM_BARRIERS
	.align		4
        /*0020*/ 	.byte	0x02, 0x4c
        /*0022*/ 	.byte	0x01
	.zero		1


	//----- nvinfo : EIATTR_MERCURY_ISA_VERSION
	.align		4
        /*0024*/ 	.byte	0x03, 0x5f
        /*0026*/ 	.short	0x0101


	//----- nvinfo : EIATTR_MBARRIER_INSTR_OFFSETS
	.align		4
        /*0028*/ 	.byte	0x04, 0x39
        /*002a*/ 	.short	(.L_410 - .L_409)


	//   ....[0]....
.L_409:
        /*002c*/ 	.word	0x00000490
        /*0030*/ 	.word	0x000000ff
        /*0034*/ 	.word	0x0001e000
        /*0038*/ 	.short	0x0100
        /*003a*/ 	.byte	0x06
	.zero		1


	//   ....[1]....
        /*003c*/ 	.word	0x000005a0
        /*0040*/ 	.word	0x00000002
        /*0044*/ 	.word	0x0001e000
        /*0048*/ 	.short	0x010a
        /*004a*/ 	.byte	0x3f
	.zero		1


	//----- nvinfo : EIATTR_NUM_MBARRIERS
	.align		4
.L_410:
        /*004c*/ 	.byte	0x03, 0x38
        /*004e*/ 	.short	0x0001


	//----- nvinfo : EIATTR_EXIT_INSTR_OFFSETS
	.align		4
        /*0050*/ 	.byte	0x04, 0x1c
        /*0052*/ 	.short	(.L_412 - .L_411)


	//   ....[0]....
.L_411:
        /*0054*/ 	.word	0x000001a0


	//   ....[1]....
        /*0058*/ 	.word	0x00001e40


	//   ....[2]....
        /*005c*/ 	.word	0x00001f10


	//----- nvinfo : EIATTR_MAX_THREADS
	.align		4
.L_412:
        /*0060*/ 	.byte	0x04, 0x05
        /*0062*/ 	.short	(.L_414 - .L_413)
.L_413:
        /*0064*/ 	.word	0x00000100
        /*0068*/ 	.word	0x00000001
        /*006c*/ 	.word	0x00000001


	//----- nvinfo : EIATTR_CRS_STACK_SIZE
	.align		4
.L_414:
        /*0070*/ 	.byte	0x04, 0x1e
        /*0072*/ 	.short	(.L_416 - .L_415)
.L_415:
        /*0074*/ 	.word	0x00000000


	//----- nvinfo : EIATTR_CBANK_PARAM_SIZE
	.align		4
.L_416:
        /*0078*/ 	.byte	0x03, 0x19
        /*007a*/ 	.short	0x0070


	//----- nvinfo : EIATTR_PARAM_CBANK
	.align		4
        /*007c*/ 	.byte	0x04, 0x0a
        /*007e*/ 	.short	(.L_418 - .L_417)
	.align		4
.L_417:
        /*0080*/ 	.word	index@(.nv.constant0._ZN7cutlass13device_kernelIN5flash32FlashAttnBwdPostprocessConvertdQIN4cute5tupleIJNS3_1CILi80EEENS5_ILi256EEEEEENS_6half_tEfNS_4arch4Sm90ELi256ENS3_8TiledMMAINS3_8MMA_AtomIJNS3_4SM904GMMA25MMA_64x16x16_F32F16F16_SSILNSF_5MajorE1ELSH_1ELNSF_7ScaleInE1ELSI_1EEEEEENS3_6LayoutINS4_IJNS5_ILi2EEENS5_ILi1EEESN_EEENS4_IJSN_NS5_ILi0EEESP_EEEEENS4_IJNS3_10UnderscoreESS_SS_EEEEELb1EEEEEvNT_6ParamsE)
        /*0084*/ 	.short	0x0210
        /*0086*/ 	.short	0x0070


	//----- nvinfo : EIATTR_SW_WAR
	.align		4
.L_418:
        /*0088*/ 	.byte	0x04, 0x36
        /*008a*/ 	.short	(.L_420 - .L_419)
.L_419:
        /*008c*/ 	.word	0x00000008
.L_420:


//--------------------- .nv.info._ZN7cutlass13device_kernelIN5flash32FlashAttnBwdPostprocessConvertdQIN4cute5tupleIJNS3_1CILi64EEENS5_ILi256EEEEEENS_6half_tEfNS_4arch4Sm90ELi256ENS3_8TiledMMAINS3_8MMA_AtomIJNS3_4SM904GMMA25MMA_64x64x16_F32F16F16_SSILNSF_5MajorE1ELSH_0ELNSF_7ScaleInE1ELSI_1EEEEEENS3_6LayoutINS4_IJNS5_ILi2EEENS5_ILi1EEESN_EEENS4_IJSN_NS5_ILi0EEESP_EEEEENS4_IJNS3_10UnderscoreESS_SS_EEEEELb1EEEEEvNT_6ParamsE --------------------------
	.section	.nv.info._ZN7cutlass13device_kernelIN5flash32FlashAttnBwdPostprocessConvertdQIN4cute5tupleIJNS3_1CILi64EEENS5_ILi256EEEEEENS_6half_tEfNS_4arch4Sm90ELi256ENS3_8TiledMMAINS3_8MMA_AtomIJNS3_4SM904GMMA25MMA_64x64x16_F32F16F16_SSILNSF_5MajorE1ELSH_0ELNSF_7ScaleInE1ELSI_1EEEEEENS3_6LayoutINS4_IJNS5_ILi2EEENS5_ILi1EEESN_EEENS4_IJSN_NS5_ILi0EEESP_EEEEENS4_IJNS3_10UnderscoreESS_SS_EEEEELb1EEEEEvNT_6ParamsE,"",@"SHT_CUDA_INFO"
	.sectionflags	@""
	.align	4


	//----- nvinfo : EIATTR_CUDA_API_VERSION
	.align		4
        /*0000*/ 	.byte	0x04, 0x37
        /*0002*/ 	.short	(.L_422 - .L_421)
.L_421:
        /*0004*/ 	.word	0x00000082


	//----- nvinfo : EIATTR_KPARAM_INFO
	.align		4
.L_422:
        /*0008*/ 	.byte	0x04, 0x17
        /*000a*/ 	.short	(.L_424 - .L_423)
.L_423:
        /*000c*/ 	.word	0x00000000
        /*0010*/ 	.short	0x0000
        /*0012*/ 	.short	0x0000
        /*0014*/ 	.byte	0x00, 0xf0, 0xc1, 0x01


	//----- nvinfo : EIATTR_SPARSE_MMA_MASK
	.align		4
.L_424:
        /*0018*/ 	.byte	0x03, 0x50
        /*001a*/ 	.short	0x0000


	//----- nvinfo : EIATTR_MAXREG_COUNT
	.align		4
        /*001c*/ 	.byte	0x03, 0x1b
        /*001e*/ 	.short	0x0080


	//----- nvinfo : EIATTR_NUM_BARRIERS
	.align		4
        /*0020*/ 	.byte	0x02, 0x4c
        /*0022*/ 	.byte	0x01
	.zero		1


	//----- nvinfo : EIATTR_MERCURY_ISA_VERSION
	.align		4
        /*0024*/ 	.byte	0x03, 0x5f
        /*0026*/ 	.short	0x0101


	//----- nvinfo : EIATTR_MBARRIER_INSTR_OFFSETS
	.align		4
        /*0028*/ 	.byte	0x04, 0x39
        /*002a*/ 	.short	(.L_426 - .L_425)


	//   ....[0]....
.L_425:
        /*002c*/ 	.word	0x000004a0
        /*0030*/ 	.word	0x000000ff
        /*0034*/ 	.word	0x00018000
        /*0038*/ 	.short	0x0100
        /*003a*/ 	.byte	0x06
	.zero		1


	//   ....[1]....
        /*003c*/ 	.word	0x000005b0
        /*0040*/ 	.word	0x00000002
        /*0044*/ 	.word	0x00018000
        /*0048*/ 	.short	0x010a
        /*004a*/ 	.byte	0x3f
	.zero		1


	//----- nvinfo : EIATTR_NUM_MBARRIERS
	.align		4
.L_426:
        /*004c*/ 	.byte	0x03, 0x38
        /*004e*/ 	.short	0x0001


	//----- nvinfo : EIATTR_EXIT_INSTR_OFFSETS
	.align		4
        /*0050*/ 	.byte	0x04, 0x1c
        /*0052*/ 	.short	(.L_428 - .L_427)


	//   ....[0]....
.L_427:
        /*0054*/ 	.word	0x000001b0


	//   ....[1]....
        /*0058*/ 	.word	0x00001970


	//   ....[2]....
        /*005c*/ 	.word	0x00001a40


	//----- nvinfo : EIATTR_MAX_THREADS
	.align		4
.L_428:
        /*0060*/ 	.byte	0x04, 0x05
        /*0062*/ 	.short	(.L_430 - .L_429)
.L_429:
        /*0064*/ 	.word	0x00000100
        /*0068*/ 	.word	0x00000001
        /*006c*/ 	.word	0x00000001


	//----- nvinfo : EIATTR_CRS_STACK_SIZE
	.align		4
.L_430:
        /*0070*/ 	.byte	0x04, 0x1e
        /*0072*/ 	.short	(.L_432 - .L_431)
.L_431:
        /*0074*/ 	.word	0x00000000


	//----- nvinfo : EIATTR_CBANK_PARAM_SIZE
	.align		4
.L_432:
        /*0078*/ 	.byte	0x03, 0x19
        /*007a*/ 	.short	0x0070


	//----- nvinfo : EIATTR_PARAM_CBANK
	.align		4
        /*007c*/ 	.byte	0x04, 0x0a
        /*007e*/ 	.short	(.L_434 - .L_433)
	.align		4
.L_433:
        /*0080*/ 	.word	index@(.nv.constant0._ZN7cutlass13device_kernelIN5flash32FlashAttnBwdPostprocessConvertdQIN4cute5tupleIJNS3_1CILi64EEENS5_ILi256EEEEEENS_6half_tEfNS_4arch4Sm90ELi256ENS3_8TiledMMAINS3_8MMA_AtomIJNS3_4SM904GMMA25MMA_64x64x16_F32F16F16_SSILNSF_5MajorE1ELSH_0ELNSF_7ScaleInE1ELSI_1EEEEEENS3_6LayoutINS4_IJNS5_ILi2EEENS5_ILi1EEESN_EEENS4_IJSN_NS5_ILi0EEESP_EEEEENS4_IJNS3_10UnderscoreESS_SS_EEEEELb1EEEEEvNT_6ParamsE)
        /*0084*/ 	.short	0x0210
        /*0086*/ 	.short	0x0070


	//----- nvinfo : EIATTR_SW_WAR
	.align		4
.L_434:
        /*0088*/ 	.byte	0x04, 0x36
        /*008a*/ 	.short	(.L_436 - .L_435)
.L_435:
        /*008c*/ 	.word	0x00000008
.L_436:


//--------------------- .nv.info._ZN7cutlass13device_kernelIN5flash11enable_sm90INS1_16FlashAttnBwdSm90INS1_25CollectiveMainloopBwdSm90ILi2ELi1ELi1EN4cute5tupleIJNS5_1CILi1EEES8_S8_EEENS6_IJNS7_ILi64EEENS7_ILi80EEENS7_ILi256EEEEEENS_6half_tEfNS_4arch4Sm90ELb1ELb0ELb1ELb1ELb0ELb0ELb1ELb1ELi2ELi1ELi1ELi1ELb0EEENS1_24CollectiveEpilogueBwdGQAISD_fSG_Li256ELb1ELb0EEENS1_25SingleTileBwdLPTSchedulerILb1ELi80ELb0EEEEEEEEEvNT_6ParamsE --------------------------
	.section	.nv.info._ZN7cutlass13device_kernelIN5flash11enable_sm90INS1_16FlashAttnBwdSm90INS1_25CollectiveMainloopBwdSm90ILi2ELi1ELi1EN4cute5tupleIJNS5_1CILi1EEES8_S8_EEENS6_IJNS7_ILi64EEENS7_ILi80EEENS7_ILi256EEEEEENS_6half_tEfNS_4arch4Sm90ELb1ELb0ELb1ELb1ELb0ELb0ELb1ELb1ELi2ELi1ELi1ELi1ELb0EEENS1_24CollectiveEpilogueBwdGQAISD_fSG_Li256ELb1ELb0EEENS1_25SingleTileBwdLPTSchedulerILb1ELi80ELb0EEEEEEEEEvNT_6ParamsE,"",@"SHT_CUDA_INFO"
	.sectionflags	@""
	.align	4


	//----- nvinfo : EIATTR_CUDA_API_VERSION
	.align		4
        /*0000*/ 	.byte	0x04, 0x37
        /*0002*/ 	.short	(.L_438 - .L_437)
.L_437:
        /*0004*/ 	.word	0x00000082


	//----- nvinfo : EIATTR_KPARAM_INFO
	.align		4
.L_438:
        /*0008*/ 	.byte	0x04, 0x17
        /*000a*/ 	.short	(.L_440 - .L_439)
.L_439:
        /*000c*/ 	.word	0x00000000
        /*0010*/ 	.short	0x0000
        /*0012*/ 	.short	0x0070
        /*0014*/ 	.byte	0x00, 0xf0, 0x01, 0x1c


	//----- nvinfo : EIATTR_SPARSE_MMA_MASK
	.align		4
.L_440:
        /*0018*/ 	.byte	0x03, 0x50
        /*001a*/ 	.short	0x0000


	//----- nvinfo : EIATTR_MAXREG_COUNT
	.align		4
        /*001c*/ 	.byte	0x03, 0x1b
        /*001e*/ 	.short	0x00a8


	//----- nvinfo : EIATTR_NUM_BARRIERS
	.align		4
        /*0020*/ 	.byte	0x02, 0x4c
        /*0022*/ 	.byte	0x0a
	.zero		1


	//----- nvinfo : EIATTR_ANNOTATIONS
	.align		4
        /*0024*/ 	.byte	0x04, 0x55
        /*0026*/ 	.short	(.L_442 - .L_441)


	//   ....[0]....
.L_441:
        /* <DEDUP_REMOVED lines=11> */


	//----- nvinfo : EIATTR_MERCURY_ISA_VERSION
	.align		4
.L_442:
        /*00c0*/ 	.byte	0x03, 0x5f
        /*00c2*/ 	.short	0x0101


	//----- nvinfo : EIATTR_INT_WARP_WIDE_INSTR_OFFSETS
	.align		4
        /*00c4*/ 	.byte	0x04, 0x31
        /*00c6*/ 	.short	(.L_444 - .L_443)


	//   ....[0]....
.L_443:
        /*00c8*/ 	.word	0x00000190


	//   ....[1]....
        /*00cc*/ 	.word	0x000001c0


	//----- nvinfo : EIATTR_COOP_GROUP_MASK_REGIDS
	.align		4
.L_444:
        /*00d0*/ 	.byte	0x04, 0x29
        /*00d2*/ 	.short	(.L_446 - .L_445)


	//   ....[0]....
.L_445:
        /*00d4*/ 	.word	0xffffffff


	//   ....[1]....
        /*00d8*/ 	.word	0xffffffff


	//   ....[2]....
        /*00dc*/ 	.word	0xffffffff


	//   ....[3]....
        /*00e0*/ 	.word	0xffffffff


	//   ....[4]....
        /*00e4*/ 	.word	0xffffffff


	//   ....[5]....
        /*00e8*/ 	.word	0xffffffff


	//----- nvinfo : EIATTR_COOP_GROUP_INSTR_OFFSETS
	.align		4
.L_446:
        /*00ec*/ 	.byte	0x04, 0x28
        /*00ee*/ 	.short	(.L_448 - .L_447)


	//   ....[0]....
.L_447:
        /*00f0*/ 	.word	0x00000060


	//   ....[1]....
        /*00f4*/ 	.word	0x000001a0


	//   ....[2]....
        /*00f8*/ 	.word	0x00000220


	//   ....[3]....
        /*00fc*/ 	.word	0x00000400


	//   ....[4]....
        /*0100*/ 	.word	0x000014c0


	//   ....[5]....
        /*0104*/ 	.word	0x00009ac0


	//----- nvinfo : EIATTR_REG_RECONFIG
	.align		4
.L_448:
        /*0108*/ 	.byte	0x01, 0x54
	.zero		2


	//----- nvinfo : EIATTR_MBARRIER_INSTR_OFFSETS
	.align		4
        /*010c*/ 	.byte	0x04, 0x39
        /*010e*/ 	.short	(.L_450 - .L_449)


	//   ....[0]....
.L_449:
        /*0110*/ 	.word	0x00000290
        /*0114*/ 	.word	0x000000ff
        /*0118*/ 	.word	0x00031800
        /*011c*/ 	.short	0x0100
        /*011e*/ 	.byte	0x06
	.zero		1


	//   ....[1]....
        /*0120*/ 	.word	0x000003b0
        /*0124*/ 	.word	0x000000ff
        /*0128*/ 	.word	0x00031810
        /*012c*/ 	.short	0x0100
        /*012e*/ 	.byte	0x08
	.zero		1


	//   ....[2]....
        /*0130*/ 	.word	0x000003c0
        /*0134*/ 	.word	0x000000ff
        /*0138*/ 	.word	0x00031820
        /*013c*/ 	.short	0x0100
        /*013e*/ 	.byte	0x08
	.zero		1


	//   ....[3]....
        /*0140*/ 	.word	0x000003d0
        /*0144*/ 	.word	0x000000ff
        /*0148*/ 	.word	0x00031818
        /*014c*/ 	.short	0x0100
        /*014e*/ 	.byte	0x08
	.zero		1


	//   ....[4]....
        /*0150*/ 	.word	0x000003e0
        /*0154*/ 	.word	0x000000ff
        /*0158*/ 	.word	0x00031828
        /*015c*/ 	.short	0x0100
        /*015e*/ 	.byte	0x08
	.zero		1


	//   ....[5]....
        /*0160*/ 	.word	0x00000510
        /*0164*/ 	.word	0x000000ff
        /*0168*/ 	.word	0x00031830
        /*016c*/ 	.short	0x0100
        /*016e*/ 	.byte	0x08
	.zero		1


	//   ....[6]....
        /*0170*/ 	.word	0x00000520
        /*0174*/ 	.word	0x000000ff
        /*0178*/ 	.word	0x00031838
        /*017c*/ 	.short	0x0100
        /*017e*/ 	.byte	0x08
	.zero		1


	//   ....[7]....
        /*0180*/ 	.word	0x000014e0
        /*0184*/ 	.word	0x00000011
        /*0188*/ 	.word	0x00031800
        /*018c*/ 	.short	0x010a
        /*018e*/ 	.byte	0x3f
	.zero		1


	//   ....[8]....
        /*0190*/ 	.word	0x000015a0
        /*0194*/ 	.word	0x00000011
        /*0198*/ 	.word	0x00031800
        /*019c*/ 	.short	0x010a
        /*019e*/ 	.byte	0x3f
	.zero		1


	//   ....[9]....
        /*01a0*/ 	.word	0x00001e40
        /*01a4*/ 	.word	0x00000010
        /*01a8*/ 	.word	0x00031810
        /*01ac*/ 	.short	0x010a
        /*01ae*/ 	.byte	0x3f
	.zero		1


	//   ....[10]....
        /*01b0*/ 	.word	0x00001f00
        /*01b4*/ 	.word	0x00000010
        /*01b8*/ 	.word	0x00031810
        /*01bc*/ 	.short	0x010a
        /*01be*/ 	.byte	0x3f
	.zero		1


	//   ....[11]....
        /*01c0*/ 	.word	0x00003aa0
        /*01c4*/ 	.word	0x00000011
        /*01c8*/ 	.word	0x00031830
        /*01cc*/ 	.short	0x010a
        /*01ce*/ 	.byte	0x3f
	.zero		1


	//   ....[12]....
        /*01d0*/ 	.word	0x00003b60
        /*01d4*/ 	.word	0x00000011
        /*01d8*/ 	.word	0x00031830
        /*01dc*/ 	.short	0x010a
        /*01de*/ 	.byte	0x3f
	.zero		1


	//   ....[13]....
        /*01e0*/ 	.word	0x000084c0
        /*01e4*/ 	.word	0x00000018
        /*01e8*/ 	.word	0x00000000
        /*01ec*/ 	.short	0x0101
        /*01ee*/ 	.byte	0x3f
	.zero		1


	//   ....[14]....
        /*01f0*/ 	.word	0x00008bb0
        /*01f4*/ 	.word	0x00000010
        /*01f8*/ 	.word	0x00000000
        /*01fc*/ 	.short	0x0101
        /*01fe*/ 	.byte	0x3f
	.zero		1


	//   ....[15]....
        /*0200*/ 	.word	0x0000a720
        /*0204*/ 	.word	0x00000006
        /*0208*/ 	.word	0x00031820
        /*020c*/ 	.short	0x010a
        /*020e*/ 	.byte	0x3f
	.zero		1


	//   ....[16]....
        /*0210*/ 	.word	0x0000b190
        /*0214*/ 	.word	0x00000006
        /*0218*/ 	.word	0x00031838
        /*021c*/ 	.short	0x010a
        /*021e*/ 	.byte	0x3f
	.zero		1


	//   ....[17]....
        /*0220*/ 	.word	0x0000b4e0
        /*0224*/ 	.word	0x00000014
        /*0228*/ 	.word	0x00031820
        /*022c*/ 	.short	0x010a
        /*022e*/ 	.byte	0x3f
	.zero		1


	//   ....[18]....
        /*0230*/ 	.word	0x0000b920
        /*0234*/ 	.word	0x00000006
        /*0238*/ 	.word	0x00031838
        /*023c*/ 	.short	0x010a
        /*023e*/ 	.byte	0x3f
	.zero		1


	//   ....[19]....
        /*0240*/ 	.word	0x0000be90
        /*0244*/ 	.word	0x00000005
        /*0248*/ 	.word	0x00000000
        /*024c*/ 	.short	0x010a
        /*024e*/ 	.byte	0x3f
	.zero		1


	//   ....[20]....
        /*0250*/ 	.word	0x0000bf20
        /*0254*/ 	.word	0x00000003
        /*0258*/ 	.word	0x00000000
        /*025c*/ 	.short	0x010a
        /*025e*/ 	.byte	0x3f
	.zero		1


	//   ....[21]....
        /*0260*/ 	.word	0x0000bf70
        /*0264*/ 	.word	0x00000002
        /*0268*/ 	.word	0x00031838
        /*026c*/ 	.short	0x010a
        /*026e*/ 	.byte	0x3f
	.zero		1


	//   ....[22]....
        /*0270*/ 	.word	0x0000bfd0
        /*0274*/ 	.word	0x00000011
        /*0278*/ 	.word	0x00031800
        /*027c*/ 	.short	0x010a
        /*027e*/ 	.byte	0x3f
	.zero		1


	//   ....[23]....
        /*0280*/ 	.word	0x0000c020
        /*0284*/ 	.word	0x00000010
        /*0288*/ 	.word	0x00031810
        /*028c*/ 	.short	0x010a
        /*028e*/ 	.byte	0x3f
	.zero		1


	//   ....[24]....
        /*0290*/ 	.word	0x0000c070
        /*0294*/ 	.word	0x00000011
        /*0298*/ 	.word	0x00031830
        /*029c*/ 	.short	0x010a
        /*029e*/ 	.byte	0x3f
	.zero		1


	//   ....[25]....
        /*02a0*/ 	.word	0x0000c0c0
        /*02a4*/ 	.word	0x00000006
        /*02a8*/ 	.word	0x00031820
        /*02ac*/ 	.short	0x010a
        /*02ae*/ 	.byte	0x3f
	.zero		1


	//   ....[26]....
        /*02b0*/ 	.word	0x0000c110
        /*02b4*/ 	.word	0x00000006
        /*02b8*/ 	.word	0x00031838
        /*02bc*/ 	.short	0x010a
        /*02be*/ 	.byte	0x3f
	.zero		1


	//   ....[27]....
        /*02c0*/ 	.word	0x0000c170
        /*02c4*/ 	.word	0x00000014
        /*02c8*/ 	.word	0x00031820
        /*02cc*/ 	.short	0x010a
        /*02ce*/ 	.byte	0x3f
	.zero		1


	//   ....[28]....
        /*02d0*/ 	.word	0x0000c1c0
        /*02d4*/ 	.word	0x00000006
        /*02d8*/ 	.word	0x00031838
        /*02dc*/ 	.short	0x010a
        /*02de*/ 	.byte	0x3f
	.zero		1


	//   ....[29]....
        /*02e0*/ 	.word	0x0000c210
        /*02e4*/ 	.word	0x00000005
        /*02e8*/ 	.word	0x00000000
        /*02ec*/ 	.short	0x010a
        /*02ee*/ 	.byte	0x3f
	.zero		1


	//   ....[30]....
        /*02f0*/ 	.word	0x0000c260
        /*02f4*/ 	.word	0x00000003
        /*02f8*/ 	.word	0x00000000
        /*02fc*/ 	.short	0x010a
        /*02fe*/ 	.byte	0x3f
	.zero		1


	//----- nvinfo : EIATTR_NUM_MBARRIERS
	.align		4
.L_450:
        /*0300*/ 	.byte	0x03, 0x38
        /*0302*/ 	.short	0x0007


	//----- nvinfo : EIATTR_EXIT_INSTR_OFFSETS
	.align		4
        /*0304*/ 	.byte	0x04, 0x1c
        /*0306*/ 	.short	(.L_452 - .L_451)


	//   ....[0]....
.L_451:
        /*0308*/ 	.word	0x0000bfc0


	//----- nvinfo : EIATTR_MAX_THREADS
	.align		4
.L_452:
        /*030c*/ 	.byte	0x04, 0x05
        /*030e*/ 	.short	(.L_454 - .L_453)
.L_453:
        /*0310*/ 	.word	0x00000180
        /*0314*/ 	.word	0x00000001
        /*0318*/ 	.word	0x00000001


	//----- nvinfo : EIATTR_CRS_STACK_SIZE
	.align		4
.L_454:
        /*031c*/ 	.byte	0x04, 0x1e
        /*031e*/ 	.short	(.L_456 - .L_455)
.L_455:
        /*0320*/ 	.word	0x00000000


	//----- nvinfo : EIATTR_CBANK_PARAM_SIZE
	.align		4
.L_456:
        /*0324*/ 	.byte	0x03, 0x19
        /*0326*/ 	.short	0x0770


	//----- nvinfo : EIATTR_PARAM_CBANK
	.align		4
        /*0328*/ 	.byte	0x04, 0x0a
        /*032a*/ 	.short	(.L_458 - .L_457)
	.align		4
.L_457:
        /*032c*/ 	.word	index@(.nv.constant0._ZN7cutlass13device_kernelIN5flash11enable_sm90INS1_16FlashAttnBwdSm90INS1_25CollectiveMainloopBwdSm90ILi2ELi1ELi1EN4cute5tupleIJNS5_1CILi1EEES8_S8_EEENS6_IJNS7_ILi64EEENS7_ILi80EEENS7_ILi256EEEEEENS_6half_tEfNS_4arch4Sm90ELb1ELb0ELb1ELb1ELb0ELb0ELb1ELb1ELi2ELi1ELi1ELi1ELb0EEENS1_24CollectiveEpilogueBwdGQAISD_fSG_Li256ELb1ELb0EEENS1_25SingleTileBwdLPTSchedulerILb1ELi80ELb0EEEEEEEEEvNT_6ParamsE)
        /*0330*/ 	.short	0x0210
        /*0332*/ 	.short	0x0770


	//----- nvinfo : EIATTR_SW_WAR
	.align		4
.L_458:
        /*0334*/ 	.byte	0x04, 0x36
        /*0336*/ 	.short	(.L_460 - .L_459)
.L_459:
        /*0338*/ 	.word	0x00000008
.L_460:


//--------------------- .nv.info._ZN7cutlass13device_kernelIN5flash22FlashAttnBwdPreprocessIN4cute5tupleIJNS3_1CILi64EEENS5_ILi256EEEEEENS_6half_tEfNS_4arch4Sm90ELb1ELb1EEEEEvNT_6ParamsE --------------------------
	.section	.nv.info._ZN7cutlass13device_kernelIN5flash22FlashAttnBwdPreprocessIN4cute5tupleIJNS3_1CILi64EEENS5_ILi256EEEEEENS_6half_tEfNS_4arch4Sm90ELb1ELb1EEEEEvNT_6ParamsE,"",@"SHT_CUDA_INFO"
	.sectionflags	@""
	.align	4


	//----- nvinfo : EIATTR_CUDA_API_VERSION
	.align		4
        /*0000*/ 	.byte	0x04, 0x37
        /*0002*/ 	.short	(.L_462 - .L_461)
.L_461:
        /*0004*/ 	.word	0x00000082


	//----- nvinfo : EIATTR_KPARAM_INFO
	.align		4
.L_462:
        /*0008*/ 	.byte	0x04, 0x17
        /*000a*/ 	.short	(.L_464 - .L_463)
.L_463:
        /*000c*/ 	.word	0x00000000
        /*0010*/ 	.short	0x0000
        /*0012*/ 	.short	0x0000
        /*0014*/ 	.byte	0x00, 0xf0, 0xc1, 0x03


	//----- nvinfo : EIATTR_SPARSE_MMA_MASK
	.align		4
.L_464:
        /*0018*/ 	.byte	0x03, 0x50
        /*001a*/ 	.short	0x0000


	//----- nvinfo : EIATTR_MAXREG_COUNT
	.align		4
        /*001c*/ 	.byte	0x03, 0x1b
        /*001e*/ 	.short	0x0080


	//----- nvinfo : EIATTR_MERCURY_ISA_VERSION
	.align		4
        /*0020*/ 	.byte	0x03, 0x5f
        /*0022*/ 	.short	0x0101


	//----- nvinfo : EIATTR_COOP_GROUP_MASK_REGIDS
	.align		4
        /*0024*/ 	.byte	0x04, 0x29
        /*0026*/ 	.short	(.L_466 - .L_465)


	//   ....[0]....
.L_465:
        /*0028*/ 	.word	0xffffffff


	//   ....[1]....
        /*002c*/ 	.word	0xffffffff


	//   ....[2]....
        /*0030*/ 	.word	0xffffffff


	//   ....[3]....
        /*0034*/ 	.word	0xffffffff


	//   ....[4]....
        /*0038*/ 	.word	0xffffffff


	//   ....[5]....
        /*003c*/ 	.word	0xffffffff


	//   ....[6]....
        /*0040*/ 	.word	0xffffffff


	//   ....[7]....
        /*0044*/ 	.word	0xffffffff


	//   ....[8]....
        /*0048*/ 	.word	0xffffffff


	//   ....[9]....
        /*004c*/ 	.word	0xffffffff


	//   ....[10]....
        /*0050*/ 	.word	0xffffffff


	//   ....[11]....
        /*0054*/ 	.word	0xffffffff


	//   ....[12]....
        /*0058*/ 	.word	0xffffffff


	//   ....[13]....
        /*005c*/ 	.word	0xffffffff


	//   ....[14]....
        /*0060*/ 	.word	0xffffffff


	//   ....[15]....
        /*0064*/ 	.word	0xffffffff


	//----- nvinfo : EIATTR_COOP_GROUP_INSTR_OFFSETS
	.align		4
.L_466:
        /*0068*/ 	.byte	0x04, 0x28
        /*006a*/ 	.short	(.L_468 - .L_467)


	//   ....[0]....
.L_467:
        /*006c*/ 	.word	0x000028c0


	//   ....[1]....
        /*0070*/ 	.word	0x000028d0


	//   ....[2]....
        /*0074*/ 	.word	0x000028e0


	//   ....[3]....
        /*0078*/ 	.word	0x000028f0


	//   ....[4]....
        /*007c*/ 	.word	0x00002920


	//   ....[5]....
        /*0080*/ 	.word	0x00002940


	//   ....[6]....
        /*0084*/ 	.word	0x00002960


	//   ....[7]....
        /*0088*/ 	.word	0x00002970


	//   ....[8]....
        /*008c*/ 	.word	0x000029b0


	//   ....[9]....
        /*0090*/ 	.word	0x000029d0


	//   ....[10]....
        /*0094*/ 	.word	0x000029e0


	//   ....[11]....
        /*0098*/ 	.word	0x000029f0


	//   ....[12]....
        /*009c*/ 	.word	0x00002a50


	//   ....[13]....
        /*00a0*/ 	.word	0x00002a80


	//   ....[14]....
        /*00a4*/ 	.word	0x00002aa0


	//   ....[15]....
        /*00a8*/ 	.word	0x00002ac0


	//----- nvinfo : EIATTR_EXIT_INSTR_OFFSETS
	.align		4
.L_468:
        /*00ac*/ 	.byte	0x04, 0x1c
        /*00ae*/ 	.short	(.L_470 - .L_469)


	//   ....[0]....
.L_469:
        /*00b0*/ 	.word	0x00000320


	//   ....[1]....
        /*00b4*/ 	.word	0x00003270


	//   ....[2]....
        /*00b8*/ 	.word	0x00003310


	//----- nvinfo : EIATTR_MAX_THREADS
	.align		4
.L_470:
        /*00bc*/ 	.byte	0x04, 0x05
        /*00be*/ 	.short	(.L_472 - .L_471)
.L_471:
        /*00c0*/ 	.word	0x00000100
        /*00c4*/ 	.word	0x00000001
        /*00c8*/ 	.word	0x00000001


	//----- nvinfo : EIATTR_CRS_STACK_SIZE
	.align		4
.L_472:
        /*00cc*/ 	.byte	0x04, 0x1e
        /*00ce*/ 	.short	(.L_474 - .L_473)
.L_473:
        /*00d0*/ 	.word	0x00000000


	//----- nvinfo : EIATTR_CBANK_PARAM_SIZE
	.align		4
.L_474:
        /*00d4*/ 	.byte	0x03, 0x19
        /*00d6*/ 	.short	0x00f0


	//----- nvinfo : EIATTR_PARAM_CBANK
	.align		4
        /*00d8*/ 	.byte	0x04, 0x0a
        /*00da*/ 	.short	(.L_476 - .L_475)
	.align		4
.L_475:
        /*00dc*/ 	.word	index@(.nv.constant0._ZN7cutlass13device_kernelIN5flash22FlashAttnBwdPreprocessIN4cute5tupleIJNS3_1CILi64EEENS5_ILi256EEEEEENS_6half_tEfNS_4arch4Sm90ELb1ELb1EEEEEvNT_6ParamsE)
        /*00e0*/ 	.short	0x0210
        /*00e2*/ 	.short	0x00f0


	//----- nvinfo : EIATTR_SW_WAR
	.align		4
.L_476:
        /*00e4*/ 	.byte	0x04, 0x36
        /*00e6*/ 	.short	(.L_478 - .L_477)
.L_477:
        /*00e8*/ 	.word	0x00000008
.L_478:


//--------------------- .nv.callgraph             --------------------------
	.section	.nv.callgraph,"",@"SHT_CUDA_CALLGRAPH"
	.align	4
	.sectionentsize	8
	.align		4
        /*0000*/ 	.word	0x00000000
	.align		4
        /*0004*/ 	.word	0xffffffff
	.align		4
        /*0008*/ 	.word	index@(_ZN7cutlass13device_kernelIN5flash11enable_sm90INS1_16FlashAttnBwdSm90INS1_25CollectiveMainloopBwdSm90ILi2ELi1ELi1EN4cute5tupleIJNS5_1CILi1EEES8_S8_EEENS6_IJNS7_ILi64EEENS7_ILi80EEENS7_ILi256EEEEEENS_6half_tEfNS_4arch4Sm90ELb0ELb0ELb1ELb0ELb0ELb0ELb1ELb1ELi2ELi1ELi1ELi1ELb0EEENS1_21CollectiveEpilogueBwdISD_SE_SG_Li256ELb0ELb1ELi2EEENS1_19SingleTileSchedulerILb0ELb0ELb0ELi80EEEEEEEEEvNT_6ParamsE)
	.align		4
        /*000c*/ 	.word	index@(__assertfail)
	.align		4
        /*0010*/ 	.word	index@(_ZN7cutlass13device_kernelIN5flash11enable_sm90INS1_16FlashAttnBwdSm90INS1_25CollectiveMainloopBwdSm90ILi2ELi1ELi1EN4cute5tupleIJNS5_1CILi1EEES8_S8_EEENS6_IJNS7_ILi64EEENS7_ILi80EEENS7_ILi256EEEEEENS_6half_tEfNS_4arch4Sm90ELb0ELb1ELb1ELb0ELb0ELb0ELb1ELb1ELi2ELi1ELi1ELi1ELb0EEENS1_21CollectiveEpilogueBwdISD_SE_SG_Li256ELb0ELb1ELi2EEENS1_19SingleTileSchedulerILb0ELb0ELb0ELi80EEEEEEEEEvNT_6ParamsE)
	.align		4
        /*0014*/ 	.word	index@(__assertfail)
	.align		4
        /*0018*/ 	.word	index@(_ZN7cutlass13device_kernelIN5flash11enable_sm90INS1_16FlashAttnBwdSm90INS1_25CollectiveMainloopBwdSm90ILi2ELi1ELi1EN4cute5tupleIJNS5_1CILi1EEES8_S8_EEENS6_IJNS7_ILi64EEENS7_ILi80EEENS7_ILi256EEEEEENS_6half_tEfNS_4arch4Sm90ELb1ELb0ELb1ELb0ELb0ELb0ELb1ELb1ELi2ELi1ELi1ELi1ELb0EEENS1_21CollectiveEpilogueBwdISD_SE_SG_Li256ELb0ELb1ELi2EEENS1_25SingleTileBwdLPTSchedulerILb0ELi80ELb0EEEEEEEEEvNT_6ParamsE)
	.align		4
        /*001c*/ 	.word	index@(__assertfail)
	.align		4
        /*0020*/ 	.word	0x00000000
	.align		4
        /*0024*/ 	.word	0xfffffffe
	.align		4
        /*0028*/ 	.word	0x00000000
	.align		4
        /*002c*/ 	.word	0xfffffffd
	.align		4
        /*0030*/ 	.word	0x00000000
	.align		4
        /*0034*/ 	.word	0xfffffffc


//--------------------- .nv.constant4             --------------------------
	.section	.nv.constant4,"a",@progbits
	.align	8
	.align		8
.nv.constant4:
        /*0000*/ 	.dword	__assertfail
	.align		8
        /*0008*/ 	.dword	__unnamed_1
	.align		8
        /*0010*/ 	.dword	__unnamed_2
	.align		8
        /*0018*/ 	.dword	_ZN74_INTERNAL_7ab731fe_38_flash_bwd_hdim256_fp16_softcap_sm90_cu_8e232a79_26384cuda3std3__45__cpo5beginE
	.align		8
        /*0020*/ 	.dword	_ZN74_INTERNAL_7ab731fe_38_flash_bwd_hdim256_fp16_softcap_sm90_cu_8e232a79_26384cuda3std3__45__cpo3endE
	.align		8
        /*0028*/ 	.dword	_ZN74_INTERNAL_7ab731fe_38_flash_bwd_hdim256_fp16_softcap_sm90_cu_8e232a79_26384cuda3std3__45__cpo6cbeginE
	.align		8
        /*0030*/ 	.dword	_ZN74_INTERNAL_7ab731fe_38_flash_bwd_hdim256_fp16_softcap_sm90_cu_8e232a79_26384cuda3std3__45__cpo4cendE
	.align		8
        /*0038*/ 	.dword	_ZN74_INTERNAL_7ab731fe_38_flash_bwd_hdim256_fp16_softcap_sm90_cu_8e232a79_26384cuda3std3__476_GLOBAL__N__7ab731fe_38_flash_bwd_hdim256_fp16_softcap_sm90_cu_8e232a79_26386ignoreE
	.align		8
        /*0040*/ 	.dword	_ZN74_INTERNAL_7ab731fe_38_flash_bwd_hdim256_fp16_softcap_sm90_cu_8e232a79_26384cuda3std3__419piecewise_constructE
	.align		8
        /*0048*/ 	.dword	_ZN74_INTERNAL_7ab731fe_38_flash_bwd_hdim256_fp16_softcap_sm90_cu_8e232a79_26384cuda3std3__48in_placeE
	.align		8
        /*0050*/ 	.dword	_ZN74_INTERNAL_7ab731fe_38_flash_bwd_hdim256_fp16_softcap_sm90_cu_8e232a79_26384cuda3std6ranges3__45__cpo4swapE
	.align		8
        /*0058*/ 	.dword	_ZN74_INTERNAL_7ab731fe_38_flash_bwd_hdim256_fp16_softcap_sm90_cu_8e232a79_26384cuda3std6ranges3__45__cpo9iter_moveE
	.align		8
        /*0060*/ 	.dword	_ZN74_INTERNAL_7ab731fe_38_flash_bwd_hdim256_fp16_softcap_sm90_cu_8e232a79_26384cute7productE
	.align		8
        /*0068*/ 	.dword	_ZN74_INTERNAL_7ab731fe_38_flash_bwd_hdim256_fp16_softcap_sm90_cu_8e232a79_26384cute1_E
	.align		8
        /*0070*/ 	.dword	$str$23
	.align		8
        /*0078*/ 	.dword	$str$24


//--------------------- .text._ZN7cutlass13device_kernelIN5flash11enable_sm90INS1_16FlashAttnBwdSm90INS1_25CollectiveMainloopBwdSm90ILi2ELi1ELi1EN4cute5tupleIJNS5_1CILi1EEES8_S8_EEENS6_IJNS7_ILi64EEENS7_ILi80EEENS7_ILi256EEEEEENS_6half_tEfNS_4arch4Sm90ELb0ELb0ELb1ELb0ELb0ELb0ELb1ELb1ELi2ELi1ELi1ELi1ELb0EEENS1_21CollectiveEpilogueBwdISD_SE_SG_Li256ELb0ELb1ELi2EEENS1_19SingleTileSchedulerILb0ELb0ELb0ELi80EEEEEEEEEvNT_6ParamsE --------------------------
	.section	.text._ZN7cutlass13device_kernelIN5flash11enable_sm90INS1_16FlashAttnBwdSm90INS1_25CollectiveMainloopBwdSm90ILi2ELi1ELi1EN4cute5tupleIJNS5_1CILi1EEES8_S8_EEENS6_IJNS7_ILi64EEENS7_ILi80EEENS7_ILi256EEEEEENS_6half_tEfNS_4arch4Sm90ELb0ELb0ELb1ELb0ELb0ELb0ELb1ELb1ELi2ELi1ELi1ELi1ELb0EEENS1_21CollectiveEpilogueBwdISD_SE_SG_Li256ELb0ELb1ELi2EEENS1_19SingleTileSchedulerILb0ELb0ELb0ELi80EEEEEEEEEvNT_6ParamsE,"ax",@progbits
	.align	128
.text._ZN7cutlass13device_kernelIN5flash11enable_sm90INS1_16FlashAttnBwdSm90INS1_25CollectiveMainloopBwdSm90ILi2ELi1ELi1EN4cute5tupleIJNS5_1CILi1EEES8_S8_EEENS6_IJNS7_ILi64EEENS7_ILi80EEENS7_ILi256EEEEEENS_6half_tEfNS_4arch4Sm90ELb0ELb0ELb1ELb0ELb0ELb0ELb1ELb1ELi2ELi1ELi1ELi1ELb0EEENS1_21CollectiveEpilogueBwdISD_SE_SG_Li256ELb0ELb1ELi2EEENS1_19SingleTileSchedulerILb0ELb0ELb0ELi80EEEEEEEEEvNT_6ParamsE:
        .type           _ZN7cutlass13device_kernelIN5flash11enable_sm90INS1_16FlashAttnBwdSm90INS1_25CollectiveMainloopBwdSm90ILi2ELi1ELi1EN4cute5tupleIJNS5_1CILi1EEES8_S8_EEENS6_IJNS7_ILi64EEENS7_ILi80EEENS7_ILi256EEEEEENS_6half_tEfNS_4arch4Sm90ELb0ELb0ELb1ELb0ELb0ELb0ELb1ELb1ELi2ELi1ELi1ELi1ELb0EEENS1_21CollectiveEpilogueBwdISD_SE_SG_Li256ELb0ELb1ELi2EEENS1_19SingleTileSchedulerILb0ELb0ELb0ELi80EEEEEEEEEvNT_6ParamsE,@function
        .size           _ZN7cutlass13device_kernelIN5flash11enable_sm90INS1_16FlashAttnBwdSm90INS1_25CollectiveMainloopBwdSm90ILi2ELi1ELi1EN4cute5tupleIJNS5_1CILi1EEES8_S8_EEENS6_IJNS7_ILi64EEENS7_ILi80EEENS7_ILi256EEEEEENS_6half_tEfNS_4arch4Sm90ELb0ELb0ELb1ELb0ELb0ELb0ELb1ELb1ELi2ELi1ELi1ELi1ELb0EEENS1_21CollectiveEpilogueBwdISD_SE_SG_Li256ELb0ELb1ELi2EEENS1_19SingleTileSchedulerILb0ELb0ELb0ELi80EEEEEEEEEvNT_6ParamsE,(.L_x_1145 - _ZN7cutlass13device_kernelIN5flash11enable_sm90INS1_16FlashAttnBwdSm90INS1_25CollectiveMainloopBwdSm90ILi2ELi1ELi1EN4cute5tupleIJNS5_1CILi1EEES8_S8_EEENS6_IJNS7_ILi64EEENS7_ILi80EEENS7_ILi256EEEEEENS_6half_tEfNS_4arch4Sm90ELb0ELb0ELb1ELb0ELb0ELb0ELb1ELb1ELi2ELi1ELi1ELi1ELb0EEENS1_21CollectiveEpilogueBwdISD_SE_SG_Li256ELb0ELb1ELi2EEENS1_19SingleTileSchedulerILb0ELb0ELb0ELi80EEEEEEEEEvNT_6ParamsE)
        .other          _ZN7cutlass13device_kernelIN5flash11enable_sm90INS1_16FlashAttnBwdSm90INS1_25CollectiveMainloopBwdSm90ILi2ELi1ELi1EN4cute5tupleIJNS5_1CILi1EEES8_S8_EEENS6_IJNS7_ILi64EEENS7_ILi80EEENS7_ILi256EEEEEENS_6half_tEfNS_4arch4Sm90ELb0ELb0ELb1ELb0ELb0ELb0ELb1ELb1ELi2ELi1ELi1ELi1ELb0EEENS1_21CollectiveEpilogueBwdISD_SE_SG_Li256ELb0ELb1ELi2EEENS1_19SingleTileSchedulerILb0ELb0ELb0ELi80EEEEEEEEEvNT_6ParamsE,@"STO_CUDA_ENTRY STV_DEFAULT"
_ZN7cutlass13device_kernelIN5flash11enable_sm90INS1_16FlashAttnBwdSm90INS1_25CollectiveMainloopBwdSm90ILi2ELi1ELi1EN4cute5tupleIJNS5_1CILi1EEES8_S8_EEENS6_IJNS7_ILi64EEENS7_ILi80EEENS7_ILi256EEEEEENS_6half_tEfNS_4arch4Sm90ELb0ELb0ELb1ELb0ELb0ELb0ELb1ELb1ELi2ELi1ELi1ELi1ELb0EEENS1_21CollectiveEpilogueBwdISD_SE_SG_Li256ELb0ELb1ELi2EEENS1_19SingleTileSchedulerILb0ELb0ELb0ELi80EEEEEEEEEvNT_6ParamsE:
[----:B------:R-:W1:Y:S02]  /*0000*/  LDC R1, c[0x0][0x28] ;  /* 0x00000a00ff017b82 */ /* 0x000e640000000800 */
[----:B-1----:R-:W-:Y:S01]  /*0010*/  VIADD R1, R1, 0xfffffff0 ;  /* 0xfffffff001017836 */ /* 0x002fe20000000000 */
[----:B------:R-:W1:Y:S01]  /*0020*/  S2R R4, SR_TID.X ;  /* 0x0000000000047919 */ /* 0x000e620000002100 */
[----:B------:R-:W-:Y:S01]  /*0030*/  ELECT P0, URZ, PT ;  /* 0x00000000003f782f */ /* 0x000fe20003800000 */
[----:B------:R-:W-:Y:S01]  /*0040*/  BSSY B0, `(.L_x_0) ;  /* 0x0000019000007945 */ /* 0x000fe20003800000 */
[----:B-1----:R-:W-:-:S05]  /*0050*/  SHF.R.U32.HI R2, RZ, 0x5, R4 ;  /* 0x00000005ff027819 */ /* 0x002fca0000011604 */
[----:B------:R-:W1:Y:S02]  /*0060*/  SHFL.IDX PT, R0, R2, RZ, 0x1f ;  /* 0x00001fff02007589 */ /* 0x000e6400000e0000 */
[----:B-1----:R-:W-:-:S13]  /*0070*/  ISETP.EQ.AND P0, PT, R0, RZ, P0 ;  /* 0x000000ff0000720c */ /* 0x002fda0000702270 */
[----:B------:R-:W-:Y:S05]  /*0080*/  @!P0 BRA `(.L_x_1) ;  /* 0x0000000000508947 */ /* 0x000fea0003800000 */
[----:B------:R-:W-:Y:S02]  /*0090*/  ULDC.64 UR4, c[0x0][0x198] ;  /* 0x0000660000047ab9 */ /* 0x000fe40000000a00 */
[----:B------:R-:W-:Y:S02]  /*00a0*/  UIADD3 UR6, UP0, UR4, 0xf0, URZ ;  /* 0x000000f004067890 */ /* 0x000fe4000ff1e03f */
[----:B------:R-:W-:Y:S02]  /*00b0*/  UIADD3 UR8, UP1, UR4, 0x1f0, URZ ;  /* 0x000001f004087890 */ /* 0x000fe4000ff3e03f */
[----:B------:R-:W-:Y:S02]  /*00c0*/  UIADD3 UR10, UP2, UR4, 0x2f0, URZ ;  /* 0x000002f0040a7890 */ /* 0x000fe4000ff5e03f */
[----:B------:R-:W-:Y:S02]  /*00d0*/  UIADD3 UR12, UP3, UR4, 0x3f0, URZ ;  /* 0x000003f0040c7890 */ /* 0x000fe4000ff7e03f */
[----:B------:R-:W-:-:S02]  /*00e0*/  UIADD3 UR14, UP4, UR4, 0x670, URZ ;  /* 0x00000670040e7890 */ /* 0x000fc4000ff9e03f */
[----:B------:R-:W-:Y:S02]  /*00f0*/  UIADD3.X UR7, URZ, UR5, URZ, UP0, !UPT ;  /* 0x000000053f077290 */ /* 0x000fe400087fe43f */
[----:B------:R-:W-:Y:S02]  /*0100*/  UIADD3 UR4, UP5, UR4, 0x770, URZ ;  /* 0x0000077004047890 */ /* 0x000fe4000ffbe03f */
[----:B------:R-:W-:Y:S02]  /*0110*/  UIADD3.X UR9, URZ, UR5, URZ, UP1, !UPT ;  /* 0x000000053f097290 */ /* 0x000fe40008ffe43f */
[----:B------:R-:W-:Y:S02]  /*0120*/  UIADD3.X UR11, URZ, UR5, URZ, UP2, !UPT ;  /* 0x000000053f0b7290 */ /* 0x000fe400097fe43f */
[----:B------:R-:W-:Y:S01]  /*0130*/  UIADD3.X UR13, URZ, UR5, URZ, UP3, !UPT ;  /* 0x000000053f0d7290 */ /* 0x000fe20009ffe43f */
[----:B------:R1:W-:Y:S01]  /*0140*/  UTMACCTL.PF [UR6] ;  /* 0x00000000060079b9 */ /* 0x0003e20008040000 */
[----:B------:R-:W-:-:S03]  /*0150*/  UIADD3.X UR15, URZ, UR5, URZ, UP4, !UPT ;  /* 0x000000053f0f7290 */ /* 0x000fc6000a7fe43f */
[----:B------:R1:W-:Y:S01]  /*0160*/  UTMACCTL.PF [UR8] ;  /* 0x00000000080079b9 */ /* 0x0003e20008040000 */
[----:B------:R-:W-:Y:S01]  /*0170*/  UIADD3.X UR5, URZ, UR5, URZ, UP5, !UPT ;  /* 0x000000053f057290 */ /* 0x000fe2000affe43f */
[----:B------:R1:W-:Y:S02]  /*0180*/  UTMACCTL.PF [UR10] ;  /* 0x000000000a0079b9 */ /* 0x0003e40008040000 */
[----:B------:R1:W-:Y:S02]  /*0190*/  UTMACCTL.PF [UR12] ;  /* 0x000000000c0079b9 */ /* 0x0003e40008040000 */
[----:B------:R1:W-:Y:S04]  /*01a0*/  UTMACCTL.PF [UR14] ;  /* 0x000000000e0079b9 */ /* 0x0003e80008040000 */
[----:B------:R1:W-:Y:S02]  /*01b0*/  UTMACCTL.PF [UR4] ;  /* 0x00000000040079b9 */ /* 0x0003e40008040000 */
[----:B-1----:R-:W-:Y:S01]  /*01c0*/  NOP ;  /* 0x0000000000007918 */ /* 0x002fe20000000000 */
.L_x_1:
[----:B------:R-:W-:Y:S05]  /*01d0*/  BSYNC B0 ;  /* 0x0000000000007941 */ /* 0x000fea0003800000 */
.L_x_0:
[----:B------:R-:W-:Y:S01]  /*01e0*/  VOTEU.ANY UP0, P0 ;  /* 0x00000000003f7886 */ /* 0x000fe20000000100 */
[----:B------:R-:W1:Y:S01]  /*01f0*/  SHFL.IDX PT, R0, R2, RZ, 0x1f ;  /* 0x00001fff02007589 */ /* 0x000e6200000e0000 */
[----:B------:R-:W-:-:S03]  /*0200*/  UMOV UR4, 0x1 ;  /* 0x0000000100047882 */ /* 0x000fc60000000000 */
[----:B------:R-:W2:Y:S01]  /*0210*/  @UP0 S2UR UR7, SR_CgaCtaId ;  /* 0x00000000000709c3 */ /* 0x000ea20000008800 */
[----:B------:R-:W-:Y:S01]  /*0220*/  @UP0 UMOV UR6, 0x400 ;  /* 0x0000040000060882 */ /* 0x000fe20000000000 */
[----:B------:R-:W-:-:S04]  /*0230*/  @UP0 UIADD3 UR4, -UR4, 0x100000, URZ ;  /* 0x0010000004040890 */ /* 0x000fc8000fffe13f */
[----:B------:R-:W-:Y:S02]  /*0240*/  @UP0 USHF.L.U32 UR5, UR4, 0xb, URZ ;  /* 0x0000000b04050899 */ /* 0x000fe4000800063f */
[----:B------:R-:W-:Y:S01]  /*0250*/  @UP0 USHF.L.U32 UR4, UR4, 0x1, URZ ;  /* 0x0000000104040899 */ /* 0x000fe2000800063f */
[----:B-1----:R-:W-:Y:S02]  /*0260*/  ISETP.NE.AND P1, PT, R0, RZ, PT ;  /* 0x000000ff0000720c */ /* 0x002fe40003f25270 */
[----:B------:R-:W-:Y:S01]  /*0270*/  SHF.R.U32.HI R0, RZ, 0x7, R4 ;  /* 0x00000007ff007819 */ /* 0x000fe20000011604 */
[----:B--2---:R-:W-:Y:S01]  /*0280*/  @UP0 ULEA UR6, UR7, UR6, 0x18 ;  /* 0x0000000607060291 */ /* 0x004fe2000f8ec03f */
[----:B------:R-:W-:-:S04]  /*0290*/  VOTEU.ANY UP0, P0 ;  /* 0x00000000003f7886 */ /* 0x000fc80000000100 */
[----:B------:R-:W1:Y:S04]  /*02a0*/  SHFL.IDX PT, R0, R0, RZ, 0x1f ;  /* 0x00001fff00007589 */ /* 0x000e6800000e0000 */
[----:B------:R-:W2:Y:S03]  /*02b0*/  FENCE.VIEW.ASYNC.S ;  /* 0x00000000000073c6 */ /* 0x000ea60000000000 */
[----:B--2---:R2:W3:Y:S01]  /*02c0*/  @UP0 SYNCS.EXCH.64 URZ, [UR6+0x31800], UR4 ;  /* 0x03180004063f05b2 */ /* 0x0044e20008000100 */
[----:B------:R-:W-:Y:S05]  /*02d0*/  @P1 BRA `(.L_x_2) ;  /* 0x0000000000481947 */ /* 0x000fea0003800000 */
[----:B--2---:R-:W2:Y:S01]  /*02e0*/  S2UR UR5, SR_CgaCtaId ;  /* 0x00000000000579c3 */ /* 0x004ea20000008800 */
[----:B------:R-:W-:Y:S01]  /*02f0*/  UMOV UR4, 0x400 ;  /* 0x0000040000047882 */ /* 0x000fe20000000000 */
[----:B------:R-:W-:Y:S01]  /*0300*/  UMOV UR6, 0x1 ;  /* 0x0000000100067882 */ /* 0x000fe20000000000 */
[----:B------:R-:W-:Y:S01]  /*0310*/  UMOV UR9, 0x100 ;  /* 0x0000010000097882 */ /* 0x000fe20000000000 */
[----:B------:R-:W-:-:S04]  /*0320*/  UIADD3 UR6, -UR6, 0x100000, URZ ;  /* 0x0010000006067890 */ /* 0x000fc8000fffe13f */
[----:B------:R-:W-:Y:S02]  /*0330*/  USHF.L.U32 UR7, UR6, 0xb, URZ ;  /* 0x0000000b06077899 */ /* 0x000fe4000800063f */
[----:B------:R-:W-:Y:S01]  /*0340*/  USHF.L.U32 UR6, UR6, 0x1, URZ ;  /* 0x0000000106067899 */ /* 0x000fe2000800063f */
[----:B------:R-:W-:Y:S01]  /*0350*/  ELECT P0, URZ, PT ;  /* 0x00000000003f782f */ /* 0x000fe20003800000 */
[----:B--2---:R-:W-:Y:S02]  /*0360*/  ULEA UR8, UR5, UR4, 0x18 ;  /* 0x0000000405087291 */ /* 0x004fe4000f8ec03f */
[----:B------:R-:W-:-:S04]  /*0370*/  UIADD3 UR4, -UR9, 0x100000, URZ ;  /* 0x0010000009047890 */ /* 0x000fc8000fffe13f */
[----:B------:R-:W-:Y:S02]  /*0380*/  USHF.L.U32 UR5, UR4, 0xb, URZ ;  /* 0x0000000b04057899 */ /* 0x000fe4000800063f */
[----:B------:R-:W-:Y:S01]  /*0390*/  USHF.L.U32 UR4, UR4, 0x1, URZ ;  /* 0x0000000104047899 */ /* 0x000fe2000800063f */
[----:B------:R-:W2:Y:S03]  /*03a0*/  FENCE.VIEW.ASYNC.S ;  /* 0x00000000000073c6 */ /* 0x000ea60000000000 */
[----:B--2---:R4:W2:Y:S08]  /*03b0*/  SYNCS.EXCH.64 URZ, [UR8+0x31810], UR6 ;  /* 0x03181006083f75b2 */ /* 0x0048b00008000100 */
[----:B------:R4:W1:Y:S01]  /*03c0*/  SYNCS.EXCH.64 URZ, [UR8+0x31820], UR4 ;  /* 0x03182004083f75b2 */ /* 0x0008620008000100 */
[----:B------:R4:W1:Y:S01]  /*03d0*/  SYNCS.EXCH.64 URZ, [UR8+0x31818], UR6 ;  /* 0x03181806083f75b2 */ /* 0x0008620008000100 */
[----:B------:R4:W1:Y:S02]  /*03e0*/  SYNCS.EXCH.64 URZ, [UR8+0x31828], UR4 ;  /* 0x03182804083f75b2 */ /* 0x0008640008000100 */
[----:B----4-:R-:W-:Y:S01]  /*03f0*/  NOP ;  /* 0x0000000000007918 */ /* 0x010fe20000000000 */
.L_x_2:
[----:B------:R-:W4:Y:S01]  /*0400*/  SHFL.IDX PT, R3, R2, RZ, 0x1f ;  /* 0x00001fff02037589 */ /* 0x000f2200000e0000 */
[----:B------:R-:W-:Y:S01]  /*0410*/  NOP ;  /* 0x0000000000007918 */ /* 0x000fe20000000000 */
[----:B----4-:R-:W-:-:S13]  /*0420*/  ISETP.NE.AND P0, PT, R3, RZ, PT ;  /* 0x000000ff0300720c */ /* 0x010fda0003f05270 */
[----:B------:R-:W-:Y:S05]  /*0430*/  @P0 BRA `(.L_x_3) ;  /* 0x0000000000400947 */ /* 0x000fea0003800000 */
[----:B--2---:R-:W2:Y:S01]  /*0440*/  S2UR UR5, SR_CgaCtaId ;  /* 0x00000000000579c3 */ /* 0x004ea20000008800 */
[----:B------:R-:W-:Y:S01]  /*0450*/  UMOV UR4, 0x400 ;  /* 0x0000040000047882 */ /* 0x000fe20000000000 */
[----:B------:R-:W-:Y:S01]  /*0460*/  UMOV UR6, 0x1 ;  /* 0x0000000100067882 */ /* 0x000fe20000000000 */
[----:B------:R-:W-:Y:S01]  /*0470*/  UMOV UR7, 0x100 ;  /* 0x0000010000077882 */ /* 0x000fe20000000000 */
[----:B------:R-:W-:Y:S01]  /*0480*/  ELECT P0, URZ, PT ;  /* 0x00000000003f782f */ /* 0x000fe20003800000 */
[----:B--2---:R-:W-:Y:S02]  /*0490*/  ULEA UR8, UR5, UR4, 0x18 ;  /* 0x0000000405087291 */ /* 0x004fe4000f8ec03f */
[----:B------:R-:W-:-:S04]  /*04a0*/  UIADD3 UR4, -UR6, 0x100000, URZ ;  /* 0x0010000006047890 */ /* 0x000fc8000fffe13f */
[----:B------:R-:W-:Y:S02]  /*04b0*/  USHF.L.U32 UR5, UR4, 0xb, URZ ;  /* 0x0000000b04057899 */ /* 0x000fe4000800063f */
[----:B------:R-:W-:Y:S02]  /*04c0*/  USHF.L.U32 UR4, UR4, 0x1, URZ ;  /* 0x0000000104047899 */ /* 0x000fe4000800063f */
[----:B------:R-:W-:-:S04]  /*04d0*/  UIADD3 UR6, -UR7, 0x100000, URZ ;  /* 0x0010000007067890 */ /* 0x000fc8000fffe13f */
[----:B------:R-:W-:Y:S02]  /*04e0*/  USHF.L.U32 UR7, UR6, 0xb, URZ ;  /* 0x0000000b06077899 */ /* 0x000fe4000800063f */
[----:B------:R-:W-:Y:S01]  /*04f0*/  USHF.L.U32 UR6, UR6, 0x1, URZ ;  /* 0x0000000106067899 */ /* 0x000fe2000800063f */
[----:B------:R-:W2:Y:S03]  /*0500*/  FENCE.VIEW.ASYNC.S ;  /* 0x00000000000073c6 */ /* 0x000ea60000000000 */
[----:B--2---:R4:W2:Y:S08]  /*0510*/  SYNCS.EXCH.64 URZ, [UR8+0x31830], UR4 ;  /* 0x03183004083f75b2 */ /* 0x0048b00008000100 */
[----:B------:R4:W1:Y:S02]  /*0520*/  SYNCS.EXCH.64 URZ, [UR8+0x31838], UR6 ;  /* 0x03183806083f75b2 */ /* 0x0008640008000100 */
[----:B----4-:R-:W-:Y:S01]  /*0530*/  NOP ;  /* 0x0000000000007918 */ /* 0x010fe20000000000 */
.L_x_3:
[----:B-1----:R-:W-:Y:S01]  /*0540*/  ISETP.NE.AND P0, PT, R0, RZ, PT ;  /* 0x000000ff0000720c */ /* 0x002fe20003f05270 */
[----:B------:R-:W-:Y:S01]  /*0550*/  IMAD.MOV.U32 R0, RZ, RZ, 0x1 ;  /* 0x00000001ff007424 */ /* 0x000fe200078e00ff */
[----:B------:R-:W-:Y:S01]  /*0560*/  NOP ;  /* 0x0000000000007918 */ /* 0x000fe20000000000 */
[----:B------:R-:W-:-:S03]  /*0570*/  LOP3.LUT R21, R4, 0x7f, RZ, 0xc0, !PT ;  /* 0x0000007f04157812 */ /* 0x000fc600078ec0ff */
[----:B------:R-:W-:Y:S01]  /*0580*/  SEL R0, R0, 0x2, !P0 ;  /* 0x0000000200007807 */ /* 0x000fe20004000000 */
[----:B--23--:R-:W-:Y:S06]  /*0590*/  BAR.SYNC.DEFER_BLOCKING 0x0 ;  /* 0x0000000000007b1d */ /* 0x00cfec0000010000 */
[----:B------:R-:W-:Y:S05]  /*05a0*/  @!P0 BRA `(.L_x_4) ;  /* 0x000000a800548947 */ /* 0x000fea0003800000 */
.L_x_5:
[----:B------:R-:W-:-:S08]  /*05b0*/  NOP ;  /* 0x0000000000007918 */ /* 0x000fd00000000000 */
[----:B------:R-:W1:Y:S02]  /*05c0*/  USETMAXREG.TRY_ALLOC.CTAPOOL UP0, 0xf0 ;  /* 0x000000f0000079c8 */ /* 0x000e640008000600 */
[----:B-1----:R-:W-:-:S13]  /*05d0*/  PLOP3.LUT P0, PT, PT, PT, UP0, 0x80, 0x0 ;  /* 0x000000000000781c */ /* 0x002fda0003f0f008 */
[----:B------:R-:W-:Y:S05]  /*05e0*/  @!P0 BRA `(.L_x_5) ;  /* 0xfffffffc00f08947 */ /* 0x000fea000383ffff */
[----:B------:R-:W1:Y:S02]  /*05f0*/  S2UR UR5, SR_CTAID.Z ;  /* 0x00000000000579c3 */ /* 0x000e640000002700 */
[----:B-1----:R-:W-:-:S13]  /*0600*/  ISETP.LE.AND P0, PT, RZ, UR5, PT ;  /* 0x00000005ff007c0c */ /* 0x002fda000bf03270 */
[----:B------:R-:W-:Y:S05]  /*0610*/  @!P0 EXIT ;  /* 0x000000000000894d */ /* 0x000fea0003800000 */
[----:B------:R-:W1:Y:S01]  /*0620*/  S2UR UR4, SR_CgaCtaId ;  /* 0x00000000000479c3 */ /* 0x000e620000008800 */
[----:B------:R-:W-:Y:S01]  /*0630*/  UMOV UR60, 0x400 ;  /* 0x00000400003c7882 */ /* 0x000fe20000000000 */
[----:B------:R-:W2:Y:S01]  /*0640*/  S2R R2, SR_TID.X ;  /* 0x0000000000027919 */ /* 0x000ea20000002100 */
[----:B------:R-:W-:Y:S01]  /*0650*/  SHF.L.U32 R3, RZ, 0x1f, RZ ;  /* 0x0000001fff037819 */ /* 0x000fe200000006ff */
[----:B-1----:R-:W-:-:S09]  /*0660*/  ULEA UR60, UR4, UR60, 0x18 ;  /* 0x0000003c043c7291 */ /* 0x002fd2000f8ec03f */
[----:B------:R-:W1:Y:S01]  /*0670*/  SYNCS.PHASECHK.TRANS64.TRYWAIT P0, [UR60+0x31800], R3 ;  /* 0x03180003ff0075a7 */ /* 0x000e62000800017c */
[----:B--2---:R-:W-:-:S05]  /*0680*/  VIADD R5, R2, 0xffffff80 ;  /* 0xffffff8002057836 */ /* 0x004fca0000000000 */
[----:B------:R-:W-:-:S04]  /*0690*/  SHF.R.S32.HI R6, RZ, 0x1f, R5 ;  /* 0x0000001fff067819 */ /* 0x000fc80000011405 */
[----:B------:R-:W-:-:S04]  /*06a0*/  LEA.HI R2, R6, R5, RZ, 0x7 ;  /* 0x0000000506027211 */ /* 0x000fc800078f38ff */
[----:B------:R-:W-:Y:S02]  /*06b0*/  SHF.R.S32.HI R7, RZ, 0x7, R2 ;  /* 0x00000007ff077819 */ /* 0x000fe40000011402 */
[----:B------:R-:W-:-:S03]  /*06c0*/  LOP3.LUT R2, R2, 0xffffff80, RZ, 0xc0, !PT ;  /* 0xffffff8002027812 */ /* 0x000fc600078ec0ff */
[----:B------:R2:W3:Y:S02]  /*06d0*/  SHFL.IDX PT, R4, R7, RZ, 0x1f ;  /* 0x00001fff07047589 */ /* 0x0004e400000e0000 */
[----:B-12---:R-:W-:Y:S05]  /*06e0*/  @P0 BRA `(.L_x_6) ;  /* 0x0000000000080947 */ /* 0x006fea0003800000 */
[----:B------:R-:W1:Y:S02]  /*06f0*/  SYNCS.PHASECHK.TRANS64.TRYWAIT P0, [UR60+0x31800], R3 ;  /* 0x03180003ff0075a7 */ /* 0x000e64000800017c */
[----:B-1----:R-:W-:Y:S05]  /*0700*/  @!P0 BRA `(.L_x_7) ;  /* 0x000000c0001c8947 */ /* 0x002fea0003800000 */
.L_x_6:
[----:B------:R-:W-:Y:S01]  /*0710*/  IMAD.IADD R10, R5, 0x1, -R2 ;  /* 0x00000001050a7824 */ /* 0x000fe200078e0a02 */
[----:B------:R-:W2:Y:S01]  /*0720*/  S2UR UR4, SR_CTAID.Y ;  /* 0x00000000000479c3 */ /* 0x000ea20000002600 */
[----:B------:R-:W-:Y:S02]  /*0730*/  LEA.HI R13, R6, R5, RZ, 0x5 ;  /* 0x00000005060d7211 */ /* 0x000fe400078f28ff */
[----:B------:R-:W-:Y:S01]  /*0740*/  CS2R R214, SRZ ;  /* 0x0000000000d67805 */ /* 0x000fe2000001ff00 */
[--C-:B------:R-:W-:Y:S01]  /*0750*/  IMAD R2, R7, 0x800, R10.reuse ;  /* 0x0000080007027824 */ /* 0x100fe200078e020a */
[----:B------:R-:W-:Y:S02]  /*0760*/  SHF.R.S32.HI R9, RZ, 0x1f, R10 ;  /* 0x0000001fff097819 */ /* 0x000fe4000001140a */
[----:B------:R-:W-:Y:S02]  /*0770*/  CS2R R212, SRZ ;  /* 0x0000000000d47805 */ /* 0x000fe4000001ff00 */
[----:B------:R-:W-:Y:S01]  /*0780*/  SHF.R.S32.HI R15, RZ, 0x5, R13 ;  /* 0x00000005ff0f7819 */ /* 0x000fe2000001140d */
[----:B------:R-:W-:Y:S01]  /*0790*/  IMAD.SHL.U32 R2, R2, 0x4, RZ ;  /* 0x0000000402027824 */ /* 0x000fe200078e00ff */
[----:B------:R-:W-:Y:S01]  /*07a0*/  LEA.HI R12, R9, R10, RZ, 0x2 ;  /* 0x0000000a090c7211 */ /* 0x000fe200078f10ff */
[----:B------:R-:W4:Y:S01]  /*07b0*/  LDC.64 R18, c[0x0][0x2d8] ;  /* 0x0000b600ff127b82 */ /* 0x000f220000000a00 */
[----:B------:R-:W-:-:S02]  /*07c0*/  CS2R R210, SRZ ;  /* 0x0000000000d27805 */ /* 0x000fc4000001ff00 */
[----:B------:R-:W-:Y:S02]  /*07d0*/  CS2R R208, SRZ ;  /* 0x0000000000d07805 */ /* 0x000fe4000001ff00 */
[--C-:B-1----:R-:W-:Y:S02]  /*07e0*/  SHF.R.S32.HI R8, RZ, 0x2, R12.reuse ;  /* 0x00000002ff087819 */ /* 0x102fe4000001140c */
[----:B------:R-:W-:Y:S02]  /*07f0*/  CS2R R206, SRZ ;  /* 0x0000000000ce7805 */ /* 0x000fe4000001ff00 */
[----:B------:R-:W-:Y:S02]  /*0800*/  SHF.R.S32.HI R3, RZ, 0x1f, R12 ;  /* 0x0000001fff037819 */ /* 0x000fe4000001140c */
[----:B------:R-:W-:Y:S02]  /*0810*/  CS2R R204, SRZ ;  /* 0x0000000000cc7805 */ /* 0x000fe4000001ff00 */
[----:B------:R-:W-:Y:S01]  /*0820*/  CS2R R202, SRZ ;  /* 0x0000000000ca7805 */ /* 0x000fe2000001ff00 */
[----:B------:R-:W1:Y:S01]  /*0830*/  LDC.64 R230, c[0x0][0x2e0] ;  /* 0x0000b800ffe67b82 */ /* 0x000e620000000a00 */
[----:B------:R-:W-:-:S02]  /*0840*/  LEA.HI R3, R3, R8, RZ, 0x3 ;  /* 0x0000000803037211 */ /* 0x000fc400078f18ff */
[----:B------:R-:W-:Y:S02]  /*0850*/  CS2R R200, SRZ ;  /* 0x0000000000c87805 */ /* 0x000fe4000001ff00 */
[----:B------:R-:W-:Y:S02]  /*0860*/  CS2R R198, SRZ ;  /* 0x0000000000c67805 */ /* 0x000fe4000001ff00 */
[----:B------:R-:W-:Y:S02]  /*0870*/  CS2R R196, SRZ ;  /* 0x0000000000c47805 */ /* 0x000fe4000001ff00 */
[----:B------:R-:W-:Y:S02]  /*0880*/  LOP3.LUT R11, R3, 0xfffffff8, RZ, 0xc0, !PT ;  /* 0xfffffff8030b7812 */ /* 0x000fe400078ec0ff */
[----:B------:R-:W-:Y:S01]  /*0890*/  CS2R R194, SRZ ;  /* 0x0000000000c27805 */ /* 0x000fe2000001ff00 */
[----:B--2---:R-:W-:Y:S01]  /*08a0*/  USHF.R.S32.HI UR6, URZ, 0x1f, UR4 ;  /* 0x0000001f3f067899 */ /* 0x004fe20008011404 */
[----:B------:R-:W-:-:S02]  /*08b0*/  SHF.R.S32.HI R3, RZ, 0x1f, R2 ;  /* 0x0000001fff037819 */ /* 0x000fc40000011402 */
[----:B------:R-:W-:Y:S01]  /*08c0*/  CS2R R192, SRZ ;  /* 0x0000000000c07805 */ /* 0x000fe2000001ff00 */
[----:B------:R-:W-:Y:S01]  /*08d0*/  IMAD.IADD R14, R8, 0x1, -R11 ;  /* 0x00000001080e7824 */ /* 0x000fe200078e0a0b */
[----:B------:R-:W-:Y:S02]  /*08e0*/  LEA.HI R11, R9, R10, RZ, 0x5 ;  /* 0x0000000a090b7211 */ /* 0x000fe400078f28ff */
[----:B------:R-:W-:Y:S02]  /*08f0*/  CS2R R190, SRZ ;  /* 0x0000000000be7805 */ /* 0x000fe4000001ff00 */
[----:B------:R-:W-:Y:S02]  /*0900*/  SHF.R.S32.HI R8, RZ, 0x1f, R13 ;  /* 0x0000001fff087819 */ /* 0x000fe4000001140d */
[----:B------:R-:W-:Y:S02]  /*0910*/  CS2R R188, SRZ ;  /* 0x0000000000bc7805 */ /* 0x000fe4000001ff00 */
[----:B------:R-:W-:Y:S01]  /*0920*/  SHF.R.S32.HI R11, RZ, 0x5, R11 ;  /* 0x00000005ff0b7819 */ /* 0x000fe2000001140b */
[----:B----4-:R-:W-:Y:S01]  /*0930*/  IMAD R16, R18, UR6, RZ ;  /* 0x0000000612107c24 */ /* 0x010fe2000f8e02ff */
[----:B------:R-:W-:Y:S01]  /*0940*/  LEA.HI R13, R8, R15, RZ, 0x2 ;  /* 0x0000000f080d7211 */ /* 0x000fe200078f10ff */
[----:B------:R-:W-:Y:S01]  /*0950*/  IMAD.WIDE.U32 R2, R18, UR4, R2 ;  /* 0x0000000412027c25 */ /* 0x000fe2000f8e0002 */
[----:B---3--:R-:W-:-:S02]  /*0960*/  LEA.HI R8, R4, R4, RZ, 0x1 ;  /* 0x0000000404087211 */ /* 0x008fc400078f08ff */
[----:B------:R-:W-:Y:S02]  /*0970*/  CS2R R186, SRZ ;  /* 0x0000000000ba7805 */ /* 0x000fe4000001ff00 */
[----:B------:R-:W-:Y:S01]  /*0980*/  CS2R R184, SRZ ;  /* 0x0000000000b87805 */ /* 0x000fe2000001ff00 */
[----:B------:R-:W-:Y:S01]  /*0990*/  IMAD R229, R11, 0x10, R14 ;  /* 0x000000100be57824 */ /* 0x000fe200078e020e */
[----:B------:R-:W-:Y:S01]  /*09a0*/  LOP3.LUT R9, R8, 0xfffffffe, RZ, 0xc0, !PT ;  /* 0xfffffffe08097812 */ /* 0x000fe200078ec0ff */
[----:B------:R-:W2:Y:S01]  /*09b0*/  LDC R11, c[0x0][0x280] ;  /* 0x0000a000ff0b7b82 */ /* 0x000ea20000000800 */
[----:B------:R-:W-:Y:S01]  /*09c0*/  IMAD R17, R19, UR4, R16 ;  /* 0x0000000413117c24 */ /* 0x000fe2000f8e0210 */
[----:B------:R-:W-:Y:S01]  /*09d0*/  LOP3.LUT R16, R13, 0xfffffffc, RZ, 0xc0, !PT ;  /* 0xfffffffc0d107812 */ /* 0x000fe200078ec0ff */
[----:B------:R-:W-:Y:S01]  /*09e0*/  USHF.R.S32.HI UR4, URZ, 0x1f, UR5 ;  /* 0x0000001f3f047899 */ /* 0x000fe20008011405 */
[----:B------:R-:W-:Y:S01]  /*09f0*/  IMAD.IADD R4, R4, 0x1, -R9 ;  /* 0x0000000104047824 */ /* 0x000fe200078e0a09 */
[----:B------:R-:W-:Y:S01]  /*0a00*/  CS2R R182, SRZ ;  /* 0x0000000000b67805 */ /* 0x000fe2000001ff00 */
[----:B------:R-:W-:Y:S01]  /*0a10*/  IMAD.IADD R3, R3, 0x1, R17 ;  /* 0x0000000103037824 */ /* 0x000fe200078e0211 */
[----:B------:R-:W-:Y:S01]  /*0a20*/  CS2R R180, SRZ ;  /* 0x0000000000b47805 */ /* 0x000fe2000001ff00 */
[----:B------:R-:W-:Y:S01]  /*0a30*/  IMAD.IADD R20, R15, 0x1, -R16 ;  /* 0x000000010f147824 */ /* 0x000fe200078e0a10 */
[----:B------:R-:W-:Y:S01]  /*0a40*/  CS2R R178, SRZ ;  /* 0x0000000000b27805 */ /* 0x000fe2000001ff00 */
[----:B-1----:R-:W-:Y:S01]  /*0a50*/  IMAD R8, R230, UR4, RZ ;  /* 0x00000004e6087c24 */ /* 0x002fe2000f8e02ff */
[----:B------:R-:W-:-:S02]  /*0a60*/  CS2R R176, SRZ ;  /* 0x0000000000b07805 */ /* 0x000fc4000001ff00 */
[----:B------:R-:W-:Y:S01]  /*0a70*/  CS2R R174, SRZ ;  /* 0x0000000000ae7805 */ /* 0x000fe2000001ff00 */
[----:B------:R1:W-:Y:S01]  /*0a80*/  STL [R1+0x4], R20 ;  /* 0x0000041401007387 */ /* 0x0003e20000100800 */
[----:B------:R-:W-:Y:S01]  /*0a90*/  IMAD R13, R231, UR5, R8 ;  /* 0x00000005e70d7c24 */ /* 0x000fe2000f8e0208 */
[----:B------:R-:W-:Y:S01]  /*0aa0*/  CS2R R172, SRZ ;  /* 0x0000000000ac7805 */ /* 0x000fe2000001ff00 */
[----:B------:R-:W-:Y:S01]  /*0ab0*/  IMAD.WIDE.U32 R230, R230, UR5, R2 ;  /* 0x00000005e6e67c25 */ /* 0x000fe2000f8e0002 */
[----:B------:R-:W-:Y:S02]  /*0ac0*/  CS2R R170, SRZ ;  /* 0x0000000000aa7805 */ /* 0x000fe4000001ff00 */
[----:B------:R-:W-:Y:S02]  /*0ad0*/  CS2R R168, SRZ ;  /* 0x0000000000a87805 */ /* 0x000fe4000001ff00 */
[----:B------:R-:W-:Y:S02]  /*0ae0*/  CS2R R166, SRZ ;  /* 0x0000000000a67805 */ /* 0x000fe4000001ff00 */
[----:B------:R-:W-:-:S02]  /*0af0*/  CS2R R164, SRZ ;  /* 0x0000000000a47805 */ /* 0x000fc4000001ff00 */
[----:B------:R-:W-:Y:S02]  /*0b00*/  CS2R R162, SRZ ;  /* 0x0000000000a27805 */ /* 0x000fe4000001ff00 */
[----:B------:R-:W-:Y:S02]  /*0b10*/  CS2R R160, SRZ ;  /* 0x0000000000a07805 */ /* 0x000fe4000001ff00 */
[----:B------:R-:W-:Y:S02]  /*0b20*/  CS2R R158, SRZ ;  /* 0x00000000009e7805 */ /* 0x000fe4000001ff00 */
[----:B--2---:R-:W-:Y:S02]  /*0b30*/  ISETP.GE.AND P0, PT, R11, 0x1, PT ;  /* 0x000000010b00780c */ /* 0x004fe40003f06270 */
[----:B------:R-:W-:Y:S02]  /*0b40*/  CS2R R156, SRZ ;  /* 0x00000000009c7805 */ /* 0x000fe4000001ff00 */
[----:B------:R-:W-:-:S02]  /*0b50*/  CS2R R154, SRZ ;  /* 0x00000000009a7805 */ /* 0x000fc4000001ff00 */
[----:B------:R-:W-:Y:S02]  /*0b60*/  CS2R R152, SRZ ;  /* 0x0000000000987805 */ /* 0x000fe4000001ff00 */
[----:B------:R-:W-:Y:S02]  /*0b70*/  CS2R R150, SRZ ;  /* 0x0000000000967805 */ /* 0x000fe4000001ff00 */
[----:B------:R-:W-:Y:S02]  /*0b80*/  CS2R R148, SRZ ;  /* 0x0000000000947805 */ /* 0x000fe4000001ff00 */
[----:B------:R-:W-:Y:S02]  /*0b90*/  CS2R R146, SRZ ;  /* 0x0000000000927805 */ /* 0x000fe4000001ff00 */
        /* <DEDUP_REMOVED lines=44> */
[----:B------:R-:W-:Y:S01]  /*0e60*/  CS2R R56, SRZ ;  /* 0x0000000000387805 */ /* 0x000fe2000001ff00 */
[----:B-1----:R-:W-:Y:S06]  /*0e70*/  @!P0 BRA `(.L_x_8) ;  /* 0x0000008800c08947 */ /* 0x002fec0003800000 */
[----:B------:R-:W-:Y:S01]  /*0e80*/  LEA.HI R2, R7, R7, RZ, 0x1 ;  /* 0x0000000707027211 */ /* 0x000fe200078f08ff */
[----:B------:R-:W1:Y:S01]  /*0e90*/  S2R R9, SR_CTAID.X ;  /* 0x0000000000097919 */ /* 0x000e620000002500 */
[----:B------:R-:W-:Y:S01]  /*0ea0*/  LOP3.LUT R3, R12, 0xfffffffc, RZ, 0xc0, !PT ;  /* 0xfffffffc0c037812 */ /* 0x000fe200078ec0ff */
[----:B------:R-:W-:Y:S01]  /*0eb0*/  VIADD R11, R11, 0x3f ;  /* 0x0000003f0b0b7836 */ /* 0x000fe20000000000 */
[----:B------:R-:W-:Y:S01]  /*0ec0*/  LOP3.LUT R2, R2, 0xfffffffe, RZ, 0xc0, !PT ;  /* 0xfffffffe02027812 */ /* 0x000fe200078ec0ff */
[----:B------:R-:W1:Y:S01]  /*0ed0*/  LDC R14, c[0x0][0x290] ;  /* 0x0000a400ff0e7b82 */ /* 0x000e620000000800 */
[----:B------:R-:W-:Y:S01]  /*0ee0*/  LEA.HI R6, R6, R5, RZ, 0x4 ;  /* 0x0000000506067211 */ /* 0x000fe200078f20ff */
[----:B------:R-:W-:Y:S01]  /*0ef0*/  IMAD.IADD R232, R231, 0x1, R13 ;  /* 0x00000001e7e87824 */ /* 0x000fe200078e020d */
[----:B------:R-:W-:Y:S01]  /*0f00*/  LOP3.LUT R228, R0, 0x1, RZ, 0xfc, !PT ;  /* 0x0000000100e47812 */ /* 0x000fe200078efcff */
[----:B------:R-:W-:Y:S01]  /*0f10*/  IMAD.IADD R8, R7, 0x1, -R2 ;  /* 0x0000000107087824 */ /* 0x000fe200078e0a02 */
[----:B------:R-:W-:Y:S01]  /*0f20*/  LOP3.LUT R6, R6, 0xffffff0, RZ, 0xc0, !PT ;  /* 0x0ffffff006067812 */ /* 0x000fe200078ec0ff */
[----:B------:R-:W-:Y:S01]  /*0f30*/  IMAD.IADD R2, R10, 0x1, -R3 ;  /* 0x000000010a027824 */ /* 0x000fe200078e0a03 */
[----:B------:R-:W-:Y:S01]  /*0f40*/  SHF.R.S32.HI R10, RZ, 0x1f, R11 ;  /* 0x0000001fff0a7819 */ /* 0x000fe2000001140b */
[----:B------:R-:W-:Y:S01]  /*0f50*/  IMAD.MOV.U32 R16, RZ, RZ, RZ ;  /* 0x000000ffff107224 */ /* 0x000fe200078e00ff */
[----:B------:R-:W-:Y:S01]  /*0f60*/  CS2R R18, SRZ ;  /* 0x0000000000127805 */ /* 0x000fe2000001ff00 */
[----:B------:R-:W-:Y:S01]  /*0f70*/  IMAD.IADD R6, R5, 0x1, -R6 ;  /* 0x0000000105067824 */ /* 0x000fe200078e0a06 */
[----:B------:R-:W-:Y:S01]  /*0f80*/  LEA.HI R10, R10, R11, RZ, 0x6 ;  /* 0x0000000b0a0a7211 */ /* 0x000fe200078f30ff */
[----:B------:R-:W-:Y:S01]  /*0f90*/  IMAD.MOV.U32 R3, RZ, RZ, RZ ;  /* 0x000000ffff037224 */ /* 0x000fe200078e00ff */
[----:B------:R-:W-:Y:S01]  /*0fa0*/  ULDC UR61, c[0x0][0x75c] ;  /* 0x0001d700003d7ab9 */ /* 0x000fe20000000800 */
[----:B------:R-:W-:Y:S01]  /*0fb0*/  IMAD R6, R7, 0x40, R6 ;  /* 0x0000004007067824 */ /* 0x000fe200078e0206 */
[----:B------:R-:W-:Y:S01]  /*0fc0*/  SHF.R.S32.HI R5, RZ, 0x6, R10 ;  /* 0x00000006ff057819 */ /* 0x000fe2000001140a */
[----:B------:R-:W-:-:S02]  /*0fd0*/  IMAD.MOV.U32 R215, RZ, RZ, RZ ;  /* 0x000000ffffd77224 */ /* 0x000fc400078e00ff */
[----:B------:R-:W-:Y:S02]  /*0fe0*/  IMAD R0, R20, 0x10, R6 ;  /* 0x0000001014007824 */ /* 0x000fe400078e0206 */
[----:B------:R2:W-:Y:S02]  /*0ff0*/  STL [R1], R5 ;  /* 0x0000000501007387 */ /* 0x0005e40000100800 */
[----:B------:R-:W-:-:S05]  /*1000*/  IMAD.SHL.U32 R0, R0, 0x8, RZ ;  /* 0x0000000800007824 */ /* 0x000fca00078e00ff */
[----:B------:R-:W-:Y:S01]  /*1010*/  LEA R0, R0, UR60, 0x1 ;  /* 0x0000003c00007c11 */ /* 0x000fe2000f8e08ff */
[----:B-1----:R-:W-:-:S04]  /*1020*/  IMAD R9, R9, -0x50, R14 ;  /* 0xffffffb009097824 */ /* 0x002fc800078e020e */
[----:B------:R-:W-:-:S04]  /*1030*/  IMAD R9, R8, -0x8, R9 ;  /* 0xfffffff808097824 */ /* 0x000fc800078e0209 */
[----:B--2---:R-:W-:-:S07]  /*1040*/  IMAD R2, R2, -0x2, R9 ;  /* 0xfffffffe02027824 */ /* 0x004fce00078e0209 */
.L_x_19:
[----:B------:R-:W-:-:S13]  /*1050*/  ISETP.NE.AND P0, PT, R228, 0x3, PT ;  /* 0x00000003e400780c */ /* 0x000fda0003f05270 */
[----:B------:R-:W-:Y:S05]  /*1060*/  @!P0 BRA `(.L_x_9) ;  /* 0x0000000000048947 */ /* 0x000fea0003800000 */
[----:B------:R-:W-:Y:S01]  /*1070*/  BPT.TRAP 0x1 ;  /* 0x000000040000795c */ /* 0x000fe20000300000 */
.L_x_9:
[----:B------:R-:W-:Y:S02]  /*1080*/  LEA R17, R3, UR60, 0x3 ;  /* 0x0000003c03117c11 */ /* 0x000fe4000f8e18ff */
[----:B------:R-:W-:-:S04]  /*1090*/  SHF.L.U32 R10, R19, 0x1f, RZ ;  /* 0x0000001f130a7819 */ /* 0x000fc800000006ff */
[----:B------:R1:W2:Y:S01]  /*10a0*/  SYNCS.PHASECHK.TRANS64.TRYWAIT P1, [R17+URZ+0x31810], R10 ;  /* 0x0318100a110075a7 */ /* 0x0002a2000802017f */
[----:B------:R-:W-:Y:S05]  /*10b0*/  @!P0 BRA `(.L_x_10) ;  /* 0x0000000000048947 */ /* 0x000fea0003800000 */
[----:B------:R-:W-:Y:S01]  /*10c0*/  BPT.TRAP 0x1 ;  /* 0x000000040000795c */ /* 0x000fe20000300000 */
.L_x_10:
[----:B------:R-:W-:Y:S01]  /*10d0*/  IMAD.U32 R5, RZ, RZ, UR60 ;  /* 0x0000003cff057e24 */ /* 0x000fe2000f8e00ff */
[----:B------:R-:W-:-:S03]  /*10e0*/  LEA R6, R4, UR60, 0xa ;  /* 0x0000003c04067c11 */ /* 0x000fc6000f8e50ff */
[----:B------:R-:W-:Y:S01]  /*10f0*/  VIADD R7, R5, 0x14100 ;  /* 0x0001410005077836 */ /* 0x000fe20000000000 */
[----:B------:R-:W-:-:S04]  /*1100*/  SHF.R.U32.HI R8, RZ, 0x4, R6 ;  /* 0x00000004ff087819 */ /* 0x000fc80000011606 */
[----:B------:R-:W-:Y:S02]  /*1110*/  SHF.R.U32.HI R7, RZ, 0x4, R7 ;  /* 0x00000004ff077819 */ /* 0x000fe40000011607 */
[----:B------:R-:W-:Y:S02]  /*1120*/  LOP3.LUT R8, R8, 0x3fff, RZ, 0xc0, !PT ;  /* 0x00003fff08087812 */ /* 0x000fe400078ec0ff */
[----:B------:R-:W-:-:S04]  /*1130*/  LOP3.LUT R7, R7, 0x3fff, RZ, 0xc0, !PT ;  /* 0x00003fff07077812 */ /* 0x000fc800078ec0ff */
[----:B------:R-:W-:Y:S02]  /*1140*/  LOP3.LUT R12, R7, 0x10000, RZ, 0xfc, !PT ;  /* 0x00010000070c7812 */ /* 0x000fe400078efcff */
[----:B------:R-:W-:-:S03]  /*1150*/  LOP3.LUT R7, R8, 0x10000, RZ, 0xfc, !PT ;  /* 0x0001000008077812 */ /* 0x000fc600078efcff */
[----:B------:R-:W-:Y:S01]  /*1160*/  IMAD R8, R3, 0x800, R12 ;  /* 0x0000080003087824 */ /* 0x000fe200078e020c */
[----:B--2---:R-:W-:Y:S06]  /*1170*/  @P1 BRA `(.L_x_11) ;  /* 0x0000000000081947 */ /* 0x004fec0003800000 */
[----:B------:R-:W2:Y:S02]  /*1180*/  SYNCS.PHASECHK.TRANS64.TRYWAIT P1, [R17+URZ+0x31810], R10 ;  /* 0x0318100a110075a7 */ /* 0x000ea4000802017f */
[----:B--2---:R-:W-:Y:S05]  /*1190*/  @!P1 BRA `(.L_x_12) ;  /* 0x000000b400909947 */ /* 0x004fea0003800000 */
.L_x_11:
[C---:B------:R-:W-:Y:S01]  /*11a0*/  R2UR UR6, R7.reuse ;  /* 0x00000000070672ca */ /* 0x040fe200000e0000 */
[----:B------:R-:W-:Y:S01]  /*11b0*/  WARPGROUP.ARRIVE ;  /* 0x00000000000079c5 */ /* 0x000fe20000000000 */
[----:B------:R-:W-:Y:S01]  /*11c0*/  R2UR UR4, R8 ;  /* 0x00000000080472ca */ /* 0x000fe200000e0000 */
[----:B------:R-:W-:Y:S01]  /*11d0*/  UMOV UR7, 0x40000000 ;  /* 0x4000000000077882 */ /* 0x000fe20000000000 */
[----:B------:R-:W-:Y:S01]  /*11e0*/  UMOV UR5, 0x40000040 ;  /* 0x4000004000057882 */ /* 0x000fe20000000000 */
[C---:B------:R-:W-:Y:S02]  /*11f0*/  VIADD R9, R7.reuse, 0x80 ;  /* 0x0000008007097836 */ /* 0x040fe40000000000 */
[----:B-12---:R-:W-:-:S03]  /*1200*/  VIADD R10, R7, 0x100 ;  /* 0x00000100070a7836 */ /* 0x006fc60000000000 */
[----:B------:R-:W-:Y:S01]  /*1210*/  R2UR UR8, R9 ;  /* 0x00000000090872ca */ /* 0x000fe200000e0000 */
[C---:B------:R-:W-:Y:S01]  /*1220*/  VIADD R9, R7.reuse, 0x180 ;  /* 0x0000018007097836 */ /* 0x040fe20000000000 */
[----:B------:R-:W-:Y:S01]  /*1230*/  R2UR UR9, R10 ;  /* 0x000000000a0972ca */ /* 0x000fe200000e0000 */
[----:B------:R-:W-:Y:S02]  /*1240*/  VIADD R10, R7, 0x200 ;  /* 0x00000200070a7836 */ /* 0x000fe40000000000 */
[----:B------:R-:W-:Y:S01]  /*1250*/  HGMMA.64x8x16.F32 R24, gdesc[UR4], RZ, !UPT, gsb0 ;  /* 0x00000000041879f0 */ /* 0x000fe2000c0008ff */
[----:B------:R-:W-:Y:S01]  /*1260*/  UMOV UR7, 0x40000000 ;  /* 0x4000000000077882 */ /* 0x000fe20000000000 */
[----:B------:R-:W-:Y:S01]  /*1270*/  R2UR UR10, R9 ;  /* 0x00000000090a72ca */ /* 0x000fe200000e0000 */
[----:B------:R-:W-:Y:S01]  /*1280*/  VIADD R9, R8, 0x2 ;  /* 0x0000000208097836 */ /* 0x000fe20000000000 */
[----:B------:R-:W-:Y:S01]  /*1290*/  R2UR UR11, R10 ;  /* 0x000000000a0b72ca */ /* 0x000fe200000e0000 */
[----:B------:R-:W-:-:S03]  /*12a0*/  VIADD R10, R7, 0x2 ;  /* 0x00000002070a7836 */ /* 0x000fc60000000000 */
[----:B------:R-:W-:Y:S01]  /*12b0*/  UMOV UR6, UR8 ;  /* 0x0000000800067c82 */ /* 0x000fe20008000000 */
[----:B------:R-:W-:Y:S02]  /*12c0*/  WARPGROUP.DEPBAR.LE gsb0, 0x0 ;  /* 0x00008000000079c5 */ /* 0x000fe40000010000 */
[----:B------:R-:W-:-:S06]  /*12d0*/  WARPGROUP.ARRIVE ;  /* 0x00000000000079c5 */ /* 0x000fcc0000000000 */
[----:B------:R-:W-:Y:S01]  /*12e0*/  HGMMA.64x8x16.F32 R28, gdesc[UR4], RZ, !UPT, gsb0 ;  /* 0x00000000041c79f0 */ /* 0x000fe2000c0008ff */
[----:B------:R-:W-:Y:S01]  /*12f0*/  UMOV UR6, UR9 ;  /* 0x0000000900067c82 */ /* 0x000fe20008000000 */
[----:B------:R-:W-:Y:S01]  /*1300*/  UMOV UR7, 0x40000000 ;  /* 0x4000000000077882 */ /* 0x000fe20000000000 */
        /* <DEDUP_REMOVED lines=13> */
[----:B------:R-:W-:Y:S01]  /*13e0*/  R2UR UR6, R10 ;  /* 0x000000000a0672ca */ /* 0x000fe200000e0000 */
[----:B------:R-:W-:Y:S01]  /*13f0*/  UMOV UR7, 0x40000000 ;  /* 0x4000000000077882 */ /* 0x000fe20000000000 */
[----:B------:R-:W-:Y:S01]  /*1400*/  R2UR UR4, R9 ;  /* 0x00000000090472ca */ /* 0x000fe200000e0000 */
[----:B------:R-:W-:Y:S01]  /*1410*/  UMOV UR5, 0x40000040 ;  /* 0x4000004000057882 */ /* 0x000fe20000000000 */
[C---:B------:R-:W-:Y:S02]  /*1420*/  VIADD R10, R7.reuse, 0x82 ;  /* 0x00000082070a7836 */ /* 0x040fe40000000000 */
[----:B------:R-:W-:-:S03]  /*1430*/  VIADD R9, R7, 0x102 ;  /* 0x0000010207097836 */ /* 0x000fc60000000000 */
[----:B------:R-:W-:Y:S01]  /*1440*/  R2UR UR8, R10 ;  /* 0x000000000a0872ca */ /* 0x000fe200000e0000 */
[----:B------:R-:W-:Y:S01]  /*1450*/  VIADD R10, R7, 0x182 ;  /* 0x00000182070a7836 */ /* 0x000fe20000000000 */
[----:B------:R-:W-:Y:S01]  /*1460*/  R2UR UR9, R9 ;  /* 0x00000000090972ca */ /* 0x000fe200000e0000 */
[----:B------:R-:W-:-:S03]  /*1470*/  VIADD R9, R7, 0x202 ;  /* 0x0000020207097836 */ /* 0x000fc60000000000 */
[----:B------:R-:W-:Y:S01]  /*1480*/  R2UR UR10, R10 ;  /* 0x000000000a0a72ca */ /* 0x000fe200000e0000 */
[----:B------:R-:W-:Y:S01]  /*1490*/  VIADD R10, R7, 0x4 ;  /* 0x00000004070a7836 */ /* 0x000fe20000000000 */
[----:B------:R-:W-:Y:S01]  /*14a0*/  R2UR UR11, R9 ;  /* 0x00000000090b72ca */ /* 0x000fe200000e0000 */
[----:B------:R-:W-:Y:S01]  /*14b0*/  VIADD R9, R8, 0x4 ;  /* 0x0000000408097836 */ /* 0x000fe20000000000 */
[----:B------:R-:W-:Y:S02]  /*14c0*/  WARPGROUP.DEPBAR.LE gsb0, 0x0 ;  /* 0x00008000000079c5 */ /* 0x000fe40000010000 */
[----:B------:R-:W-:-:S06]  /*14d0*/  WARPGROUP.ARRIVE ;  /* 0x00000000000079c5 */ /* 0x000fcc0000000000 */
[----:B------:R-:W-:Y:S01]  /*14e0*/  HGMMA.64x8x16.F32 R24, gdesc[UR4], R24, gsb0 ;  /* 0x00000000041879f0 */ /* 0x000fe20008000818 */
[----:B------:R-:W-:Y:S01]  /*14f0*/  UMOV UR6, UR8 ;  /* 0x0000000800067c82 */ /* 0x000fe20008000000 */
[----:B------:R-:W-:Y:S01]  /*1500*/  UMOV UR7, 0x40000000 ;  /* 0x4000000000077882 */ /* 0x000fe20000000000 */
        /* <DEDUP_REMOVED lines=438> */
[C---:B------:R-:W-:Y:S02]  /*3070*/  VIADD R9, R8.reuse, 0x604 ;  /* 0x0000060408097836 */ /* 0x040fe40000000000 */
        /* <DEDUP_REMOVED lines=34> */
[----:B------:R-:W-:Y:S02]  /*32a0*/  R2UR UR10, R10 ;  /* 0x000000000a0a72ca */ /* 0x000fe400000e0000 */
        /* <DEDUP_REMOVED lines=32> */
[C---:B------:R-:W-:Y:S01]  /*34b0*/  VIADD R9, R7.reuse, 0x906 ;  /* 0x0000090607097836 */ /* 0x040fe20000000000 */
[----:B------:R-:W-:Y:S01]  /*34c0*/  R2UR UR9, R8 ;  /* 0x00000000080972ca */ /* 0x000fe200000e0000 */
[----:B------:R-:W-:-:S03]  /*34d0*/  VIADD R7, R7, 0x986 ;  /* 0x0000098607077836 */ /* 0x000fc60000000000 */
[----:B------:R-:W-:Y:S02]  /*34e0*/  R2UR UR10, R9 ;  /* 0x00000000090a72ca */ /* 0x000fe400000e0000 */
[----:B------:R-:W-:Y:S01]  /*34f0*/  R2UR UR11, R7 ;  /* 0x00000000070b72ca */ /* 0x000fe200000e0000 */
[----:B------:R-:W-:-:S05]  /*3500*/  IMAD R7, R3, 0x40, R229 ;  /* 0x0000004003077824 */ /* 0x000fca00078e02e5 */
[----:B------:R-:W-:Y:S01]  /*3510*/  LEA R9, R7, UR60, 0x2 ;  /* 0x0000003c07097c11 */ /* 0x000fe2000f8e10ff */
        /* <DEDUP_REMOVED lines=22> */
[----:B------:R-:W-:Y:S03]  /*3680*/  HGMMA.64x8x16.F32 R40, gdesc[UR4], R40, gsb0 ;  /* 0x00000000042879f0 */ /* 0x000fe60008000828 */
[----:B------:R-:W-:Y:S02]  /*3690*/  WARPGROUP.DEPBAR.LE gsb0, 0x0 ;  /* 0x00008000000079c5 */ /* 0x000fe40000010000 */
[----:B------:R1:W2:Y:S04]  /*36a0*/  LDS R7, [R9+0x2c100] ;  /* 0x02c1000009077984 */ /* 0x0002a80000000800 */
[----:B------:R1:W3:Y:S01]  /*36b0*/  LDS R8, [R9+0x2c120] ;  /* 0x02c1200009087984 */ /* 0x0002e20000000800 */
[----:B------:R-:W-:Y:S05]  /*36c0*/  @!P0 BRA `(.L_x_13) ;  /* 0x0000000000048947 */ /* 0x000fea0003800000 */
[----:B------:R-:W-:Y:S01]  /*36d0*/  BPT.TRAP 0x1 ;  /* 0x000000040000795c */ /* 0x000fe20000300000 */
.L_x_13:
[----:B------:R-:W-:-:S04]  /*36e0*/  SHF.L.U32 R12, R18, 0x1f, RZ ;  /* 0x0000001f120c7819 */ /* 0x000fc800000006ff */
[----:B------:R4:W1:Y:S01]  /*36f0*/  SYNCS.PHASECHK.TRANS64.TRYWAIT P1, [UR60+0x31830], R12 ;  /* 0x0318300cff0075a7 */ /* 0x000862000802017c */
[----:B------:R-:W-:Y:S05]  /*3700*/  @!P0 BRA `(.L_x_14) ;  /* 0x0000000000048947 */ /* 0x000fea0003800000 */
[----:B------:R-:W-:Y:S01]  /*3710*/  BPT.TRAP 0x1 ;  /* 0x000000040000795c */ /* 0x000fe20000300000 */
.L_x_14:
[----:B-1----:R-:W-:Y:S02]  /*3720*/  VIADD R9, R6, 0xa000 ;  /* 0x0000a00006097836 */ /* 0x002fe40000000000 */
[----:B------:R-:W-:-:S03]  /*3730*/  VIADD R6, R5, 0x24100 ;  /* 0x0002410005067836 */ /* 0x000fc60000000000 */
[----:B------:R-:W-:Y:S02]  /*3740*/  SHF.R.U32.HI R9, RZ, 0x4, R9 ;  /* 0x00000004ff097819 */ /* 0x000fe40000011609 */
[----:B------:R-:W-:Y:S02]  /*3750*/  SHF.R.U32.HI R10, RZ, 0x4, R6 ;  /* 0x00000004ff0a7819 */ /* 0x000fe40000011606 */
[----:B------:R-:W-:Y:S02]  /*3760*/  LOP3.LUT R9, R9, 0x3fff, RZ, 0xc0, !PT ;  /* 0x00003fff09097812 */ /* 0x000fe400078ec0ff */
[----:B------:R-:W-:Y:S02]  /*3770*/  LOP3.LUT R10, R10, 0x3fff, RZ, 0xc0, !PT ;  /* 0x00003fff0a0a7812 */ /* 0x000fe400078ec0ff */
[----:B------:R-:W-:Y:S02]  /*3780*/  LOP3.LUT R224, R9, 0x10000, RZ, 0xfc, !PT ;  /* 0x0001000009e07812 */ /* 0x000fe400078efcff */
[----:B------:R-:W-:Y:S01]  /*3790*/  LOP3.LUT R225, R10, 0x10000, RZ, 0xfc, !PT ;  /* 0x000100000ae17812 */ /* 0x000fe200078efcff */
[----:B------:R-:W-:Y:S06]  /*37a0*/  @P1 BRA `(.L_x_15) ;  /* 0x0000000000081947 */ /* 0x000fec0003800000 */
[----:B------:R-:W1:Y:S02]  /*37b0*/  SYNCS.PHASECHK.TRANS64.TRYWAIT P1, [UR60+0x31830], R12 ;  /* 0x0318300cff0075a7 */ /* 0x000e64000802017c */
[----:B-1----:R-:W-:Y:S05]  /*37c0*/  @!P1 BRA `(.L_x_16) ;  /* 0x0000009000189947 */ /* 0x002fea0003800000 */
.L_x_15:
[----:B------:R-:W-:Y:S01]  /*37d0*/  R2UR UR4, R225 ;  /* 0x00000000e10472ca */ /* 0x000fe200000e0000 */
[----:B------:R-:W-:Y:S01]  /*37e0*/  WARPGROUP.ARRIVE ;  /* 0x00000000000079c5 */ /* 0x000fe20000000000 */
[C---:B------:R-:W-:Y:S01]  /*37f0*/  R2UR UR6, R224.reuse ;  /* 0x00000000e00672ca */ /* 0x040fe200000e0000 */
[----:B------:R-:W-:Y:S01]  /*3800*/  UMOV UR5, 0x40000040 ;  /* 0x4000004000057882 */ /* 0x000fe20000000000 */
[----:B------:R-:W-:Y:S01]  /*3810*/  UMOV UR7, 0x40000000 ;  /* 0x4000000000077882 */ /* 0x000fe20000000000 */
[----:B------:R-:W-:Y:S02]  /*3820*/  VIADD R9, R224, 0x80 ;  /* 0x00000080e0097836 */ /* 0x000fe40000000000 */
[----:B------:R-:W-:Y:S01]  /*3830*/  FMUL.FTZ R26, R26, UR61 ;  /* 0x0000003d1a1a7c20 */ /* 0x000fe20008410000 */
[----:B------:R-:W-:Y:S02]  /*3840*/  VIADD R10, R224, 0x180 ;  /* 0x00000180e00a7836 */ /* 0x000fe40000000000 */
[----:B------:R-:W-:Y:S01]  /*3850*/  FMUL.FTZ R13, R27, UR61 ;  /* 0x0000003d1b0d7c20 */ /* 0x000fe20008410000 */
[----:B------:R-:W-:-:S02]  /*3860*/  VIADD R11, R225, 0x2 ;  /* 0x00000002e10b7836 */ /* 0x000fc40000000000 */
[----:B------:R-:W-:Y:S01]  /*3870*/  FMUL.FTZ R29, R29, UR61 ;  /* 0x0000003d1d1d7c20 */ /* 0x000fe20008410000 */
[----:B----4-:R-:W-:Y:S01]  /*3880*/  VIADD R12, R224, 0x980 ;  /* 0x00000980e00c7836 */ /* 0x010fe20000000000 */
[----:B------:R-:W-:Y:S01]  /*3890*/  R2UR UR8, R10 ;  /* 0x000000000a0872ca */ /* 0x000fe200000e0000 */
[C---:B------:R-:W-:Y:S01]  /*38a0*/  VIADD R10, R224.reuse, 0x2 ;  /* 0x00000002e00a7836 */ /* 0x040fe20000000000 */
[----:B------:R-:W-:Y:S01]  /*38b0*/  R2UR UR11, R11 ;  /* 0x000000000b0b72ca */ /* 0x000fe200000e0000 */
[----:B------:R-:W-:Y:S01]  /*38c0*/  HGMMA.64x8x16.F32 R44, gdesc[UR4], RZ, !UPT, gsb0 ;  /* 0x00000000042c79f0 */ /* 0x000fe2000c0008ff */
[----:B------:R-:W-:Y:S01]  /*38d0*/  R2UR UR6, R9 ;  /* 0x00000000090672ca */ /* 0x000fe200000e0000 */
[----:B------:R-:W-:Y:S01]  /*38e0*/  UMOV UR7, 0x40000000 ;  /* 0x4000000000077882 */ /* 0x000fe20000000000 */
[----:B------:R-:W-:Y:S01]  /*38f0*/  VIADD R9, R224, 0x100 ;  /* 0x00000100e0097836 */ /* 0x000fe20000000000 */
[----:B------:R-:W-:Y:S01]  /*3900*/  R2UR UR10, R10 ;  /* 0x000000000a0a72ca */ /* 0x000fe200000e0000 */
[----:B------:R-:W-:-:S02]  /*3910*/  VIADD R10, R224, 0x202 ;  /* 0x00000202e00a7836 */ /* 0x000fc40000000000 */
[----:B------:R-:W-:Y:S01]  /*3920*/  FMUL.FTZ R31, R31, UR61 ;  /* 0x0000003d1f1f7c20 */ /* 0x000fe20008410000 */
[----:B------:R-:W-:Y:S02]  /*3930*/  VIADD R11, R224, 0x880 ;  /* 0x00000880e00b7836 */ /* 0x000fe40000000000 */
[----:B------:R-:W-:Y:S01]  /*3940*/  FMUL.FTZ R28, R28, UR61 ;  /* 0x0000003d1c1c7c20 */ /* 0x000fe20008410000 */
[----:B------:R-:W-:Y:S02]  /*3950*/  VIADD R14, R224, 0x782 ;  /* 0x00000782e00e7836 */ /* 0x000fe40000000000 */
[----:B------:R-:W-:Y:S01]  /*3960*/  FMUL.FTZ R36, R36, UR61 ;  /* 0x0000003d24247c20 */ /* 0x000fe20008410000 */
[----:B------:R-:W-:Y:S01]  /*3970*/  VIADD R15, R225, 0x602 ;  /* 0x00000602e10f7836 */ /* 0x000fe20000000000 */
[----:B------:R-:W-:Y:S01]  /*3980*/  R2UR UR25, R11 ;  /* 0x000000000b1972ca */ /* 0x000fe200000e0000 */
[----:B------:R-:W-:Y:S02]  /*3990*/  VIADD R11, R224, 0x900 ;  /* 0x00000900e00b7836 */ /* 0x000fe40000000000 */
[----:B------:R-:W-:Y:S01]  /*39a0*/  FMUL.FTZ R30, R30, UR61 ;  /* 0x0000003d1e1e7c20 */ /* 0x000fe20008410000 */
[C---:B------:R-:W-:Y:S01]  /*39b0*/  VIADD R20, R224.reuse, 0x882 ;  /* 0x00000882e0147836 */ /* 0x040fe20000000000 */
[----:B------:R-:W1:Y:S01]  /*39c0*/  MUFU.TANH R13, R13 ;  /* 0x0000000d000d7308 */ /* 0x000e620000002400 */
[C---:B------:R-:W-:Y:S01]  /*39d0*/  VIADD R21, R224.reuse, 0x982 ;  /* 0x00000982e0157836 */ /* 0x040fe20000000000 */
[----:B------:R-:W-:Y:S01]  /*39e0*/  R2UR UR23, R11 ;  /* 0x000000000b1772ca */ /* 0x000fe200000e0000 */
[----:B------:R-:W-:-:S02]  /*39f0*/  VIADD R22, R224, 0x784 ;  /* 0x00000784e0167836 */ /* 0x000fc40000000000 */
[----:B------:R-:W-:Y:S01]  /*3a00*/  FMUL.FTZ R37, R37, UR61 ;  /* 0x0000003d25257c20 */ /* 0x000fe20008410000 */
[----:B------:R-:W-:Y:S01]  /*3a10*/  VIADD R23, R225, 0x604 ;  /* 0x00000604e1177836 */ /* 0x000fe20000000000 */
[----:B------:R-:W-:Y:S01]  /*3a20*/  ISETP.GT.AND P6, PT, R2, 0x1, PT ;  /* 0x000000010200780c */ /* 0x000fe20003fc4270 */
[----:B------:R-:W-:Y:S01]  /*3a30*/  VIADD R27, R224, 0x886 ;  /* 0x00000886e01b7836 */ /* 0x000fe20000000000 */
[----:B------:R4:W5:Y:S01]  /*3a40*/  MUFU.TANH R11, R26 ;  /* 0x0000001a000b7308 */ /* 0x0009620000002400 */
[----:B------:R-:W-:Y:S01]  /*3a50*/  FMUL.FTZ R35, R35, UR61 ;  /* 0x0000003d23237c20 */ /* 0x000fe20008410000 */
[----:B------:R-:W-:Y:S01]  /*3a60*/  FMUL.FTZ R39, R39, UR61 ;  /* 0x0000003d27277c20 */ /* 0x000fe20008410000 */
[C---:B------:R-:W-:Y:S01]  /*3a70*/  ISETP.GT.AND P2, PT, R2.reuse, 0x11, PT ;  /* 0x000000110200780c */ /* 0x040fe20003f44270 */
[----:B------:R-:W-:Y:S01]  /*3a80*/  UMOV UR57, 0x40000040 ;  /* 0x4000004000397882 */ /* 0x000fe20000000000 */
[C---:B------:R-:W-:Y:S01]  /*3a90*/  ISETP.GT.AND P1, PT, R2.reuse, 0x10, PT ;  /* 0x000000100200780c */ /* 0x040fe20003f24270 */
[----:B------:R-:W-:Y:S01]  /*3aa0*/  UMOV UR59, 0x40 ;  /* 0x00000040003b7882 */ /* 0x000fe20000000000 */
[----:B------:R-:W-:Y:S01]  /*3ab0*/  ISETP.GT.AND P3, PT, R2, 0x20, PT ;  /* 0x000000200200780c */ /* 0x000fe20003f64270 */
[----:B------:R-:W-:Y:S01]  /*3ac0*/  UMOV UR33, UR57 ;  /* 0x0000003900217c82 */ /* 0x000fe20008000000 */
[----:B----4-:R-:W-:Y:S01]  /*3ad0*/  VIADD R26, R224, 0x786 ;  /* 0x00000786e01a7836 */ /* 0x010fe20000000000 */
[C---:B------:R-:W-:Y:S01]  /*3ae0*/  ISETP.GT.AND P4, PT, R2.reuse, 0x21, PT ;  /* 0x000000210200780c */ /* 0x040fe20003f84270 */
[----:B------:R-:W-:Y:S01]  /*3af0*/  UMOV UR35, 0x40 ;  /* 0x0000004000237882 */ /* 0x000fe20000000000 */
[----:B------:R-:W-:Y:S01]  /*3b00*/  ISETP.GT.AND P5, PT, R2, RZ, PT ;  /* 0x000000ff0200720c */ /* 0x000fe20003fa4270 */
[----:B------:R-:W-:Y:S01]  /*3b10*/  UMOV UR49, 0x40000040 ;  /* 0x4000004000317882 */ /* 0x000fe20000000000 */
[----:B------:R-:W-:Y:S01]  /*3b20*/  R2UR UR24, R26 ;  /* 0x000000001a1872ca */ /* 0x000fe200000e0000 */
[----:B------:R-:W-:Y:S01]  /*3b30*/  VIADD R26, R224, 0x806 ;  /* 0x00000806e01a7836 */ /* 0x000fe20000000000 */
[----:B-1----:R-:W-:Y:S01]  /*3b40*/  FSEL R235, R13, -INF , P6 ;  /* 0xff8000000deb7808 */ /* 0x002fe20003000000 */
[----:B------:R-:W-:Y:S01]  /*3b50*/  UMOV UR51, 0x40 ;  /* 0x0000004000337882 */ /* 0x000fe20000000000 */
[C---:B-----5:R-:W-:Y:S01]  /*3b60*/  FSEL R233, R11.reuse, -INF , P5 ;  /* 0xff8000000be97808 */ /* 0x060fe20002800000 */
[----:B------:R-:W-:Y:S01]  /*3b70*/  FFMA.FTZ R11, -R11, R11, 1 ;  /* 0x3f8000000b0b7423 */ /* 0x000fe2000001010b */
[----:B------:R-:W-:Y:S01]  /*3b80*/  LEA R237, R229, UR60, 0x2 ;  /* 0x0000003ce5ed7c11 */ /* 0x000fe2000f8e10ff */
[----:B------:R-:W-:Y:S01]  /*3b90*/  UMOV UR53, UR49 ;  /* 0x0000003100357c82 */ /* 0x000fe20008000000 */
[----:B------:R-:W-:Y:S01]  /*3ba0*/  UMOV UR55, 0x40 ;  /* 0x0000004000377882 */ /* 0x000fe20000000000 */
[----:B------:R-:W-:Y:S01]  /*3bb0*/  UMOV UR45, UR49 ;  /* 0x00000031002d7c82 */ /* 0x000fe20008000000 */
[----:B------:R-:W-:-:S02]  /*3bc0*/  WARPGROUP.DEPBAR.LE gsb0, 0x0 ;  /* 0x00008000000079c5 */ /* 0x000fc40000010000 */
[----:B------:R-:W-:Y:S01]  /*3bd0*/  WARPGROUP.ARRIVE ;  /* 0x00000000000079c5 */ /* 0x000fe20000000000 */
[----:B------:R-:W-:Y:S01]  /*3be0*/  UMOV UR47, 0x40 ;  /* 0x00000040002f7882 */ /* 0x000fe20000000000 */
[----:B------:R-:W-:Y:S01]  /*3bf0*/  UMOV UR29, 0x40000040 ;  /* 0x40000040001d7882 */ /* 0x000fe20000000000 */
[----:B------:R-:W-:Y:S01]  /*3c00*/  UMOV UR31, 0x40 ;  /* 0x00000040001f7882 */ /* 0x000fe20000000000 */
[----:B------:R-:W-:Y:S01]  /*3c10*/  UMOV UR41, UR29 ;  /* 0x0000001d00297c82 */ /* 0x000fe20008000000 */
[----:B------:R-:W-:Y:S01]  /*3c20*/  UMOV UR43, 0x40 ;  /* 0x00000040002b7882 */ /* 0x000fe20000000000 */
[----:B------:R-:W-:Y:S01]  /*3c30*/  HGMMA.64x8x16.F32 R48, gdesc[UR4], RZ, !UPT, gsb0 ;  /* 0x00000000043079f0 */ /* 0x000fe2000c0008ff */
[----:B------:R-:W-:Y:S01]  /*3c40*/  R2UR UR6, R9 ;  /* 0x00000000090672ca */ /* 0x000fe200000e0000 */
[----:B------:R-:W-:Y:S01]  /*3c50*/  UMOV UR7, 0x40000000 ;  /* 0x4000000000077882 */ /* 0x000fe20000000000 */
[----:B------:R-:W-:Y:S01]  /*3c60*/  VIADD R9, R224, 0x200 ;  /* 0x00000200e0097836 */ /* 0x000fe20000000000 */
[----:B------:R-:W-:Y:S01]  /*3c70*/  UMOV UR37, UR29 ;  /* 0x0000001d00257c82 */ /* 0x000fe20008000000 */
[----:B------:R-:W-:Y:S01]  /*3c80*/  UMOV UR39, 0x40 ;  /* 0x0000004000277882 */ /* 0x000fe20000000000 */
[----:B------:R-:W-:Y:S01]  /*3c90*/  UMOV UR27, 0x40 ;  /* 0x00000040001b7882 */ /* 0x000fe20000000000 */
[----:B------:R-:W-:Y:S01]  /*3ca0*/  IMAD R5, R4, 0x2800, R5 ;  /* 0x0000280004057824 */ /* 0x000fe200078e0205 */
[----:B------:R-:W-:Y:S01]  /*3cb0*/  R2UR UR9, R9 ;  /* 0x00000000090972ca */ /* 0x000fe200000e0000 */
[----:B------:R-:W-:-:S03]  /*3cc0*/  VIADD R9, R224, 0x82 ;  /* 0x00000082e0097836 */ /* 0x000fc60000000000 */
[----:B------:R-:W-:-:S04]  /*3cd0*/  SHF.R.U32.HI R5, RZ, 0x4, R5 ;  /* 0x00000004ff057819 */ /* 0x000fc80000011605 */
[----:B------:R-:W-:Y:S01]  /*3ce0*/  LOP3.LUT R5, R5, 0x3fff, RZ, 0xc0, !PT ;  /* 0x00003fff05057812 */ /* 0x000fe200078ec0ff */
        /* <DEDUP_REMOVED lines=10> */
[----:B------:R-:W-:Y:S01]  /*3d90*/  R2UR UR9, R10 ;  /* 0x000000000a0972ca */ /* 0x000fe200000e0000 */
[----:B------:R-:W-:Y:S01]  /*3da0*/  VIADD R10, R225, 0x4 ;  /* 0x00000004e10a7836 */ /* 0x000fe20000000000 */
[----:B------:R-:W-:Y:S02]  /*3db0*/  WARPGROUP.DEPBAR.LE gsb0, 0x0 ;  /* 0x00008000000079c5 */ /* 0x000fe40000010000 */
[----:B------:R-:W-:-:S06]  /*3dc0*/  WARPGROUP.ARRIVE ;  /* 0x00000000000079c5 */ /* 0x000fcc0000000000 */
[----:B------:R-:W-:Y:S01]  /*3dd0*/  HGMMA.64x8x16.F32 R220, gdesc[UR4], RZ, !UPT, gsb0 ;  /* 0x0000000004dc79f0 */ /* 0x000fe2000c0008ff */
[----:B------:R-:W-:Y:S01]  /*3de0*/  UMOV UR6, UR10 ;  /* 0x0000000a00067c82 */ /* 0x000fe20008000000 */
[----:B------:R-:W-:Y:S01]  /*3df0*/  UMOV UR7, 0x40000000 ;  /* 0x4000000000077882 */ /* 0x000fe20000000000 */
[----:B------:R-:W-:Y:S01]  /*3e00*/  UMOV UR4, UR11 ;  /* 0x0000000b00047c82 */ /* 0x000fe20008000000 */
[----:B------:R-:W-:Y:S01]  /*3e10*/  UMOV UR5, 0x40000040 ;  /* 0x4000004000057882 */ /* 0x000fe20000000000 */
[----:B------:R-:W-:Y:S01]  /*3e20*/  R2UR UR11, R10 ;  /* 0x000000000a0b72ca */ /* 0x000fe200000e0000 */
[----:B------:R-:W-:Y:S01]  /*3e30*/  VIADD R10, R224, 0x204 ;  /* 0x00000204e00a7836 */ /* 0x000fe20000000000 */
[----:B------:R-:W-:Y:S02]  /*3e40*/  WARPGROUP.DEPBAR.LE gsb0, 0x0 ;  /* 0x00008000000079c5 */ /* 0x000fe40000010000 */
[----:B------:R-:W-:-:S06]  /*3e50*/  WARPGROUP.ARRIVE ;  /* 0x00000000000079c5 */ /* 0x000fcc0000000000 */
[----:B------:R-:W-:Y:S01]  /*3e60*/  HGMMA.64x8x16.F32 R44, gdesc[UR4], R44, gsb0 ;  /* 0x00000000042c79f0 */ /* 0x000fe2000800082c */
[----:B------:R-:W-:Y:S01]  /*3e70*/  R2UR UR6, R9 ;  /* 0x00000000090672ca */ /* 0x000fe200000e0000 */
[----:B------:R-:W-:Y:S01]  /*3e80*/  UMOV UR7, 0x40000000 ;  /* 0x4000000000077882 */ /* 0x000fe20000000000 */
[----:B------:R-:W-:Y:S01]  /*3e90*/  VIADD R9, R224, 0x102 ;  /* 0x00000102e0097836 */ /* 0x000fe20000000000 */
[----:B------:R-:W-:Y:S02]  /*3ea0*/  WARPGROUP.DEPBAR.LE gsb0, 0x0 ;  /* 0x00008000000079c5 */ /* 0x000fe40000010000 */
[----:B------:R-:W-:-:S08]  /*3eb0*/  WARPGROUP.ARRIVE ;  /* 0x00000000000079c5 */ /* 0x000fd00000000000 */
[----:B------:R-:W-:Y:S01]  /*3ec0*/  HGMMA.64x8x16.F32 R48, gdesc[UR4], R48, gsb0 ;  /* 0x00000000043079f0 */ /* 0x000fe20008000830 */
[----:B------:R-:W-:Y:S01]  /*3ed0*/  R2UR UR6, R9 ;  /* 0x00000000090672ca */ /* 0x000fe200000e0000 */
[----:B------:R-:W-:Y:S01]  /*3ee0*/  UMOV UR7, 0x40000000 ;  /* 0x4000000000077882 */ /* 0x000fe20000000000 */
[----:B------:R-:W-:-:S05]  /*3ef0*/  VIADD R9, R224, 0x182 ;  /* 0x00000182e0097836 */ /* 0x000fca0000000000 */
[----:B------:R-:W-:Y:S01]  /*3f00*/  R2UR UR8, R9 ;  /* 0x00000000090872ca */ /* 0x000fe200000e0000 */
[----:B------:R-:W-:-:S05]  /*3f10*/  VIADD R9, R224, 0x4 ;  /* 0x00000004e0097836 */ /* 0x000fca0000000000 */
        /* <DEDUP_REMOVED lines=12> */
[----:B------:R-:W-:Y:S01]  /*3fe0*/  R2UR UR9, R10 ;  /* 0x000000000a0972ca */ /* 0x000fe200000e0000 */
[----:B------:R-:W-:Y:S01]  /*3ff0*/  VIADD R10, R225, 0x6 ;  /* 0x00000006e10a7836 */ /* 0x000fe20000000000 */
[----:B------:R-:W-:Y:S02]  /*4000*/  WARPGROUP.DEPBAR.LE gsb0, 0x0 ;  /* 0x00008000000079c5 */ /* 0x000fe40000010000 */
[----:B------:R-:W-:-:S06]  /*4010*/  WARPGROUP.ARRIVE ;  /* 0x00000000000079c5 */ /* 0x000fcc0000000000 */
[----:B------:R-:W-:Y:S01]  /*4020*/  HGMMA.64x8x16.F32 R220, gdesc[UR4], R220, gsb0 ;  /* 0x0000000004dc79f0 */ /* 0x000fe200080008dc */
        /* <DEDUP_REMOVED lines=225> */
[----:B------:R-:W-:-:S05]  /*4e40*/  VIADD R10, R225, 0x402 ;  /* 0x00000402e10a7836 */ /* 0x000fca0000000000 */
[----:B------:R-:W-:Y:S01]  /*4e50*/  R2UR UR12, R10 ;  /* 0x000000000a0c72ca */ /* 0x000fe200000e0000 */
[----:B------:R-:W-:Y:S01]  /*4e60*/  VIADD R10, R224, 0x702 ;  /* 0x00000702e00a7836 */ /* 0x000fe20000000000 */
[----:B------:R-:W-:Y:S02]  /*4e70*/  WARPGROUP.DEPBAR.LE gsb0, 0x0 ;  /* 0x00008000000079c5 */ /* 0x000fe40000010000 */
[----:B------:R-:W-:-:S06]  /*4e80*/  WARPGROUP.ARRIVE ;  /* 0x00000000000079c5 */ /* 0x000fcc0000000000 */
[----:B------:R-:W-:Y:S01]  /*4e90*/  HGMMA.64x8x16.F32 R44, gdesc[UR4], R44, gsb0 ;  /* 0x00000000042c79f0 */ /* 0x000fe2000800082c */
[----:B------:R-:W-:Y:S01]  /*4ea0*/  R2UR UR6, R9 ;  /* 0x00000000090672ca */ /* 0x000fe200000e0000 */
[----:B------:R-:W-:Y:S01]  /*4eb0*/  UMOV UR7, 0x40000000 ;  /* 0x4000000000077882 */ /* 0x000fe20000000000 */
[----:B------:R-:W-:-:S05]  /*4ec0*/  VIADD R9, R224, 0x600 ;  /* 0x00000600e0097836 */ /* 0x000fca0000000000 */
[----:B------:R-:W-:Y:S01]  /*4ed0*/  R2UR UR8, R9 ;  /* 0x00000000090872ca */ /* 0x000fe200000e0000 */
        /* <DEDUP_REMOVED lines=33> */
[----:B------:R-:W-:Y:S01]  /*50f0*/  R2UR UR12, R10 ;  /* 0x000000000a0c72ca */ /* 0x000fe200000e0000 */
        /* <DEDUP_REMOVED lines=44> */
[----:B------:R-:W-:Y:S01]  /*53c0*/  FMUL.FTZ R9, R24, UR61 ;  /* 0x0000003d18097c20 */ /* 0x000fe20008410000 */
[----:B------:R-:W-:-:S05]  /*53d0*/  VIADD R24, R224, 0x804 ;  /* 0x00000804e0187836 */ /* 0x000fca0000000000 */
[----:B------:R-:W-:Y:S01]  /*53e0*/  MUFU.TANH R9, R9 ;  /* 0x0000000900097308 */ /* 0x000fe20000002400 */
        /* <DEDUP_REMOVED lines=8> */
[C---:B------:R-:W-:Y:S01]  /*5470*/  VIADD R10, R225.reuse, 0x600 ;  /* 0x00000600e10a7836 */ /* 0x040fe20000000000 */
[----:B------:R-:W-:Y:S01]  /*5480*/  R2UR UR13, R20 ;  /* 0x00000000140d72ca */ /* 0x000fe200000e0000 */
[----:B------:R-:W-:Y:S02]  /*5490*/  VIADD R20, R224, 0x902 ;  /* 0x00000902e0147836 */ /* 0x000fe40000000000 */
[----:B------:R-:W-:Y:S01]  /*54a0*/  VIADD R225, R225, 0x606 ;  /* 0x00000606e1e17836 */ /* 0x000fe20000000000 */
[----:B------:R-:W-:Y:S01]  /*54b0*/  R2UR UR10, R10 ;  /* 0x000000000a0a72ca */ /* 0x000fe200000e0000 */
[----:B------:R-:W-:Y:S01]  /*54c0*/  VIADD R10, R224, 0x800 ;  /* 0x00000800e00a7836 */ /* 0x000fe20000000000 */
[----:B------:R-:W-:-:S02]  /*54d0*/  R2UR UR11, R20 ;  /* 0x00000000140b72ca */ /* 0x000fc400000e0000 */
[----:B------:R1:W4:Y:S02]  /*54e0*/  MUFU.TANH R20, R31 ;  /* 0x0000001f00147308 */ /* 0x0003240000002400 */
[----:B------:R-:W-:Y:S01]  /*54f0*/  R2UR UR20, R10 ;  /* 0x000000000a1472ca */ /* 0x000fe200000e0000 */
[----:B------:R-:W-:Y:S01]  /*5500*/  FMUL.FTZ R10, R25, UR61 ;  /* 0x0000003d190a7c20 */ /* 0x000fe20008410000 */
[----:B------:R-:W-:-:S05]  /*5510*/  VIADD R25, R224, 0x984 ;  /* 0x00000984e0197836 */ /* 0x000fca0000000000 */
[----:B------:R-:W-:Y:S01]  /*5520*/  R2UR UR26, R25 ;  /* 0x00000000191a72ca */ /* 0x000fe200000e0000 */
[----:B------:R-:W5:Y:S01]  /*5530*/  MUFU.TANH R10, R10 ;  /* 0x0000000a000a7308 */ /* 0x000f620000002400 */
[----:B-1----:R-:W-:-:S07]  /*5540*/  FMUL.FTZ R31, R40, UR61 ;  /* 0x0000003d281f7c20 */ /* 0x002fce0008410000 */
[----:B------:R1:W-:Y:S08]  /*5550*/  MUFU.TANH R25, R36 ;  /* 0x0000002400197308 */ /* 0x0003f00000002400 */
[----:B------:R-:W-:Y:S01]  /*5560*/  MUFU.TANH R31, R31 ;  /* 0x0000001f001f7308 */ /* 0x000fe20000002400 */
[----:B-1----:R-:W-:Y:S01]  /*5570*/  FMUL.FTZ R36, R41, UR61 ;  /* 0x0000003d29247c20 */ /* 0x002fe20008410000 */
[----:B----4-:R-:W-:Y:S01]  /*5580*/  FSEL R41, R20, -INF , P2 ;  /* 0xff80000014297808 */ /* 0x010fe20001000000 */
[----:B------:R-:W-:-:S02]  /*5590*/  WARPGROUP.DEPBAR.LE gsb0, 0x0 ;  /* 0x00008000000079c5 */ /* 0x000fc40000010000 */
[----:B------:R-:W-:-:S03]  /*55a0*/  WARPGROUP.ARRIVE ;  /* 0x00000000000079c5 */ /* 0x000fc60000000000 */
[----:B------:R-:W-:Y:S03]  /*55b0*/  MUFU.TANH R36, R36 ;  /* 0x0000002400247308 */ /* 0x000fe60000002400 */
        /* <DEDUP_REMOVED lines=9> */
[----:B------:R-:W-:-:S05]  /*5650*/  VIADD R15, R224, 0x802 ;  /* 0x00000802e00f7836 */ /* 0x000fca0000000000 */
[----:B------:R-:W-:Y:S02]  /*5660*/  R2UR UR15, R15 ;  /* 0x000000000f0f72ca */ /* 0x000fe400000e0000 */
[----:B------:R5:W1:Y:S02]  /*5670*/  MUFU.TANH R15, R30 ;  /* 0x0000001e000f7308 */ /* 0x000a640000002400 */
[C---:B-----5:R-:W-:Y:S01]  /*5680*/  FSEL R30, R10.reuse, -INF , P6 ;  /* 0xff8000000a1e7808 */ /* 0x060fe20003000000 */
[----:B------:R-:W-:Y:S01]  /*5690*/  FFMA.FTZ R10, -R10, R10, 1 ;  /* 0x3f8000000a0a7423 */ /* 0x000fe2000001010a */
[----:B------:R-:W-:Y:S02]  /*56a0*/  ISETP.GT.AND P6, PT, R2, 0x31, PT ;  /* 0x000000310200780c */ /* 0x000fe40003fc4270 */
[----:B-1----:R-:W-:Y:S01]  /*56b0*/  FSEL R227, R15, -INF , P1 ;  /* 0xff8000000fe37808 */ /* 0x002fe20000800000 */
[----:B------:R-:W-:Y:S02]  /*56c0*/  WARPGROUP.DEPBAR.LE gsb0, 0x0 ;  /* 0x00008000000079c5 */ /* 0x000fe40000010000 */
[----:B------:R-:W-:-:S06]  /*56d0*/  WARPGROUP.ARRIVE ;  /* 0x00000000000079c5 */ /* 0x000fcc0000000000 */
[----:B------:R-:W-:Y:S01]  /*56e0*/  HGMMA.64x8x16.F32 R52, gdesc[UR4], R52, gsb0 ;  /* 0x00000000043479f0 */ /* 0x000fe20008000834 */
[----:B------:R-:W-:Y:S01]  /*56f0*/  UMOV UR6, UR19 ;  /* 0x0000001300067c82 */ /* 0x000fe20008000000 */
[----:B------:R-:W-:Y:S01]  /*5700*/  UMOV UR7, 0x40000000 ;  /* 0x4000000000077882 */ /* 0x000fe20000000000 */
[----:B------:R-:W-:Y:S02]  /*5710*/  R2UR UR19, R14 ;  /* 0x000000000e1372ca */ /* 0x000fe400000e0000 */
[----:B------:R-:W1:Y:S02]  /*5720*/  MUFU.TANH R14, R29 ;  /* 0x0000001d000e7308 */ /* 0x000e640000002400 */
[C---:B-1----:R-:W-:Y:S01]  /*5730*/  FSEL R40, R14.reuse, -INF , P2 ;  /* 0xff8000000e287808 */ /* 0x042fe20001000000 */
[----:B------:R-:W-:Y:S01]  /*5740*/  FFMA.FTZ R14, -R14, R14, 1 ;  /* 0x3f8000000e0e7423 */ /* 0x000fe2000001010e */
[----:B------:R-:W-:Y:S01]  /*5750*/  ISETP.GT.AND P2, PT, R2, 0x41, PT ;  /* 0x000000410200780c */ /* 0x000fe20003f44270 */
[----:B------:R-:W-:-:S02]  /*5760*/  WARPGROUP.DEPBAR.LE gsb0, 0x0 ;  /* 0x00008000000079c5 */ /* 0x000fc40000010000 */
[----:B------:R-:W-:-:S06]  /*5770*/  WARPGROUP.ARRIVE ;  /* 0x00000000000079c5 */ /* 0x000fcc0000000000 */
[----:B------:R-:W-:Y:S01]  /*5780*/  HGMMA.64x8x16.F32 R216, gdesc[UR4], R216, gsb0 ;  /* 0x0000000004d879f0 */ /* 0x000fe200080008d8 */
[----:B------:R-:W-:Y:S01]  /*5790*/  UMOV UR6, UR21 ;  /* 0x0000001500067c82 */ /* 0x000fe20008000000 */
[----:B------:R-:W-:Y:S01]  /*57a0*/  UMOV UR7, 0x40000000 ;  /* 0x4000000000077882 */ /* 0x000fe20000000000 */
[----:B------:R-:W-:Y:S02]  /*57b0*/  R2UR UR21, R12 ;  /* 0x000000000c1572ca */ /* 0x000fe400000e0000 */
[----:B------:R1:W-:Y:S02]  /*57c0*/  MUFU.TANH R12, R28 ;  /* 0x0000001c000c7308 */ /* 0x0003e40000002400 */
[----:B-1----:R-:W-:-:S05]  /*57d0*/  VIADD R28, R224, 0x906 ;  /* 0x00000906e01c7836 */ /* 0x002fca0000000000 */
[----:B------:R-:W-:Y:S02]  /*57e0*/  R2UR UR30, R28 ;  /* 0x000000001c1e72ca */ /* 0x000fe400000e0000 */
        /* <DEDUP_REMOVED lines=9> */
[----:B------:R-:W-:Y:S01]  /*5880*/  FMUL.FTZ R21, R32, UR61 ;  /* 0x0000003d20157c20 */ /* 0x000fe20008410000 */
[----:B------:R-:W-:Y:S01]  /*5890*/  R2UR UR22, R26 ;  /* 0x000000001a1672ca */ /* 0x000fe200000e0000 */
[----:B------:R-:W-:Y:S01]  /*58a0*/  FMUL.FTZ R32, R42, UR61 ;  /* 0x0000003d2a207c20 */ /* 0x000fe20008410000 */
[----:B------:R-:W-:Y:S08]  /*58b0*/  MUFU.TANH R26, R37 ;  /* 0x00000025001a7308 */ /* 0x000ff00000002400 */
[----:B------:R-:W-:Y:S08]  /*58c0*/  MUFU.TANH R21, R21 ;  /* 0x0000001500157308 */ /* 0x000ff00000002400 */
[----:B------:R-:W-:Y:S01]  /*58d0*/  MUFU.TANH R32, R32 ;  /* 0x0000002000207308 */ /* 0x000fe20000002400 */
[----:B------:R-:W-:-:S02]  /*58e0*/  WARPGROUP.DEPBAR.LE gsb0, 0x0 ;  /* 0x00008000000079c5 */ /* 0x000fc40000010000 */
[----:B------:R-:W-:-:S06]  /*58f0*/  WARPGROUP.ARRIVE ;  /* 0x00000000000079c5 */ /* 0x000fcc0000000000 */
[----:B------:R-:W-:Y:S01]  /*5900*/  HGMMA.64x8x16.F32 R44, gdesc[UR4], R44, gsb0 ;  /* 0x00000000042c79f0 */ /* 0x000fe2000800082c */
[----:B------:R-:W-:Y:S01]  /*5910*/  UMOV UR6, UR8 ;  /* 0x0000000800067c82 */ /* 0x000fe20008000000 */
[----:B------:R-:W-:Y:S01]  /*5920*/  UMOV UR7, 0x40000000 ;  /* 0x4000000000077882 */ /* 0x000fe20000000000 */
[----:B------:R-:W-:Y:S01]  /*5930*/  R2UR UR8, R22 ;  /* 0x00000000160872ca */ /* 0x000fe200000e0000 */
[----:B------:R-:W-:-:S06]  /*5940*/  FMUL.FTZ R22, R33, UR61 ;  /* 0x0000003d21167c20 */ /* 0x000fcc0008410000 */
[----:B------:R-:W1:Y:S02]  /*5950*/  MUFU.TANH R22, R22 ;  /* 0x0000001600167308 */ /* 0x000e640000002400 */
[C---:B-1----:R-:W-:Y:S01]  /*5960*/  FSEL R42, R22.reuse, -INF , P4 ;  /* 0xff800000162a7808 */ /* 0x042fe20002000000 */
[----:B------:R-:W-:Y:S01]  /*5970*/  FFMA.FTZ R22, -R22, R22, 1 ;  /* 0x3f80000016167423 */ /* 0x000fe20000010116 */
        /* <DEDUP_REMOVED lines=30> */
[----:B------:R-:W-:Y:S01]  /*5b60*/  VIADD R24, R224, 0x884 ;  /* 0x00000884e0187836 */ /* 0x000fe20000000000 */
[C---:B------:R-:W-:Y:S01]  /*5b70*/  FSEL R34, R9.reuse, -INF , P5 ;  /* 0xff80000009227808 */ /* 0x040fe20002800000 */
[----:B------:R-:W-:Y:S01]  /*5b80*/  FFMA.FTZ R9, -R9, R9, 1 ;  /* 0x3f80000009097423 */ /* 0x000fe20000010109 */
[----:B------:R-:W-:Y:S01]  /*5b90*/  ISETP.GT.AND P5, PT, R2, 0x30, PT ;  /* 0x000000300200780c */ /* 0x000fe20003fa4270 */
[----:B------:R-:W-:Y:S01]  /*5ba0*/  MUFU.TANH R23, R23 ;  /* 0x0000001700177308 */ /* 0x000fe20000002400 */
[----:B------:R-:W-:Y:S01]  /*5bb0*/  R2UR UR14, R24 ;  /* 0x00000000180e72ca */ /* 0x000fe200000e0000 */
[----:B------:R-:W-:-:S02]  /*5bc0*/  VIADD R24, R224, 0x904 ;  /* 0x00000904e0187836 */ /* 0x000fc40000000000 */
[----:B------:R-:W-:-:S03]  /*5bd0*/  VIADD R224, R224, 0x986 ;  /* 0x00000986e0e07836 */ /* 0x000fc60000000000 */
[----:B------:R-:W-:Y:S02]  /*5be0*/  R2UR UR16, R24 ;  /* 0x00000000181072ca */ /* 0x000fe400000e0000 */
[----:B------:R-:W-:Y:S01]  /*5bf0*/  MUFU.TANH R24, R35 ;  /* 0x0000002300187308 */ /* 0x000fe20000002400 */
[----:B------:R-:W-:Y:S02]  /*5c00*/  R2UR UR28, R224 ;  /* 0x00000000e01c72ca */ /* 0x000fe400000e0000 */
[----:B------:R-:W-:Y:S01]  /*5c10*/  FSEL R224, R36, -INF , P2 ;  /* 0xff80000024e07808 */ /* 0x000fe20001000000 */
[----:B------:R-:W-:Y:S02]  /*5c20*/  WARPGROUP.DEPBAR.LE gsb0, 0x0 ;  /* 0x00008000000079c5 */ /* 0x000fe40000010000 */
[----:B------:R-:W-:-:S06]  /*5c30*/  WARPGROUP.ARRIVE ;  /* 0x00000000000079c5 */ /* 0x000fcc0000000000 */
[----:B------:R-:W-:Y:S01]  /*5c40*/  HGMMA.64x8x16.F32 R44, gdesc[UR4], R44, gsb0 ;  /* 0x00000000042c79f0 */ /* 0x000fe2000800082c */
[----:B------:R-:W-:Y:S01]  /*5c50*/  UMOV UR6, UR20 ;  /* 0x0000001400067c82 */ /* 0x000fe20008000000 */
[----:B------:R-:W-:Y:S01]  /*5c60*/  UMOV UR7, 0x40000000 ;  /* 0x4000000000077882 */ /* 0x000fe20000000000 */
[----:B------:R-:W-:Y:S01]  /*5c70*/  R2UR UR20, R27 ;  /* 0x000000001b1472ca */ /* 0x000fe200000e0000 */
[----:B------:R-:W-:Y:S01]  /*5c80*/  FMUL.FTZ R27, R38, UR61 ;  /* 0x0000003d261b7c20 */ /* 0x000fe20008410000 */
[C---:B------:R-:W-:Y:S01]  /*5c90*/  FSEL R38, R12.reuse, -INF , P1 ;  /* 0xff8000000c267808 */ /* 0x040fe20000800000 */
[----:B------:R-:W-:Y:S01]  /*5ca0*/  FFMA.FTZ R12, -R12, R12, 1 ;  /* 0x3f8000000c0c7423 */ /* 0x000fe2000001010c */
[----:B------:R-:W-:-:S03]  /*5cb0*/  ISETP.GT.AND P1, PT, R2, 0x40, PT ;  /* 0x000000400200780c */ /* 0x000fc60003f24270 */
        /* <DEDUP_REMOVED lines=8> */
[----:B------:R-:W-:Y:S01]  /*5d40*/  UMOV UR25, UR29 ;  /* 0x0000001d00197c82 */ /* 0x000fe20008000000 */
[----:B------:R-:W-:Y:S02]  /*5d50*/  WARPGROUP.DEPBAR.LE gsb0, 0x0 ;  /* 0x00008000000079c5 */ /* 0x000fe40000010000 */
[----:B------:R-:W-:-:S06]  /*5d60*/  WARPGROUP.ARRIVE ;  /* 0x00000000000079c5 */ /* 0x000fcc0000000000 */
[----:B------:R-:W-:Y:S01]  /*5d70*/  HGMMA.64x8x16.F32 R52, gdesc[UR4], R52, gsb0 ;  /* 0x00000000043479f0 */ /* 0x000fe20008000834 */
[----:B------:R-:W-:Y:S01]  /*5d80*/  UMOV UR6, UR23 ;  /* 0x0000001700067c82 */ /* 0x000fe20008000000 */
[----:B------:R-:W-:Y:S01]  /*5d90*/  UMOV UR7, 0x40000000 ;  /* 0x4000000000077882 */ /* 0x000fe20000000000 */
[----:B------:R-:W-:Y:S01]  /*5da0*/  UMOV UR23, 0x40 ;  /* 0x0000004000177882 */ /* 0x000fe20000000000 */
        /* <DEDUP_REMOVED lines=11> */
[----:B------:R-:W-:Y:S01]  /*5e60*/  UMOV UR4, UR17 ;  /* 0x0000001100047c82 */ /* 0x000fe20008000000 */
[----:B------:R-:W-:Y:S01]  /*5e70*/  UMOV UR5, 0x40000040 ;  /* 0x4000004000057882 */ /* 0x000fe20000000000 */
[----:B------:R-:W-:Y:S01]  /*5e80*/  ULDC UR17, c[0x0][0x744] ;  /* 0x0001d10000117ab9 */ /* 0x000fe20000000800 */
[----:B------:R-:W-:Y:S01]  /*5e90*/  UMOV UR19, 0x40 ;  /* 0x0000004000137882 */ /* 0x000fe20000000000 */
[--C-:B--2---:R-:W-:Y:S01]  /*5ea0*/  FFMA.FTZ R39, R30, UR17, -R7.reuse ;  /* 0x000000111e277c23 */ /* 0x104fe20008010807 */
[----:B------:R-:W-:Y:S01]  /*5eb0*/  FSEL R30, R21, -INF , P3 ;  /* 0xff800000151e7808 */ /* 0x000fe20001800000 */
[--C-:B------:R-:W-:Y:S01]  /*5ec0*/  FFMA.FTZ R37, R40, UR17, -R7.reuse ;  /* 0x0000001128257c23 */ /* 0x100fe20008010807 */
[--C-:B------:R-:W-:Y:S01]  /*5ed0*/  FFMA.FTZ R29, R38, UR17, -R7.reuse ;  /* 0x00000011261d7c23 */ /* 0x100fe20008010807 */
[--C-:B------:R-:W-:Y:S01]  /*5ee0*/  FFMA.FTZ R33, R42, UR17, -R7.reuse ;  /* 0x000000112a217c23 */ /* 0x100fe20008010807 */
[----:B------:R-:W-:Y:S01]  /*5ef0*/  FSEL R38, R26, -INF , P6 ;  /* 0xff8000001a267808 */ /* 0x000fe20003000000 */
[--C-:B------:R-:W-:Y:S01]  /*5f00*/  FFMA.FTZ R40, R30, UR17, -R7.reuse ;  /* 0x000000111e287c23 */ /* 0x100fe20008010807 */
[----:B------:R-:W-:Y:S01]  /*5f10*/  FSEL R30, R25, -INF , P5 ;  /* 0xff800000191e7808 */ /* 0x000fe20002800000 */
[--C-:B---3--:R-:W-:Y:S01]  /*5f20*/  FFMA.FTZ R234, R227, UR17, -R8.reuse ;  /* 0x00000011e3ea7c23 */ /* 0x108fe20008010808 */
[----:B------:R-:W-:Y:S01]  /*5f30*/  FSEL R42, R31, -INF , P1 ;  /* 0xff8000001f2a7808 */ /* 0x000fe20000800000 */
[--C-:B------:R-:W-:Y:S01]  /*5f40*/  FFMA.FTZ R34, R34, UR17, -R7.reuse ;  /* 0x0000001122227c23 */ /* 0x100fe20008010807 */
[----:B------:R-:W-:Y:S01]  /*5f50*/  FSEL R227, R23, -INF , P3 ;  /* 0xff80000017e37808 */ /* 0x000fe20001800000 */
[--C-:B------:R-:W-:Y:S01]  /*5f60*/  FFMA.FTZ R30, R30, UR17, -R7.reuse ;  /* 0x000000111e1e7c23 */ /* 0x100fe20008010807 */
[--C-:B------:R-:W-:Y:S01]  /*5f70*/  FFMA.FTZ R38, R38, UR17, -R7.reuse ;  /* 0x0000001126267c23 */ /* 0x100fe20008010807 */
[--C-:B------:R-:W-:Y:S01]  /*5f80*/  FFMA.FTZ R35, R42, UR17, -R7.reuse ;  /* 0x000000112a237c23 */ /* 0x100fe20008010807 */
[----:B------:R-:W-:Y:S01]  /*5f90*/  FFMA.FTZ R7, R224, UR17, -R7 ;  /* 0x00000011e0077c23 */ /* 0x000fe20008010807 */
[--C-:B------:R-:W-:Y:S01]  /*5fa0*/  FFMA.FTZ R42, R41, UR17, -R8.reuse ;  /* 0x00000011292a7c23 */ /* 0x100fe20008010808 */
[--C-:B------:R-:W-:Y:S01]  /*5fb0*/  FFMA.FTZ R224, R233, UR17, -R8.reuse ;  /* 0x00000011e9e07c23 */ /* 0x100fe20008010808 */
[--C-:B------:R-:W-:Y:S01]  /*5fc0*/  FFMA.FTZ R226, R227, UR17, -R8.reuse ;  /* 0x00000011e3e27c23 */ /* 0x100fe20008010808 */
[--C-:B------:R-:W-:Y:S01]  /*5fd0*/  FFMA.FTZ R41, R43, UR17, -R8.reuse ;  /* 0x000000112b297c23 */ /* 0x100fe20008010808 */
[----:B------:R-:W-:Y:S01]  /*5fe0*/  FSEL R233, R24, -INF , P4 ;  /* 0xff80000018e97808 */ /* 0x000fe20002000000 */
[--C-:B------:R-:W-:Y:S01]  /*5ff0*/  FFMA.FTZ R235, R235, UR17, -R8.reuse ;  /* 0x00000011ebeb7c23 */ /* 0x100fe20008010808 */
[----:B------:R-:W-:Y:S01]  /*6000*/  FSEL R43, R28, -INF , P6 ;  /* 0xff8000001c2b7808 */ /* 0x000fe20003000000 */
[----:B------:R-:W1:Y:S01]  /*6010*/  MUFU.EX2 R34, R34 ;  /* 0x0000002200227308 */ /* 0x000e620000000800 */
[----:B------:R-:W-:Y:S01]  /*6020*/  FSEL R227, R32, -INF , P1 ;  /* 0xff80000020e37808 */ /* 0x000fe20000800000 */
[--C-:B------:R-:W-:Y:S01]  /*6030*/  FFMA.FTZ R233, R233, UR17, -R8.reuse ;  /* 0x00000011e9e97c23 */ /* 0x100fe20008010808 */
[----:B------:R-:W-:Y:S01]  /*6040*/  FFMA.FTZ R31, -R31, R31, 1 ;  /* 0x3f8000001f1f7423 */ /* 0x000fe2000001011f */
[--C-:B------:R-:W-:Y:S01]  /*6050*/  FFMA.FTZ R43, R43, UR17, -R8.reuse ;  /* 0x000000112b2b7c23 */ /* 0x100fe20008010808 */
[----:B------:R-:W-:Y:S01]  /*6060*/  FFMA.FTZ R25, -R25, R25, 1 ;  /* 0x3f80000019197423 */ /* 0x000fe20000010119 */
[--C-:B------:R-:W-:Y:S01]  /*6070*/  FFMA.FTZ R227, R227, UR17, -R8.reuse ;  /* 0x00000011e3e37c23 */ /* 0x100fe20008010808 */
[----:B------:R-:W-:Y:S01]  /*6080*/  FFMA.FTZ R8, R236, UR17, -R8 ;  /* 0x00000011ec087c23 */ /* 0x000fe20008010808 */
[----:B------:R-:W2:Y:S01]  /*6090*/  MUFU.EX2 R39, R39 ;  /* 0x0000002700277308 */ /* 0x000ea20000000800 */
[----:B------:R-:W-:Y:S01]  /*60a0*/  FFMA.FTZ R32, -R32, R32, 1 ;  /* 0x3f80000020207423 */ /* 0x000fe20000010120 */
[----:B------:R-:W-:Y:S01]  /*60b0*/  FFMA.FTZ R21, -R21, R21, 1 ;  /* 0x3f80000015157423 */ /* 0x000fe20000010115 */
[----:B------:R-:W-:Y:S01]  /*60c0*/  FFMA.FTZ R28, -R28, R28, 1 ;  /* 0x3f8000001c1c7423 */ /* 0x000fe2000001011c */
[----:B------:R-:W-:-:S04]  /*60d0*/  UMOV UR17, UR57 ;  /* 0x0000003900117c82 */ /* 0x000fc80008000000 */
[----:B------:R-:W3:Y:S01]  /*60e0*/  MUFU.EX2 R37, R37 ;  /* 0x0000002500257308 */ /* 0x000ee20000000800 */
[----:B------:R-:W-:Y:S02]  /*60f0*/  WARPGROUP.DEPBAR.LE gsb0, 0x0 ;  /* 0x00008000000079c5 */ /* 0x000fe40000010000 */
[----:B------:R-:W-:-:S05]  /*6100*/  WARPGROUP.ARRIVE ;  /* 0x00000000000079c5 */ /* 0x000fca0000000000 */
[----:B------:R-:W-:Y:S01]  /*6110*/  MUFU.EX2 R33, R33 ;  /* 0x0000002100217308 */ /* 0x000fe20000000800 */
[----:B------:R-:W-:Y:S01]  /*6120*/  HGMMA.64x8x16.F32 R44, gdesc[UR4], R44, gsb0 ;  /* 0x00000000042c79f0 */ /* 0x000fe2000800082c */
[----:B------:R-:W-:Y:S01]  /*6130*/  UMOV UR6, UR15 ;  /* 0x0000000f00067c82 */ /* 0x000fe20008000000 */
[----:B------:R-:W-:Y:S01]  /*6140*/  UMOV UR7, 0x40000000 ;  /* 0x4000000000077882 */ /* 0x000fe20000000000 */
[----:B------:R-:W-:-:S04]  /*6150*/  UMOV UR15, 0x40000000 ;  /* 0x40000000000f7882 */ /* 0x000fc80000000000 */
[----:B------:R-:W-:Y:S08]  /*6160*/  MUFU.EX2 R35, R35 ;  /* 0x0000002300237308 */ /* 0x000ff00000000800 */
[----:B------:R-:W-:Y:S08]  /*6170*/  MUFU.EX2 R30, R30 ;  /* 0x0000001e001e7308 */ /* 0x000ff00000000800 */
[----:B------:R-:W-:Y:S08]  /*6180*/  MUFU.EX2 R224, R224 ;  /* 0x000000e000e07308 */ /* 0x000ff00000000800 */
[----:B------:R-:W4:Y:S08]  /*6190*/  MUFU.EX2 R29, R29 ;  /* 0x0000001d001d7308 */ /* 0x000f300000000800 */
[----:B------:R-:W-:Y:S08]  /*61a0*/  MUFU.EX2 R235, R235 ;  /* 0x000000eb00eb7308 */ /* 0x000ff00000000800 */
[----:B------:R-:W-:Y:S01]  /*61b0*/  MUFU.EX2 R226, R226 ;  /* 0x000000e200e27308 */ /* 0x000fe20000000800 */
[----:B------:R-:W-:-:S02]  /*61c0*/  WARPGROUP.DEPBAR.LE gsb0, 0x0 ;  /* 0x00008000000079c5 */ /* 0x000fc40000010000 */
[----:B------:R-:W-:-:S05]  /*61d0*/  WARPGROUP.ARRIVE ;  /* 0x00000000000079c5 */ /* 0x000fca0000000000 */
[----:B------:R-:W-:Y:S01]  /*61e0*/  MUFU.EX2 R42, R42 ;  /* 0x0000002a002a7308 */ /* 0x000fe20000000800 */
[----:B------:R-:W-:Y:S01]  /*61f0*/  HGMMA.64x8x16.F32 R48, gdesc[UR4], R48, gsb0 ;  /* 0x00000000043079f0 */ /* 0x000fe20008000830 */
[----:B------:R-:W-:Y:S01]  /*6200*/  UMOV UR6, UR13 ;  /* 0x0000000d00067c82 */ /* 0x000fe20008000000 */
[----:B------:R-:W-:-:S05]  /*6210*/  UMOV UR7, 0x40000000 ;  /* 0x4000000000077882 */ /* 0x000fca0000000000 */
[----:B------:R-:W5:Y:S08]  /*6220*/  MUFU.EX2 R40, R40 ;  /* 0x0000002800287308 */ /* 0x000f700000000800 */
[----:B------:R-:W-:Y:S08]  /*6230*/  MUFU.EX2 R233, R233 ;  /* 0x000000e900e97308 */ /* 0x000ff00000000800 */
[----:B------:R-:W-:Y:S01]  /*6240*/  MUFU.EX2 R8, R8 ;  /* 0x0000000800087308 */ /* 0x000fe20000000800 */
[----:B------:R-:W-:-:S02]  /*6250*/  WARPGROUP.DEPBAR.LE gsb0, 0x0 ;  /* 0x00008000000079c5 */ /* 0x000fc40000010000 */
        /* <DEDUP_REMOVED lines=17> */
[----:B------:R-:W-:Y:S01]  /*6370*/  UMOV UR10, UR26 ;  /* 0x0000001a000a7c82 */ /* 0x000fe20008000000 */
[----:B------:R-:W-:Y:S01]  /*6380*/  UMOV UR13, UR5 ;  /* 0x00000005000d7c82 */ /* 0x000fe20008000000 */
[----:B------:R-:W-:Y:S01]  /*6390*/  UMOV UR8, UR4 ;  /* 0x0000000400087c82 */ /* 0x000fe20008000000 */
[----:B------:R-:W-:Y:S01]  /*63a0*/  UMOV UR9, UR5 ;  /* 0x0000000500097c82 */ /* 0x000fe20008000000 */
        /* <DEDUP_REMOVED lines=23> */
[----:B------:R-:W-:Y:S02]  /*6520*/  WARPGROUP.DEPBAR.LE gsb0, 0x0 ;  /* 0x00008000000079c5 */ /* 0x000fe40000010000 */
[----:B------:R-:W-:-:S06]  /*6530*/  WARPGROUP.ARRIVE ;  /* 0x00000000000079c5 */ /* 0x000fcc0000000000 */
[----:B------:R-:W-:Y:S01]  /*6540*/  HGMMA.64x8x16.F32 R220, gdesc[UR8], R220, gsb0 ;  /* 0x0000000008dc79f0 */ /* 0x000fe200080008dc */
[----:B------:R-:W-:Y:S02]  /*6550*/  UMOV UR9, UR35 ;  /* 0x0000002300097c82 */ /* 0x000fe40008000000 */
[----:B------:R-:W-:Y:S02]  /*6560*/  WARPGROUP.DEPBAR.LE gsb0, 0x0 ;  /* 0x00008000000079c5 */ /* 0x000fe40000010000 */
[----:B------:R-:W-:-:S06]  /*6570*/  WARPGROUP.ARRIVE ;  /* 0x00000000000079c5 */ /* 0x000fcc0000000000 */
[----:B------:R-:W-:Y:S01]  /*6580*/  HGMMA.64x8x16.F32 R44, gdesc[UR4], R44, gsb0 ;  /* 0x00000000042c79f0 */ /* 0x000fe2000800082c */
[----:B------:R-:W-:Y:S01]  /*6590*/  UMOV UR6, UR22 ;  /* 0x0000001600067c82 */ /* 0x000fe20008000000 */
[----:B------:R-:W-:Y:S01]  /*65a0*/  UMOV UR7, 0x40000000 ;  /* 0x4000000000077882 */ /* 0x000fe20000000000 */
[----:B------:R-:W-:Y:S02]  /*65b0*/  WARPGROUP.DEPBAR.LE gsb0, 0x0 ;  /* 0x00008000000079c5 */ /* 0x000fe40000010000 */
[----:B------:R-:W1:Y:S01]  /*65c0*/  LDS R236, [R237+0x2c300] ;  /* 0x02c30000edec7984 */ /* 0x000e620000000800 */
[----:B------:R-:W-:-:S06]  /*65d0*/  WARPGROUP.ARRIVE ;  /* 0x00000000000079c5 */ /* 0x000fcc0000000000 */
[----:B------:R-:W-:Y:S01]  /*65e0*/  HGMMA.64x8x16.F32 R48, gdesc[UR4], R48, gsb0 ;  /* 0x00000000043079f0 */ /* 0x000fe20008000830 */
[----:B------:R-:W-:Y:S01]  /*65f0*/  UMOV UR6, UR20 ;  /* 0x0000001400067c82 */ /* 0x000fe20008000000 */
[----:B------:R-:W-:Y:S01]  /*6600*/  UMOV UR7, 0x40000000 ;  /* 0x4000000000077882 */ /* 0x000fe20000000000 */
[--C-:B-1----:R-:W-:Y:S01]  /*6610*/  FADD.FTZ R44, R44, -R236.reuse ;  /* 0x800000ec2c2c7221 */ /* 0x102fe20000010000 */
[----:B------:R-:W-:-:S03]  /*6620*/  FADD.FTZ R45, R45, -R236 ;  /* 0x800000ec2d2d7221 */ /* 0x000fc60000010000 */
[----:B------:R-:W-:Y:S01]  /*6630*/  FMUL.FTZ R44, R34, R44 ;  /* 0x0000002c222c7220 */ /* 0x000fe20000410000 */
[----:B--2---:R-:W-:-:S03]  /*6640*/  FMUL.FTZ R45, R39, R45 ;  /* 0x0000002d272d7220 */ /* 0x004fc60000410000 */
[----:B------:R-:W-:Y:S01]  /*6650*/  FMUL.FTZ R9, R9, R44 ;  /* 0x0000002c09097220 */ /* 0x000fe20000410000 */
[----:B------:R-:W-:Y:S02]  /*6660*/  FMUL.FTZ R10, R10, R45 ;  /* 0x0000002d0a0a7220 */ /* 0x000fe40000410000 */
[----:B------:R-:W1:Y:S03]  /*6670*/  MUFU.EX2 R45, R38 ;  /* 0x00000026002d7308 */ /* 0x000e660000000800 */
[----:B------:R-:W-:Y:S01]  /*6680*/  F2FP.F16.F32.PACK_AB R10, R10, R9 ;  /* 0x000000090a0a723e */ /* 0x000fe200000000ff */
[----:B------:R-:W-:Y:S02]  /*6690*/  WARPGROUP.DEPBAR.LE gsb0, 0x0 ;  /* 0x00008000000079c5 */ /* 0x000fe40000010000 */
[----:B------:R-:W-:Y:S01]  /*66a0*/  WARPGROUP.ARRIVE ;  /* 0x00000000000079c5 */ /* 0x000fe20000000000 */
[--C-:B------:R-:W-:Y:S01]  /*66b0*/  FADD.FTZ R44, R49, -R236.reuse ;  /* 0x800000ec312c7221 */ /* 0x100fe20000010000 */
[----:B------:R2:W1:Y:S01]  /*66c0*/  MUFU.EX2 R38, R7 ;  /* 0x0000000700267308 */ /* 0x0004620000000800 */
[----:B------:R-:W-:-:S02]  /*66d0*/  FADD.FTZ R48, R48, -R236 ;  /* 0x800000ec30307221 */ /* 0x000fc40000010000 */
[----:B---3--:R-:W-:Y:S01]  /*66e0*/  FMUL.FTZ R49, R37, R44 ;  /* 0x0000002c25317220 */ /* 0x008fe20000410000 */
[----:B------:R-:W-:Y:S01]  /*66f0*/  HGMMA.64x8x16.F32 R52, gdesc[UR4], R52, gsb0 ;  /* 0x00000000043479f0 */ /* 0x000fe20008000834 */
[----:B------:R-:W-:Y:S01]  /*6700*/  UMOV UR6, UR30 ;  /* 0x0000001e00067c82 */ /* 0x000fe20008000000 */
[----:B------:R-:W-:Y:S01]  /*6710*/  UMOV UR7, 0x40000000 ;  /* 0x4000000000077882 */ /* 0x000fe20000000000 */
[----:B------:R-:W-:Y:S01]  /*6720*/  FMUL.FTZ R49, R14, R49 ;  /* 0x000000310e317220 */ /* 0x000fe20000410000 */
[----:B----4-:R-:W-:Y:S01]  /*6730*/  FMUL.FTZ R48, R29, R48 ;  /* 0x000000301d307220 */ /* 0x010fe20000410000 */
[----:B--2---:R-:W-:Y:S01]  /*6740*/  FFMA.FTZ R7, -R26, R26, 1 ;  /* 0x3f8000001a077423 */ /* 0x004fe2000001011a */
[----:B------:R-:W-:Y:S01]  /*6750*/  FFMA.FTZ R44, -R13, R13, 1 ;  /* 0x3f8000000d2c7423 */ /* 0x000fe2000001010d */
[----:B------:R-:W-:Y:S01]  /*6760*/  FFMA.FTZ R13, -R15, R15, 1 ;  /* 0x3f8000000f0d7423 */ /* 0x000fe2000001010f */
[----:B------:R-:W-:Y:S02]  /*6770*/  FMUL.FTZ R12, R12, R48 ;  /* 0x000000300c0c7220 */ /* 0x000fe40000410000 */
[----:B------:R-:W-:Y:S03]  /*6780*/  MUFU.EX2 R48, R43 ;  /* 0x0000002b00307308 */ /* 0x000fe60000000800 */
[----:B------:R-:W-:Y:S01]  /*6790*/  F2FP.F16.F32.PACK_AB R12, R49, R12 ;  /* 0x0000000c310c723e */ /* 0x000fe200000000ff */
[----:B------:R-:W-:-:S02]  /*67a0*/  WARPGROUP.DEPBAR.LE gsb0, 0x0 ;  /* 0x00008000000079c5 */ /* 0x000fc40000010000 */
[----:B------:R-:W-:Y:S01]  /*67b0*/  WARPGROUP.ARRIVE ;  /* 0x00000000000079c5 */ /* 0x000fe20000000000 */
[--C-:B------:R-:W-:Y:S01]  /*67c0*/  FADD.FTZ R14, R53, -R236.reuse ;  /* 0x800000ec350e7221 */ /* 0x100fe20000010000 */
[----:B------:R-:W-:-:S03]  /*67d0*/  FADD.FTZ R52, R52, -R236 ;  /* 0x800000ec34347221 */ /* 0x000fc60000010000 */
[C---:B------:R-:W-:Y:S01]  /*67e0*/  FMUL.FTZ R53, R33.reuse, R14 ;  /* 0x0000000e21357220 */ /* 0x040fe20000410000 */
[----:B------:R-:W-:Y:S01]  /*67f0*/  HGMMA.64x8x16.F32 R216, gdesc[UR4], R216, gsb0 ;  /* 0x0000000004d879f0 */ /* 0x000fe200080008d8 */
[----:B------:R-:W-:Y:S01]  /*6800*/  UMOV UR6, UR28 ;  /* 0x0000001c00067c82 */ /* 0x000fe20008000000 */
[----:B------:R-:W-:Y:S01]  /*6810*/  UMOV UR7, 0x40000000 ;  /* 0x4000000000077882 */ /* 0x000fe20000000000 */
[----:B------:R-:W-:Y:S01]  /*6820*/  FMUL.FTZ R22, R22, R53 ;  /* 0x0000003516167220 */ /* 0x000fe20000410000 */
[----:B-----5:R-:W-:Y:S01]  /*6830*/  FMUL.FTZ R52, R40, R52 ;  /* 0x0000003428347220 */ /* 0x020fe20000410000 */
[----:B------:R-:W-:-:S03]  /*6840*/  F2FP.F16.F32.PACK_AB R40, R33, R40 ;  /* 0x000000282128723e */ /* 0x000fc600000000ff */
[----:B------:R-:W-:Y:S01]  /*6850*/  FMUL.FTZ R21, R21, R52 ;  /* 0x0000003415157220 */ /* 0x000fe20000410000 */
[----:B------:R-:W-:Y:S02]  /*6860*/  WARPGROUP.DEPBAR.LE gsb0, 0x0 ;  /* 0x00008000000079c5 */ /* 0x000fe40000010000 */
[----:B------:R-:W-:Y:S01]  /*6870*/  WARPGROUP.ARRIVE ;  /* 0x00000000000079c5 */ /* 0x000fe20000000000 */
[--C-:B------:R-:W-:Y:S01]  /*6880*/  FADD.FTZ R14, R217, -R236.reuse ;  /* 0x800000ecd90e7221 */ /* 0x100fe20000010000 */
[----:B------:R-:W-:-:S03]  /*6890*/  FADD.FTZ R53, R216, -R236 ;  /* 0x800000ecd8357221 */ /* 0x000fc60000010000 */
[----:B-1----:R-:W-:Y:S01]  /*68a0*/  FMUL.FTZ R14, R45, R14 ;  /* 0x0000000e2d0e7220 */ /* 0x002fe20000410000 */
[----:B------:R-:W-:Y:S01]  /*68b0*/  HGMMA.64x8x16.F32 R220, gdesc[UR4], R220, gsb0 ;  /* 0x0000000004dc79f0 */ /* 0x000fe200080008dc */
[----:B------:R-:W-:Y:S01]  /*68c0*/  FMUL.FTZ R26, R30, R53 ;  /* 0x000000351e1a7220 */ /* 0x000fe20000410000 */
[----:B------:R-:W-:Y:S01]  /*68d0*/  UIADD3 UR4, UR60, 0x2c500, URZ ;  /* 0x0002c5003c047890 */ /* 0x000fe2000fffe03f */
[----:B------:R-:W-:Y:S01]  /*68e0*/  FMUL.FTZ R7, R7, R14 ;  /* 0x0000000e07077220 */ /* 0x000fe20000410000 */
[----:B------:R-:W-:Y:S01]  /*68f0*/  FFMA.FTZ R14, -R36, R36, 1 ;  /* 0x3f800000240e7423 */ /* 0x000fe20000010124 */
[----:B------:R-:W-:Y:S01]  /*6900*/  FMUL.FTZ R26, R25, R26 ;  /* 0x0000001a191a7220 */ /* 0x000fe20000410000 */
[----:B------:R-:W-:Y:S01]  /*6910*/  USHF.R.U32.HI UR4, URZ, 0x4, UR4 ;  /* 0x000000043f047899 */ /* 0x000fe20008011604 */
[----:B------:R-:W1:Y:S01]  /*6920*/  MUFU.EX2 R25, R234 ;  /* 0x000000ea00197308 */ /* 0x000e620000000800 */
[----:B------:R-:W-:Y:S02]  /*6930*/  UMOV UR7, 0x40 ;  /* 0x0000004000077882 */ /* 0x000fe40000000000 */
[----:B------:R-:W-:Y:S01]  /*6940*/  F2FP.F16.F32.PACK_AB R26, R7, R26 ;  /* 0x0000001a071a723e */ /* 0x000fe200000000ff */
[----:B------:R-:W-:-:S04]  /*6950*/  ULOP3.LUT UR4, UR4, 0x3fff, URZ, 0xc0, !UPT ;  /* 0x00003fff04047892 */ /* 0x000fc8000f8ec03f */
[----:B------:R-:W-:-:S04]  /*6960*/  ULOP3.LUT UR4, UR4, 0x80000, URZ, 0xfc, !UPT ;  /* 0x0008000004047892 */ /* 0x000fc8000f8efc3f */
[----:B------:R-:W-:Y:S02]  /*6970*/  UIADD3 UR5, UR4, 0x80, URZ ;  /* 0x0000008004057890 */ /* 0x000fe4000fffe03f */
[----:B------:R-:W-:Y:S02]  /*6980*/  UIADD3 UR6, UR4, 0x100, URZ ;  /* 0x0000010004067890 */ /* 0x000fe4000fffe03f */
[----:B------:R-:W-:Y:S01]  /*6990*/  UMOV UR58, UR4 ;  /* 0x00000004003a7c82 */ /* 0x000fe20008000000 */
[----:B------:R-:W-:Y:S02]  /*69a0*/  UIADD3 UR50, UR4, 0x10, URZ ;  /* 0x0000001004327890 */ /* 0x000fe4000fffe03f */
[----:B------:R-:W-:Y:S01]  /*69b0*/  UMOV UR34, UR5 ;  /* 0x0000000500227c82 */ /* 0x000fe20008000000 */
[----:B------:R-:W-:Y:S01]  /*69c0*/  UIADD3 UR5, UR4, 0x180, URZ ;  /* 0x0000018004057890 */ /* 0x000fe2000fffe03f */
[----:B------:R-:W-:Y:S01]  /*69d0*/  UMOV UR14, UR6 ;  /* 0x00000006000e7c82 */ /* 0x000fe20008000000 */
[----:B------:R-:W-:-:S02]  /*69e0*/  UIADD3 UR6, UR4, 0x200, URZ ;  /* 0x0000020004067890 */ /* 0x000fc4000fffe03f */
[----:B------:R-:W-:-:S03]  /*69f0*/  UIADD3 UR54, UR4, 0x190, URZ ;  /* 0x0000019004367890 */ /* 0x000fc6000fffe03f */
[----:B------:R-:W-:Y:S01]  /*6a00*/  UMOV UR18, UR5 ;  /* 0x0000000500127c82 */ /* 0x000fe20008000000 */
[----:B------:R-:W-:Y:S02]  /*6a10*/  UIADD3 UR5, UR4, 0x90, URZ ;  /* 0x0000009004057890 */ /* 0x000fe4000fffe03f */
[----:B------:R-:W-:Y:S02]  /*6a20*/  UIADD3 UR46, UR4, 0x210, URZ ;  /* 0x00000210042e7890 */ /* 0x000fe4000fffe03f */
[----:B------:R-:W-:Y:S02]  /*6a30*/  UIADD3 UR30, UR4, 0x20, URZ ;  /* 0x00000020041e7890 */ /* 0x000fe4000fffe03f */
[----:B------:R-:W-:Y:S02]  /*6a40*/  UIADD3 UR42, UR4, 0xa0, URZ ;  /* 0x000000a0042a7890 */ /* 0x000fe4000fffe03f */
[----:B------:R-:W-:Y:S01]  /*6a50*/  UIADD3 UR38, UR4, 0x120, URZ ;  /* 0x0000012004267890 */ /* 0x000fe2000fffe03f */
[----:B------:R-:W-:Y:S01]  /*6a60*/  UMOV UR8, UR34 ;  /* 0x0000002200087c82 */ /* 0x000fe20008000000 */
[----:B------:R-:W-:Y:S01]  /*6a70*/  UIADD3 UR26, UR4, 0x220, URZ ;  /* 0x00000220041a7890 */ /* 0x000fe2000fffe03f */
[----:B------:R-:W-:Y:S01]  /*6a80*/  MOV R9, UR30 ;  /* 0x0000001e00097c02 */ /* 0x000fe20008000f00 */
[----:B------:R-:W-:-:S02]  /*6a90*/  WARPGROUP.DEPBAR.LE gsb0, 0x0 ;  /* 0x00008000000079c5 */ /* 0x000fc40000010000 */
[----:B------:R-:W2:Y:S01]  /*6aa0*/  LDS R237, [R237+0x2c320] ;  /* 0x02c32000eded7984 */ /* 0x000ea20000000800 */
[--C-:B------:R-:W-:Y:S01]  /*6ab0*/  FADD.FTZ R220, R220, -R236.reuse ;  /* 0x800000ecdcdc7221 */ /* 0x100fe20000010000 */
[----:B------:R-:W-:-:S03]  /*6ac0*/  FADD.FTZ R221, R221, -R236 ;  /* 0x800000ecdddd7221 */ /* 0x000fc60000010000 */
[----:B------:R-:W-:Y:S01]  /*6ad0*/  FMUL.FTZ R36, R35, R220 ;  /* 0x000000dc23247220 */ /* 0x000fe20000410000 */
[C---:B------:R-:W-:Y:S01]  /*6ae0*/  FMUL.FTZ R221, R38.reuse, R221 ;  /* 0x000000dd26dd7220 */ /* 0x040fe20000410000 */
[----:B------:R-:W-:Y:S02]  /*6af0*/  F2FP.F16.F32.PACK_AB R38, R38, R35 ;  /* 0x000000232626723e */ /* 0x000fe400000000ff */
[----:B------:R-:W-:Y:S01]  /*6b00*/  FMUL.FTZ R36, R31, R36 ;  /* 0x000000241f247220 */ /* 0x000fe20000410000 */
[----:B------:R-:W-:-:S05]  /*6b10*/  FMUL.FTZ R31, R14, R221 ;  /* 0x000000dd0e1f7220 */ /* 0x000fca0000410000 */
[----:B------:R-:W-:Y:S01]  /*6b20*/  F2FP.F16.F32.PACK_AB R36, R31, R36 ;  /* 0x000000241f24723e */ /* 0x000fe200000000ff */
[--C-:B--2---:R-:W-:Y:S01]  /*6b30*/  FADD.FTZ R53, R46, -R237.reuse ;  /* 0x800000ed2e357221 */ /* 0x104fe20000010000 */
[--C-:B------:R-:W-:Y:S01]  /*6b40*/  FADD.FTZ R51, R51, -R237.reuse ;  /* 0x800000ed33337221 */ /* 0x100fe20000010000 */
[----:B------:R-:W-:Y:S01]  /*6b50*/  FFMA.FTZ R46, -R20, R20, 1 ;  /* 0x3f800000142e7423 */ /* 0x000fe20000010114 */
[----:B------:R-:W-:Y:S01]  /*6b60*/  FFMA.FTZ R20, -R23, R23, 1 ;  /* 0x3f80000017147423 */ /* 0x000fe20000010117 */
[----:B------:R-:W-:Y:S01]  /*6b70*/  FMUL.FTZ R14, R224, R53 ;  /* 0x00000035e00e7220 */ /* 0x000fe20000410000 */
[----:B------:R-:W-:Y:S01]  /*6b80*/  FMUL.FTZ R51, R42, R51 ;  /* 0x000000332a337220 */ /* 0x000fe20000410000 */
[--C-:B------:R-:W-:Y:S01]  /*6b90*/  FADD.FTZ R50, R50, -R237.reuse ;  /* 0x800000ed32327221 */ /* 0x100fe20000010000 */
[--C-:B------:R-:W-:Y:S01]  /*6ba0*/  FADD.FTZ R222, R222, -R237.reuse ;  /* 0x800000eddede7221 */ /* 0x100fe20000010000 */
[----:B------:R-:W-:Y:S01]  /*6bb0*/  FMUL.FTZ R11, R11, R14 ;  /* 0x0000000e0b0b7220 */ /* 0x000fe20000410000 */
[--C-:B------:R-:W-:Y:S01]  /*6bc0*/  FADD.FTZ R14, R47, -R237.reuse ;  /* 0x800000ed2f0e7221 */ /* 0x100fe20000010000 */
[----:B------:R-:W-:Y:S01]  /*6bd0*/  FMUL.FTZ R46, R46, R51 ;  /* 0x000000332e2e7220 */ /* 0x000fe20000410000 */
[----:B------:R2:W3:Y:S01]  /*6be0*/  MUFU.EX2 R47, R41 ;  /* 0x00000029002f7308 */ /* 0x0004e20000000800 */
[----:B-1----:R-:W-:Y:S01]  /*6bf0*/  FMUL.FTZ R50, R25, R50 ;  /* 0x0000003219327220 */ /* 0x002fe20000410000 */
[----:B------:R-:W-:Y:S01]  /*6c00*/  FMUL.FTZ R15, R235, R14 ;  /* 0x0000000eeb0f7220 */ /* 0x000fe20000410000 */
[----:B------:R-:W-:Y:S01]  /*6c10*/  F2FP.F16.F32.PACK_AB R14, R39, R34 ;  /* 0x00000022270e723e */ /* 0x000fe200000000ff */
[----:B------:R-:W-:Y:S01]  /*6c20*/  FFMA.FTZ R51, -R24, R24, 1 ;  /* 0x3f80000018337423 */ /* 0x000fe20000010118 */
[----:B------:R-:W-:Y:S01]  /*6c30*/  F2FP.F16.F32.PACK_AB R24, R37, R29 ;  /* 0x0000001d2518723e */ /* 0x000fe200000000ff */
[----:B------:R-:W-:Y:S01]  /*6c40*/  FMUL.FTZ R44, R44, R15 ;  /* 0x0000000f2c2c7220 */ /* 0x000fe20000410000 */
[--C-:B------:R-:W-:Y:S01]  /*6c50*/  FADD.FTZ R15, R54, -R237.reuse ;  /* 0x800000ed360f7221 */ /* 0x100fe20000010000 */
[----:B------:R-:W1:Y:S01]  /*6c60*/  MUFU.EX2 R39, R227 ;  /* 0x000000e300277308 */ /* 0x000e620000000800 */
[----:B------:R-:W-:Y:S01]  /*6c70*/  F2FP.F16.F32.PACK_AB R25, R42, R25 ;  /* 0x000000192a19723e */ /* 0x000fe200000000ff */
[--C-:B------:R-:W-:Y:S01]  /*6c80*/  FADD.FTZ R34, R55, -R237.reuse ;  /* 0x800000ed37227221 */ /* 0x100fe20000010000 */
[----:B------:R-:W-:Y:S01]  /*6c90*/  FMUL.FTZ R15, R226, R15 ;  /* 0x0000000fe20f7220 */ /* 0x000fe20000410000 */
[----:B--2---:R-:W-:Y:S01]  /*6ca0*/  F2FP.F16.F32.PACK_AB R41, R233, R226 ;  /* 0x000000e2e929723e */ /* 0x004fe200000000ff */
[--C-:B------:R-:W-:Y:S01]  /*6cb0*/  FADD.FTZ R218, R218, -R237.reuse ;  /* 0x800000eddada7221 */ /* 0x100fe20000010000 */
[--C-:B------:R-:W-:Y:S01]  /*6cc0*/  FADD.FTZ R219, R219, -R237.reuse ;  /* 0x800000eddbdb7221 */ /* 0x100fe20000010000 */
[----:B------:R-:W-:Y:S01]  /*6cd0*/  FMUL.FTZ R20, R20, R15 ;  /* 0x0000000f14147220 */ /* 0x000fe20000410000 */
[----:B------:R-:W-:Y:S01]  /*6ce0*/  F2FP.F16.F32.PACK_AB R15, R235, R224 ;  /* 0x000000e0eb0f723e */ /* 0x000fe200000000ff */
[----:B------:R-:W-:Y:S01]  /*6cf0*/  BAR.SYNC.DEFER_BLOCKING 0x9, 0x100 ;  /* 0x0244000000007b1d */ /* 0x000fe20000010000 */
[----:B------:R-:W-:Y:S01]  /*6d00*/  FADD.FTZ R223, R223, -R237 ;  /* 0x800000eddfdf7221 */ /* 0x000fe20000010000 */
[----:B------:R-:W-:Y:S01]  /*6d10*/  FMUL.FTZ R34, R233, R34 ;  /* 0x00000022e9227220 */ /* 0x000fe20000410000 */
[----:B---3--:R-:W-:Y:S01]  /*6d20*/  FMUL.FTZ R218, R47, R218 ;  /* 0x000000da2fda7220 */ /* 0x008fe20000410000 */
[----:B------:R-:W-:Y:S01]  /*6d30*/  FMUL.FTZ R219, R48, R219 ;  /* 0x000000db30db7220 */ /* 0x000fe20000410000 */
[----:B------:R-:W-:Y:S01]  /*6d40*/  FMUL.FTZ R13, R13, R50 ;  /* 0x000000320d0d7220 */ /* 0x000fe20000410000 */
[----:B------:R-:W-:Y:S01]  /*6d50*/  FMUL.FTZ R51, R51, R34 ;  /* 0x0000002233337220 */ /* 0x000fe20000410000 */
[----:B------:R-:W-:Y:S01]  /*6d60*/  FMUL.FTZ R27, R27, R218 ;  /* 0x000000da1b1b7220 */ /* 0x000fe20000410000 */
[----:B-1----:R-:W-:Y:S01]  /*6d70*/  FMUL.FTZ R23, R39, R222 ;  /* 0x000000de27177220 */ /* 0x002fe20000410000 */
[----:B------:R-:W-:Y:S01]  /*6d80*/  F2FP.F16.F32.PACK_AB R39, R8, R39 ;  /* 0x000000270827723e */ /* 0x000fe200000000ff */
[----:B------:R-:W-:Y:S01]  /*6d90*/  FMUL.FTZ R28, R28, R219 ;  /* 0x000000db1c1c7220 */ /* 0x000fe20000410000 */
[----:B------:R-:W-:Y:S01]  /*6da0*/  F2FP.F16.F32.PACK_AB R11, R44, R11 ;  /* 0x0000000b2c0b723e */ /* 0x000fe200000000ff */
[----:B------:R-:W-:Y:S01]  /*6db0*/  FMUL.FTZ R32, R32, R23 ;  /* 0x0000001720207220 */ /* 0x000fe20000410000 */
[----:B------:R-:W-:Y:S01]  /*6dc0*/  IMAD R23, R4, 0x2000, R6 ;  /* 0x0000200004177824 */ /* 0x000fe200078e0206 */
[----:B------:R-:W-:-:S02]  /*6dd0*/  F2FP.F16.F32.PACK_AB R13, R46, R13 ;  /* 0x0000000d2e0d723e */ /* 0x000fc400000000ff */
[----:B------:R-:W-:Y:S02]  /*6de0*/  F2FP.F16.F32.PACK_AB R50, R22, R21 ;  /* 0x000000151632723e */ /* 0x000fe400000000ff */
[----:B------:R-:W-:Y:S02]  /*6df0*/  SHF.R.U32.HI R216, RZ, 0x4, R23 ;  /* 0x00000004ffd87819 */ /* 0x000fe40000011617 */
[----:B------:R-:W-:Y:S02]  /*6e00*/  F2FP.F16.F32.PACK_AB R51, R51, R20 ;  /* 0x000000143333723e */ /* 0x000fe400000000ff */
[----:B------:R-:W-:Y:S01]  /*6e10*/  LOP3.LUT R216, R216, 0x3fff, RZ, 0xc0, !PT ;  /* 0x00003fffd8d87812 */ /* 0x000fe200078ec0ff */
[----:B------:R1:W-:Y:S01]  /*6e20*/  STSM.16.M88.2 [R0+0x2c500], R14 ;  /* 0x02c5000e00007844 */ /* 0x0003e20000000100 */
[----:B------:R-:W-:Y:S02]  /*6e30*/  F2FP.F16.F32.PACK_AB R27, R28, R27 ;  /* 0x0000001b1c1b723e */ /* 0x000fe400000000ff */
[C---:B------:R-:W-:Y:S01]  /*6e40*/  R2UR UR56, R216.reuse ;  /* 0x00000000d83872ca */ /* 0x040fe200000e0000 */
[----:B------:R-:W-:Y:S01]  /*6e50*/  STSM.16.M88.2 [R0+0x2cd00], R24 ;  /* 0x02cd001800007844 */ /* 0x000fe20000000100 */
[----:B------:R-:W-:-:S02]  /*6e60*/  VIADD R6, R216, 0x80 ;  /* 0x00000080d8067836 */ /* 0x000fc40000000000 */
[----:B------:R-:W-:Y:S01]  /*6e70*/  VIADD R217, R216, 0x500 ;  /* 0x00000500d8d97836 */ /* 0x000fe20000000000 */
[----:B------:R-:W-:Y:S02]  /*6e80*/  STSM.16.M88.2 [R0+0x2d500], R40 ;  /* 0x02d5002800007844 */ /* 0x000fe40000000100 */
[----:B------:R-:W-:Y:S01]  /*6e90*/  R2UR UR48, R6 ;  /* 0x00000000063072ca */ /* 0x000fe200000e0000 */
[----:B------:R-:W-:Y:S01]  /*6ea0*/  VIADD R6, R216, 0x100 ;  /* 0x00000100d8067836 */ /* 0x000fe20000000000 */
[----:B-1----:R-:W-:Y:S01]  /*6eb0*/  F2FP.F16.F32.PACK_AB R14, R45, R30 ;  /* 0x0000001e2d0e723e */ /* 0x002fe200000000ff */
[----:B------:R-:W-:Y:S01]  /*6ec0*/  FMUL.FTZ R30, R8, R223 ;  /* 0x000000df081e7220 */ /* 0x000fe20000410000 */
[----:B------:R-:W-:Y:S02]  /*6ed0*/  F2FP.F16.F32.PACK_AB R15, R48, R47 ;  /* 0x0000002f300f723e */ /* 0x000fe400000000ff */
[----:B------:R-:W-:Y:S01]  /*6ee0*/  UMOV UR32, UR56 ;  /* 0x0000003800207c82 */ /* 0x000fe20008000000 */
[----:B------:R-:W-:Y:S01]  /*6ef0*/  FMUL.FTZ R225, R225, R30 ;  /* 0x0000001ee1e17220 */ /* 0x000fe20000410000 */
[----:B------:R-:W-:Y:S01]  /*6f00*/  UMOV UR12, UR56 ;  /* 0x00000038000c7c82 */ /* 0x000fe20008000000 */
[----:B------:R-:W-:Y:S01]  /*6f10*/  STSM.16.M88.2 [R0+0x2dd00], R14 ;  /* 0x02dd000e00007844 */ /* 0x000fe20000000100 */
[----:B------:R-:W-:Y:S01]  /*6f20*/  UMOV UR16, UR56 ;  /* 0x0000003800107c82 */ /* 0x000fe20008000000 */
[----:B------:R-:W-:Y:S01]  /*6f30*/  R2UR UR28, R6 ;  /* 0x00000000061c72ca */ /* 0x000fe200000e0000 */
[----:B------:R-:W-:Y:S01]  /*6f40*/  VIADD R6, R216, 0x180 ;  /* 0x00000180d8067836 */ /* 0x000fe20000000000 */
[----:B------:R-:W-:Y:S01]  /*6f50*/  STSM.16.M88.2 [R0+0x2e500], R38 ;  /* 0x02e5002600007844 */ /* 0x000fe20000000100 */
[----:B------:R-:W-:Y:S01]  /*6f60*/  F2FP.F16.F32.PACK_AB R37, R225, R32 ;  /* 0x00000020e125723e */ /* 0x000fe200000000ff */
[----:B------:R-:W-:Y:S01]  /*6f70*/  UMOV UR20, UR48 ;  /* 0x0000003000147c82 */ /* 0x000fe20008000000 */
[----:B------:R-:W-:Y:S01]  /*6f80*/  UMOV UR52, UR48 ;  /* 0x0000003000347c82 */ /* 0x000fe20008000000 */
[----:B------:R-:W-:Y:S01]  /*6f90*/  @!PT LDS RZ, [RZ] ;  /* 0x00000000fffff984 */ /* 0x000fe20000000800 */
[----:B------:R-:W-:Y:S01]  /*6fa0*/  @!PT LDS RZ, [RZ] ;  /* 0x00000000fffff984 */ /* 0x000fe20000000800 */
[----:B------:R-:W-:Y:S01]  /*6fb0*/  @!PT LDS RZ, [RZ] ;  /* 0x00000000fffff984 */ /* 0x000fe20000000800 */
[----:B------:R-:W-:Y:S01]  /*6fc0*/  @!PT LDS RZ, [RZ] ;  /* 0x00000000fffff984 */ /* 0x000fe20000000800 */
[----:B------:R1:W-:Y:S06]  /*6fd0*/  MEMBAR.ALL.CTA ;  /* 0x0000000000007992 */ /* 0x0003ec0000008000 */
[----:B-1----:R-:W1:Y:S01]  /*6fe0*/  FENCE.VIEW.ASYNC.S ;  /* 0x00000000000073c6 */ /* 0x002e620000000000 */
[----:B------:R-:W-:Y:S01]  /*6ff0*/  UMOV UR44, UR48 ;  /* 0x00000030002c7c82 */ /* 0x000fe20008000000 */
[----:B------:R-:W-:Y:S01]  /*7000*/  MOV R8, UR31 ;  /* 0x0000001f00087c02 */ /* 0x000fe20008000f00 */
[----:B------:R-:W-:Y:S01]  /*7010*/  UMOV UR40, UR28 ;  /* 0x0000001c00287c82 */ /* 0x000fe20008000000 */
[----:B------:R-:W-:Y:S01]  /*7020*/  UMOV UR36, UR28 ;  /* 0x0000001c00247c82 */ /* 0x000fe20008000000 */
[----:B------:R-:W-:Y:S01]  /*7030*/  UMOV UR24, UR28 ;  /* 0x0000001c00187c82 */ /* 0x000fe20008000000 */
[----:B-1----:R-:W-:Y:S06]  /*7040*/  BAR.SYNC.DEFER_BLOCKING 0x9, 0x100 ;  /* 0x0244000000007b1d */ /* 0x002fec0000010000 */
[----:B------:R-:W-:Y:S04]  /*7050*/  STSM.16.M88.2 [R0+0x2ed00], R10 ;  /* 0x02ed000a00007844 */ /* 0x000fe80000000100 */
[----:B------:R-:W-:Y:S04]  /*7060*/  STSM.16.M88.2 [R0+0x2f500], R12 ;  /* 0x02f5000c00007844 */ /* 0x000fe80000000100 */
[----:B------:R-:W-:Y:S04]  /*7070*/  STSM.16.M88.2 [R0+0x2fd00], R50 ;  /* 0x02fd003200007844 */ /* 0x000fe80000000100 */
[----:B------:R-:W-:Y:S04]  /*7080*/  STSM.16.M88.2 [R0+0x30500], R26 ;  /* 0x0305001a00007844 */ /* 0x000fe80000000100 */
[----:B------:R1:W-:Y:S01]  /*7090*/  STSM.16.M88.2 [R0+0x30d00], R36 ;  /* 0x030d002400007844 */ /* 0x0003e20000000100 */
[----:B------:R-:W-:-:S06]  /*70a0*/  WARPGROUP.ARRIVE ;  /* 0x00000000000079c5 */ /* 0x000fcc0000000000 */
[----:B------:R-:W-:Y:S03]  /*70b0*/  HGMMA.64x16x16.F32 R56, gdesc[UR56].tnspA.tnspB, R56, gsb0 ;  /* 0x60200000383879f0 */ /* 0x000fe60008000838 */
[----:B------:R-:W-:Y:S02]  /*70c0*/  WARPGROUP.DEPBAR.LE gsb0, 0x0 ;  /* 0x00008000000079c5 */ /* 0x000fe40000010000 */
[----:B------:R-:W-:-:S06]  /*70d0*/  WARPGROUP.ARRIVE ;  /* 0x00000000000079c5 */ /* 0x000fcc0000000000 */
[----:B------:R-:W-:Y:S01]  /*70e0*/  HGMMA.64x16x16.F32 R72, gdesc[UR32].tnspA.tnspB, R72, gsb0 ;  /* 0x60200000204879f0 */ /* 0x000fe20008000848 */
[----:B------:R-:W-:Y:S01]  /*70f0*/  UIADD3 UR34, UR4, 0x1a0, URZ ;  /* 0x000001a004227890 */ /* 0x000fe2000fffe03f */
[----:B------:R-:W-:Y:S01]  /*7100*/  UMOV UR32, UR28 ;  /* 0x0000001c00207c82 */ /* 0x000fe20008000000 */
[----:B------:R-:W-:Y:S01]  /*7110*/  UMOV UR33, UR29 ;  /* 0x0000001d00217c82 */ /* 0x000fe20008000000 */
[----:B------:R-:W-:Y:S01]  /*7120*/  UMOV UR35, 0x40 ;  /* 0x0000004000237882 */ /* 0x000fe20000000000 */
[----:B------:R-:W-:Y:S02]  /*7130*/  WARPGROUP.DEPBAR.LE gsb0, 0x0 ;  /* 0x00008000000079c5 */ /* 0x000fe40000010000 */
[----:B------:R-:W-:-:S06]  /*7140*/  WARPGROUP.ARRIVE ;  /* 0x00000000000079c5 */ /* 0x000fcc0000000000 */
[----:B------:R-:W-:Y:S01]  /*7150*/  HGMMA.64x16x16.F32 R88, gdesc[UR12].tnspA.tnspB, R88, gsb0 ;  /* 0x602000000c5879f0 */ /* 0x000fe20008000858 */
[----:B------:R-:W-:Y:S01]  /*7160*/  UMOV UR12, UR14 ;  /* 0x0000000e000c7c82 */ /* 0x000fe20008000000 */
[----:B------:R-:W-:Y:S01]  /*7170*/  UMOV UR13, UR15 ;  /* 0x0000000f000d7c82 */ /* 0x000fe20008000000 */
[----:B------:R-:W-:Y:S01]  /*7180*/  UMOV UR14, UR18 ;  /* 0x00000012000e7c82 */ /* 0x000fe20008000000 */
[----:B------:R-:W-:Y:S01]  /*7190*/  UMOV UR15, UR19 ;  /* 0x00000013000f7c82 */ /* 0x000fe20008000000 */
[----:B------:R-:W-:Y:S02]  /*71a0*/  WARPGROUP.DEPBAR.LE gsb0, 0x0 ;  /* 0x00008000000079c5 */ /* 0x000fe40000010000 */
[----:B------:R-:W-:-:S06]  /*71b0*/  WARPGROUP.ARRIVE ;  /* 0x00000000000079c5 */ /* 0x000fcc0000000000 */
[----:B------:R-:W-:Y:S01]  /*71c0*/  HGMMA.64x16x16.F32 R104, gdesc[UR16].tnspA.tnspB, R104, gsb0 ;  /* 0x60200000106879f0 */ /* 0x000fe20008000868 */
[----:B------:R-:W-:Y:S01]  /*71d0*/  UMOV UR16, UR56 ;  /* 0x0000003800107c82 */ /* 0x000fe20008000000 */
[----:B------:R-:W-:Y:S01]  /*71e0*/  UMOV UR17, UR57 ;  /* 0x0000003900117c82 */ /* 0x000fe20008000000 */
[----:B------:R-:W-:Y:S01]  /*71f0*/  UMOV UR18, UR6 ;  /* 0x0000000600127c82 */ /* 0x000fe20008000000 */
[----:B------:R-:W-:Y:S01]  /*7200*/  UMOV UR19, 0x40 ;  /* 0x0000004000137882 */ /* 0x000fe20000000000 */
[----:B------:R-:W-:Y:S01]  /*7210*/  UMOV UR10, UR18 ;  /* 0x00000012000a7c82 */ /* 0x000fe20008000000 */
[----:B------:R-:W-:Y:S01]  /*7220*/  UMOV UR11, UR19 ;  /* 0x00000013000b7c82 */ /* 0x000fe20008000000 */
[----:B------:R-:W-:Y:S01]  /*7230*/  UIADD3 UR6, UR4, 0x110, URZ ;  /* 0x0000011004067890 */ /* 0x000fe2000fffe03f */
[----:B------:R-:W-:-:S06]  /*7240*/  UMOV UR57, UR23 ;  /* 0x0000001700397c82 */ /* 0x000fcc0008000000 */
[----:B------:R-:W-:Y:S01]  /*7250*/  UMOV UR22, UR6 ;  /* 0x0000000600167c82 */ /* 0x000fe20008000000 */
[----:B------:R-:W-:Y:S01]  /*7260*/  UIADD3 UR6, UR4, 0x230, URZ ;  /* 0x0000023004067890 */ /* 0x000fe2000fffe03f */
        /* <DEDUP_REMOVED lines=8> */
[----:B------:R-:W-:-:S04]  /*72f0*/  UIADD3 UR5, UR60, 0x2ed00, URZ ;  /* 0x0002ed003c057890 */ /* 0x000fc8000fffe03f */
[----:B------:R-:W-:Y:S01]  /*7300*/  USHF.R.U32.HI UR5, URZ, 0x4, UR5 ;  /* 0x000000043f057899 */ /* 0x000fe20008011605 */
[----:B------:R-:W-:Y:S02]  /*7310*/  WARPGROUP.DEPBAR.LE gsb0, 0x0 ;  /* 0x00008000000079c5 */ /* 0x000fe40000010000 */
[----:B------:R-:W-:-:S06]  /*7320*/  WARPGROUP.ARRIVE ;  /* 0x00000000000079c5 */ /* 0x000fcc0000000000 */
[----:B------:R-:W-:Y:S01]  /*7330*/  HGMMA.64x16x16.F32 R56, gdesc[UR48].tnspA.tnspB, R56, gsb0 ;  /* 0x60200000303879f0 */ /* 0x000fe20008000838 */
[----:B------:R-:W-:Y:S01]  /*7340*/  UMOV UR48, UR10 ;  /* 0x0000000a00307c82 */ /* 0x000fe20008000000 */
[----:B------:R-:W-:Y:S01]  /*7350*/  UIADD3 UR10, UR4, 0xb0, URZ ;  /* 0x000000b0040a7890 */ /* 0x000fe2000fffe03f */
[----:B------:R-:W-:Y:S01]  /*7360*/  UMOV UR49, UR11 ;  /* 0x0000000b00317c82 */ /* 0x000fe20008000000 */
[----:B------:R-:W-:Y:S01]  /*7370*/  UMOV UR11, 0x40 ;  /* 0x00000040000b7882 */ /* 0x000fe20000000000 */
        /* <DEDUP_REMOVED lines=10> */
[----:B------:R-:W-:Y:S01]  /*7420*/  UIADD3 UR22, UR4, 0x130, URZ ;  /* 0x0000013004167890 */ /* 0x000fe2000fffe03f */
[----:B------:R-:W-:Y:S01]  /*7430*/  UMOV UR23, 0x40 ;  /* 0x0000004000177882 */ /* 0x000fe20000000000 */
[----:B------:R-:W-:Y:S02]  /*7440*/  WARPGROUP.DEPBAR.LE gsb0, 0x0 ;  /* 0x00008000000079c5 */ /* 0x000fe40000010000 */
[----:B------:R-:W-:-:S06]  /*7450*/  WARPGROUP.ARRIVE ;  /* 0x00000000000079c5 */ /* 0x000fcc0000000000 */
[----:B------:R-:W-:Y:S01]  /*7460*/  HGMMA.64x16x16.F32 R104, gdesc[UR52].tnspA.tnspB, R104, gsb0 ;  /* 0x60200000346879f0 */ /* 0x000fe20008000868 */
[----:B------:R-:W-:Y:S01]  /*7470*/  UMOV UR52, UR16 ;  /* 0x0000001000347c82 */ /* 0x000fe20008000000 */
[----:B------:R-:W-:Y:S01]  /*7480*/  UMOV UR53, UR17 ;  /* 0x0000001100357c82 */ /* 0x000fe20008000000 */
        /* <DEDUP_REMOVED lines=10> */
[----:B------:R-:W-:Y:S01]  /*7530*/  UMOV UR29, 0x40000040 ;  /* 0x40000040001d7882 */ /* 0x000fe20000000000 */
[----:B------:R-:W-:Y:S02]  /*7540*/  UMOV UR31, 0x8 ;  /* 0x00000008001f7882 */ /* 0x000fe40000000000 */
[----:B------:R-:W-:Y:S01]  /*7550*/  IMAD.U32 R21, RZ, RZ, UR31 ;  /* 0x0000001fff157e24 */ /* 0x000fe2000f8e00ff */
[----:B------:R-:W-:Y:S02]  /*7560*/  WARPGROUP.DEPBAR.LE gsb0, 0x0 ;  /* 0x00008000000079c5 */ /* 0x000fe40000010000 */
[----:B------:R-:W-:-:S06]  /*7570*/  WARPGROUP.ARRIVE ;  /* 0x00000000000079c5 */ /* 0x000fcc0000000000 */
[----:B------:R-:W-:Y:S01]  /*7580*/  HGMMA.64x16x16.F32 R72, gdesc[UR40].tnspA.tnspB, R72, gsb0 ;  /* 0x60200000284879f0 */ /* 0x000fe20008000848 */
[----:B------:R-:W-:Y:S01]  /*7590*/  UMOV UR40, UR12 ;  /* 0x0000000c00287c82 */ /* 0x000fe20008000000 */
[----:B------:R-:W-:Y:S01]  /*75a0*/  R2UR UR12, R6 ;  /* 0x00000000060c72ca */ /* 0x000fe200000e0000 */
[----:B------:R-:W-:Y:S01]  /*75b0*/  UMOV UR41, UR13 ;  /* 0x0000000d00297c82 */ /* 0x000fe20008000000 */
[----:B------:R-:W-:Y:S01]  /*75c0*/  UMOV UR13, 0x40000040 ;  /* 0x40000040000d7882 */ /* 0x000fe20000000000 */
[----:B------:R-:W-:Y:S01]  /*75d0*/  VIADD R6, R5, 0x80 ;  /* 0x0000008005067836 */ /* 0x000fe20000000000 */
[----:B------:R-:W-:Y:S01]  /*75e0*/  UMOV UR21, UR13 ;  /* 0x0000000d00157c82 */ /* 0x000fe20008000000 */
[----:B------:R-:W-:-:S08]  /*75f0*/  UMOV UR17, UR13 ;  /* 0x0000000d00117c82 */ /* 0x000fd00008000000 */
        /* <DEDUP_REMOVED lines=23> */
[----:B------:R-:W-:Y:S01]  /*7770*/  UMOV UR57, 0x40000040 ;  /* 0x4000004000397882 */ /* 0x000fe20000000000 */
[----:B------:R-:W-:-:S02]  /*7780*/  WARPGROUP.DEPBAR.LE gsb0, 0x0 ;  /* 0x00008000000079c5 */ /* 0x000fc40000010000 */
[----:B------:R-:W-:-:S06]  /*7790*/  WARPGROUP.ARRIVE ;  /* 0x00000000000079c5 */ /* 0x000fcc0000000000 */
[----:B------:R-:W-:Y:S01]  /*77a0*/  HGMMA.64x16x16.F32 R120, gdesc[UR24].tnspA.tnspB, R120, gsb0 ;  /* 0x60200000187879f0 */ /* 0x000fe20008000878 */
[----:B------:R-:W-:Y:S01]  /*77b0*/  ULOP3.LUT UR25, UR5, 0x3fff, URZ, 0xc0, !UPT ;  /* 0x00003fff05197892 */ /* 0x000fe2000f8ec03f */
[----:B------:R-:W-:-:S03]  /*77c0*/  R2UR UR5, R5 ;  /* 0x00000000050572ca */ /* 0x000fc600000e0000 */
[----:B------:R-:W-:-:S07]  /*77d0*/  ULOP3.LUT UR24, UR25, 0x400000, URZ, 0xfc, !UPT ;  /* 0x0040000019187892 */ /* 0x000fce000f8efc3f */
[----:B------:R-:W-:Y:S02]  /*77e0*/  UMOV UR30, UR24 ;  /* 0x00000018001e7c82 */ /* 0x000fe40008000000 */
[----:B------:R-:W-:Y:S01]  /*77f0*/  IMAD.U32 R20, RZ, RZ, UR30 ;  /* 0x0000001eff147e24 */ /* 0x000fe2000f8e00ff */
[----:B------:R-:W-:Y:S01]  /*7800*/  UMOV UR28, UR5 ;  /* 0x00000005001c7c82 */ /* 0x000fe20008000000 */
[----:B------:R-:W-:Y:S01]  /*7810*/  UMOV UR5, UR13 ;  /* 0x0000000d00057c82 */ /* 0x000fe20008000000 */
[----:B------:R-:W-:Y:S02]  /*7820*/  WARPGROUP.DEPBAR.LE gsb0, 0x0 ;  /* 0x00008000000079c5 */ /* 0x000fe40000010000 */
[----:B------:R-:W-:-:S06]  /*7830*/  WARPGROUP.ARRIVE ;  /* 0x00000000000079c5 */ /* 0x000fcc0000000000 */
[----:B------:R-:W-:Y:S03]  /*7840*/  HGMMA.64x16x16.F32 R56, gdesc[UR12].tnspA.tnspB, R56, gsb0 ;  /* 0x602000000c3879f0 */ /* 0x000fe60008000838 */
[----:B------:R-:W-:Y:S02]  /*7850*/  WARPGROUP.DEPBAR.LE gsb0, 0x0 ;  /* 0x00008000000079c5 */ /* 0x000fe40000010000 */
[----:B------:R-:W-:-:S06]  /*7860*/  WARPGROUP.ARRIVE ;  /* 0x00000000000079c5 */ /* 0x000fcc0000000000 */
[----:B------:R-:W-:Y:S01]  /*7870*/  HGMMA.64x16x16.F32 R72, gdesc[UR8].tnspA.tnspB, R72, gsb0 ;  /* 0x60200000084879f0 */ /* 0x000fe20008000848 */
[----:B------:R-:W-:Y:S01]  /*7880*/  UMOV UR13, 0x40000040 ;  /* 0x40000040000d7882 */ /* 0x000fe20000000000 */
[----:B------:R-:W-:Y:S01]  /*7890*/  ULDC.64 UR8, c[0x0][0x208] ;  /* 0x0000820000087ab9 */ /* 0x000fe20000000a00 */
[----:B------:R-:W-:Y:S02]  /*78a0*/  WARPGROUP.DEPBAR.LE gsb0, 0x0 ;  /* 0x00008000000079c5 */ /* 0x000fe40000010000 */
[----:B------:R-:W-:-:S06]  /*78b0*/  WARPGROUP.ARRIVE ;  /* 0x00000000000079c5 */ /* 0x000fcc0000000000 */
[----:B------:R-:W-:Y:S03]  /*78c0*/  HGMMA.64x16x16.F32 R88, gdesc[UR20].tnspA.tnspB, R88, gsb0 ;  /* 0x60200000145879f0 */ /* 0x000fe60008000858 */
[----:B------:R-:W-:Y:S02]  /*78d0*/  WARPGROUP.DEPBAR.LE gsb0, 0x0 ;  /* 0x00008000000079c5 */ /* 0x000fe40000010000 */
[----:B------:R-:W-:-:S06]  /*78e0*/  WARPGROUP.ARRIVE ;  /* 0x00000000000079c5 */ /* 0x000fcc0000000000 */
[----:B------:R-:W-:Y:S03]  /*78f0*/  HGMMA.64x16x16.F32 R104, gdesc[UR16].tnspA.tnspB, R104, gsb0 ;  /* 0x60200000106879f0 */ /* 0x000fe60008000868 */
[----:B------:R-:W-:Y:S02]  /*7900*/  WARPGROUP.DEPBAR.LE gsb0, 0x0 ;  /* 0x00008000000079c5 */ /* 0x000fe40000010000 */
[----:B------:R-:W-:-:S06]  /*7910*/  WARPGROUP.ARRIVE ;  /* 0x00000000000079c5 */ /* 0x000fcc0000000000 */
[----:B------:R-:W-:Y:S01]  /*7920*/  HGMMA.64x16x16.F32 R120, gdesc[UR4].tnspA.tnspB, R120, gsb0 ;  /* 0x60200000047879f0 */ /* 0x000fe20008000878 */
[----:B------:R-:W-:Y:S01]  /*7930*/  R2UR UR5, R6 ;  /* 0x00000000060572ca */ /* 0x000fe200000e0000 */
[----:B------:R-:W-:Y:S01]  /*7940*/  UIADD3 UR4, UR24, 0x80, URZ ;  /* 0x0000008018047890 */ /* 0x000fe2000fffe03f */
[----:B------:R-:W-:Y:S01]  /*7950*/  VIADD R6, R5, 0x100 ;  /* 0x0000010005067836 */ /* 0x000fe20000000000 */
[----:B------:R-:W-:Y:S02]  /*7960*/  WARPGROUP.DEPBAR.LE gsb0, 0x0 ;  /* 0x00008000000079c5 */ /* 0x000fe40000010000 */
[----:B------:R-:W-:Y:S01]  /*7970*/  @!PT LDS RZ, [RZ] ;  /* 0x00000000fffff984 */ /* 0x000fe20000000800 */
[----:B------:R-:W-:Y:S01]  /*7980*/  @!PT LDS RZ, [RZ] ;  /* 0x00000000fffff984 */ /* 0x000fe20000000800 */
[----:B------:R-:W-:Y:S01]  /*7990*/  @!PT LDS RZ, [RZ] ;  /* 0x00000000fffff984 */ /* 0x000fe20000000800 */
[----:B------:R-:W-:Y:S01]  /*79a0*/  @!PT LDS RZ, [RZ] ;  /* 0x00000000fffff984 */ /* 0x000fe20000000800 */
[----:B------:R2:W-:Y:S06]  /*79b0*/  MEMBAR.ALL.CTA ;  /* 0x0000000000007992 */ /* 0x0005ec0000008000 */
[----:B--2---:R-:W2:Y:S02]  /*79c0*/  FENCE.VIEW.ASYNC.S ;  /* 0x00000000000073c6 */ /* 0x004ea40000000000 */
[----:B--2---:R-:W-:Y:S06]  /*79d0*/  BAR.SYNC.DEFER_BLOCKING 0x9, 0x100 ;  /* 0x0244000000007b1d */ /* 0x004fec0000010000 */
[----:B-1----:R-:W-:-:S06]  /*79e0*/  WARPGROUP.ARRIVE ;  /* 0x00000000000079c5 */ /* 0x002fcc0000000000 */
[----:B------:R-:W-:Y:S01]  /*79f0*/  HGMMA.64x64x16.F32 R24, gdesc[UR28].tnspA, RZ, !UPT, gsb0 ;  /* 0x20e000001c1879f0 */ /* 0x000fe2000c0008ff */
[----:B------:R-:W-:Y:S01]  /*7a00*/  UMOV UR28, UR5 ;  /* 0x00000005001c7c82 */ /* 0x000fe20008000000 */
[----:B------:R-:W-:Y:S01]  /*7a10*/  UMOV UR29, 0x40000040 ;  /* 0x40000040001d7882 */ /* 0x000fe20000000000 */
[----:B------:R-:W-:Y:S01]  /*7a20*/  UMOV UR30, UR4 ;  /* 0x00000004001e7c82 */ /* 0x000fe20008000000 */
[----:B------:R-:W-:Y:S01]  /*7a30*/  UMOV UR31, 0x8 ;  /* 0x00000008001f7882 */ /* 0x000fe20000000000 */
[----:B------:R-:W-:Y:S01]  /*7a40*/  R2UR UR5, R6 ;  /* 0x00000000060572ca */ /* 0x000fe200000e0000 */
[----:B------:R-:W-:Y:S01]  /*7a50*/  UIADD3 UR4, UR24, 0x100, URZ ;  /* 0x0000010018047890 */ /* 0x000fe2000fffe03f */
[----:B------:R-:W-:Y:S02]  /*7a60*/  IMAD.U32 R14, RZ, RZ, UR30 ;  /* 0x0000001eff0e7e24 */ /* 0x000fe4000f8e00ff */
[----:B------:R-:W-:Y:S02]  /*7a70*/  IMAD.U32 R15, RZ, RZ, UR31 ;  /* 0x0000001fff0f7e24 */ /* 0x000fe4000f8e00ff */
[----:B------:R-:W-:Y:S01]  /*7a80*/  VIADD R6, R5, 0x180 ;  /* 0x0000018005067836 */ /* 0x000fe20000000000 */
[----:B------:R-:W-:-:S02]  /*7a90*/  WARPGROUP.DEPBAR.LE gsb0, 0x0 ;  /* 0x00008000000079c5 */ /* 0x000fc40000010000 */
[----:B------:R-:W-:-:S06]  /*7aa0*/  WARPGROUP.ARRIVE ;  /* 0x00000000000079c5 */ /* 0x000fcc0000000000 */
[----:B------:R-:W-:Y:S01]  /*7ab0*/  HGMMA.64x64x16.F32 R24, gdesc[UR28].tnspA, R24, gsb0 ;  /* 0x20e000001c1879f0 */ /* 0x000fe20008000818 */
        /* <DEDUP_REMOVED lines=20> */
[----:B------:R-:W-:-:S05]  /*7c00*/  VIADD R6, R216, 0x400 ;  /* 0x00000400d8067836 */ /* 0x000fca0000000000 */
[----:B------:R-:W-:Y:S01]  /*7c10*/  R2UR UR56, R6 ;  /* 0x00000000063872ca */ /* 0x000fe200000e0000 */
[----:B------:R-:W-:Y:S02]  /*7c20*/  WARPGROUP.DEPBAR.LE gsb0, 0x0 ;  /* 0x00008000000079c5 */ /* 0x000fe40000010000 */
[----:B------:R-:W-:-:S06]  /*7c30*/  WARPGROUP.ARRIVE ;  /* 0x00000000000079c5 */ /* 0x000fcc0000000000 */
[----:B------:R-:W-:Y:S01]  /*7c40*/  HGMMA.64x64x16.F32 R24, gdesc[UR28].tnspA, R24, gsb0 ;  /* 0x20e000001c1879f0 */ /* 0x000fe20008000818 */
[----:B------:R-:W-:Y:S01]  /*7c50*/  UMOV UR28, UR5 ;  /* 0x00000005001c7c82 */ /* 0x000fe20008000000 */
[----:B------:R-:W-:Y:S01]  /*7c60*/  UMOV UR29, 0x40000040 ;  /* 0x40000040001d7882 */ /* 0x000fe20000000000 */
[----:B------:R-:W-:Y:S01]  /*7c70*/  UMOV UR30, UR4 ;  /* 0x00000004001e7c82 */ /* 0x000fe20008000000 */
[----:B------:R-:W-:Y:S01]  /*7c80*/  UMOV UR31, 0x8 ;  /* 0x00000008001f7882 */ /* 0x000fe20000000000 */
[----:B------:R-:W-:Y:S01]  /*7c90*/  IMAD.U32 R6, RZ, RZ, UR30 ;  /* 0x0000001eff067e24 */ /* 0x000fe2000f8e00ff */
[----:B------:R-:W-:Y:S01]  /*7ca0*/  ULDC.64 UR4, c[0x0][0x2c0] ;  /* 0x0000b00000047ab9 */ /* 0x000fe20000000a00 */
[----:B------:R-:W-:Y:S01]  /*7cb0*/  IMAD.U32 R7, RZ, RZ, UR31 ;  /* 0x0000001fff077e24 */ /* 0x000fe2000f8e00ff */
[----:B------:R-:W-:Y:S02]  /*7cc0*/  WARPGROUP.DEPBAR.LE gsb0, 0x0 ;  /* 0x00008000000079c5 */ /* 0x000fe40000010000 */
[----:B------:R-:W-:-:S06]  /*7cd0*/  WARPGROUP.ARRIVE ;  /* 0x00000000000079c5 */ /* 0x000fcc0000000000 */
[----:B------:R-:W-:Y:S01]  /*7ce0*/  HGMMA.64x64x16.F32 R24, gdesc[UR28].tnspA, R24, gsb0 ;  /* 0x20e000001c1879f0 */ /* 0x000fe20008000818 */
[----:B------:R-:W-:Y:S01]  /*7cf0*/  R2UR UR31, R8 ;  /* 0x00000000081f72ca */ /* 0x000fe200000e0000 */
[C---:B------:R-:W-:Y:S01]  /*7d00*/  VIADD R8, R216.reuse, 0x480 ;  /* 0x00000480d8087836 */ /* 0x040fe20000000000 */
[----:B------:R-:W-:Y:S02]  /*7d10*/  R2UR UR30, R9 ;  /* 0x00000000091e72ca */ /* 0x000fe400000e0000 */
[----:B------:R-:W-:Y:S01]  /*7d20*/  R2UR UR28, R217 ;  /* 0x00000000d91c72ca */ /* 0x000fe200000e0000 */
[----:B------:R-:W-:Y:S02]  /*7d30*/  WARPGROUP.DEPBAR.LE gsb0, 0x0 ;  /* 0x00008000000079c5 */ /* 0x000fe40000010000 */
[----:B------:R-:W-:Y:S01]  /*7d40*/  WARPGROUP.ARRIVE ;  /* 0x00000000000079c5 */ /* 0x000fe20000000000 */
[----:B------:R-:W-:Y:S01]  /*7d50*/  UMOV UR29, 0x40000040 ;  /* 0x40000040001d7882 */ /* 0x000fe20000000000 */
[----:B------:R-:W-:-:S02]  /*7d60*/  VIADD R216, R216, 0x580 ;  /* 0x00000580d8d87836 */ /* 0x000fc40000000000 */
[----:B------:R-:W-:Y:S02]  /*7d70*/  IMAD.SHL.U32 R9, R16, 0x4000, RZ ;  /* 0x0000400010097824 */ /* 0x000fe400078e00ff */
[----:B------:R-:W-:Y:S01]  /*7d80*/  HGMMA.64x16x16.F32 R64, gdesc[UR56].tnspA.tnspB, R64, gsb0 ;  /* 0x60200000384079f0 */ /* 0x000fe20008000840 */
[----:B------:R-:W-:Y:S01]  /*7d90*/  UMOV UR58, UR32 ;  /* 0x00000020003a7c82 */ /* 0x000fe20008000000 */
[----:B------:R-:W-:Y:S01]  /*7da0*/  UMOV UR59, UR33 ;  /* 0x00000021003b7c82 */ /* 0x000fe20008000000 */
[----:B------:R-:W-:Y:S02]  /*7db0*/  R2UR UR12, R216 ;  /* 0x00000000d80c72ca */ /* 0x000fe400000e0000 */
[C---:B------:R-:W-:Y:S01]  /*7dc0*/  IADD3 R22, P1, R9.reuse, R230, RZ ;  /* 0x000000e609167210 */ /* 0x040fe20007f3e0ff */
[----:B------:R-:W-:Y:S02]  /*7dd0*/  WARPGROUP.DEPBAR.LE gsb0, 0x0 ;  /* 0x00008000000079c5 */ /* 0x000fe40000010000 */
[----:B------:R-:W-:Y:S01]  /*7de0*/  WARPGROUP.ARRIVE ;  /* 0x00000000000079c5 */ /* 0x000fe20000000000 */
[----:B------:R-:W-:Y:S01]  /*7df0*/  UMOV UR32, UR28 ;  /* 0x0000001c00207c82 */ /* 0x000fe20008000000 */
[----:B------:R-:W-:Y:S01]  /*7e00*/  UMOV UR33, UR29 ;  /* 0x0000001d00217c82 */ /* 0x000fe20008000000 */
[----:B------:R-:W-:-:S03]  /*7e10*/  LEA.HI.X.SX32 R9, R9, R232, 0x1, P1 ;  /* 0x000000e809097211 */ /* 0x000fc600008f0eff */
[----:B------:R-:W-:Y:S01]  /*7e20*/  HGMMA.64x16x16.F32 R80, gdesc[UR56].tnspA.tnspB, R80, gsb0 ;  /* 0x60200000385079f0 */ /* 0x000fe20008000850 */
[----:B------:R-:W-:Y:S01]  /*7e30*/  UMOV UR58, UR36 ;  /* 0x00000024003a7c82 */ /* 0x000fe20008000000 */
[----:B------:R-:W-:Y:S01]  /*7e40*/  UMOV UR59, UR37 ;  /* 0x00000025003b7c82 */ /* 0x000fe20008000000 */
        /* <DEDUP_REMOVED lines=10> */
[----:B------:R-:W-:Y:S01]  /*7ef0*/  R2UR UR48, R8 ;  /* 0x00000000083072ca */ /* 0x000fe200000e0000 */
[----:B------:R-:W-:Y:S01]  /*7f00*/  UMOV UR49, 0x40000040 ;  /* 0x4000004000317882 */ /* 0x000fe20000000000 */
[----:B------:R-:W-:Y:S01]  /*7f10*/  UMOV UR40, UR28 ;  /* 0x0000001c00287c82 */ /* 0x000fe20008000000 */
[----:B------:R-:W-:Y:S01]  /*7f20*/  UMOV UR41, UR29 ;  /* 0x0000001d00297c82 */ /* 0x000fe20008000000 */
[----:B------:R-:W-:Y:S01]  /*7f30*/  UMOV UR36, UR28 ;  /* 0x0000001c00247c82 */ /* 0x000fe20008000000 */
[----:B------:R-:W-:Y:S01]  /*7f40*/  UMOV UR37, UR29 ;  /* 0x0000001d00257c82 */ /* 0x000fe20008000000 */
[----:B------:R-:W-:-:S04]  /*7f50*/  LEA R8, P1, R22, UR4, 0x2 ;  /* 0x0000000416087c11 */ /* 0x000fc8000f8210ff */
[----:B------:R-:W-:-:S05]  /*7f60*/  LEA.HI.X R9, R22, UR5, R9, 0x2, P1 ;  /* 0x0000000516097c11 */ /* 0x000fca00088f1409 */
[----:B------:R1:W-:Y:S04]  /*7f70*/  REDG.E.ADD.F32x4.FTZ.RN.STRONG.GPU desc[UR8][R8.64], R24 ;  /* 0x00000018080079a6 */ /* 0x0003e8000c10f788 */
[----:B------:R2:W-:Y:S04]  /*7f80*/  REDG.E.ADD.F32x4.FTZ.RN.STRONG.GPU desc[UR8][R8.64+0x800], R28 ;  /* 0x0008001c080079a6 */ /* 0x0005e8000c10f788 */
[----:B------:R2:W-:Y:S04]  /*7f90*/  REDG.E.ADD.F32x4.FTZ.RN.STRONG.GPU desc[UR8][R8.64+0x1000], R32 ;  /* 0x00100020080079a6 */ /* 0x0005e8000c10f788 */
[----:B------:R2:W-:Y:S04]  /*7fa0*/  REDG.E.ADD.F32x4.FTZ.RN.STRONG.GPU desc[UR8][R8.64+0x1800], R36 ;  /* 0x00180024080079a6 */ /* 0x0005e8000c10f788 */
[----:B------:R2:W-:Y:S04]  /*7fb0*/  REDG.E.ADD.F32x4.FTZ.RN.STRONG.GPU desc[UR8][R8.64+0x2000], R40 ;  /* 0x00200028080079a6 */ /* 0x0005e8000c10f788 */
[----:B------:R2:W-:Y:S04]  /*7fc0*/  REDG.E.ADD.F32x4.FTZ.RN.STRONG.GPU desc[UR8][R8.64+0x2800], R44 ;  /* 0x0028002c080079a6 */ /* 0x0005e8000c10f788 */
[----:B------:R2:W-:Y:S04]  /*7fd0*/  REDG.E.ADD.F32x4.FTZ.RN.STRONG.GPU desc[UR8][R8.64+0x3000], R48 ;  /* 0x00300030080079a6 */ /* 0x0005e8000c10f788 */
[----:B------:R2:W-:Y:S01]  /*7fe0*/  REDG.E.ADD.F32x4.FTZ.RN.STRONG.GPU desc[UR8][R8.64+0x3800], R52 ;  /* 0x00380034080079a6 */ /* 0x0005e2000c10f788 */
[----:B------:R-:W-:-:S02]  /*7ff0*/  WARPGROUP.DEPBAR.LE gsb0, 0x0 ;  /* 0x00008000000079c5 */ /* 0x000fc40000010000 */
[----:B------:R-:W-:-:S06]  /*8000*/  WARPGROUP.ARRIVE ;  /* 0x00000000000079c5 */ /* 0x000fcc0000000000 */
[----:B------:R-:W-:Y:S03]  /*8010*/  HGMMA.64x16x16.F32 R128, gdesc[UR56].tnspA.tnspB, R128, gsb0 ;  /* 0x60200000388079f0 */ /* 0x000fe60008000880 */
        /* <DEDUP_REMOVED lines=60> */
[----:B------:R-:W-:-:S05]  /*83e0*/  VIADD R23, R23, 0xffff0000 ;  /* 0xffff000017177836 */ /* 0x000fca0000000000 */
[----:B------:R-:W-:Y:S01]  /*83f0*/  SHF.R.U32.HI R23, RZ, 0x4, R23 ;  /* 0x00000004ff177819 */ /* 0x000fe20000011617 */
[----:B------:R-:W-:Y:S02]  /*8400*/  WARPGROUP.DEPBAR.LE gsb0, 0x0 ;  /* 0x00008000000079c5 */ /* 0x000fe40000010000 */
[----:B------:R-:W-:-:S06]  /*8410*/  WARPGROUP.ARRIVE ;  /* 0x00000000000079c5 */ /* 0x000fcc0000000000 */
[----:B------:R-:W-:Y:S01]  /*8420*/  HGMMA.64x16x16.F32 R128, gdesc[UR4].tnspA.tnspB, R128, gsb0 ;  /* 0x60200000048079f0 */ /* 0x000fe20008000880 */
[----:B------:R-:W-:-:S05]  /*8430*/  LOP3.LUT R22, R23, 0x3fff, RZ, 0xc0, !PT ;  /* 0x00003fff17167812 */ /* 0x000fca00078ec0ff */
[----:B------:R-:W-:Y:S01]  /*8440*/  IMAD R233, R3, 0x800, R22 ;  /* 0x0000080003e97824 */ /* 0x000fe200078e0216 */
[----:B------:R-:W-:-:S04]  /*8450*/  ULOP3.LUT UR8, UR25, 0x80000, URZ, 0xfc, !UPT ;  /* 0x0008000019087892 */ /* 0x000fc8000f8efc3f */
[----:B------:R-:W-:Y:S01]  /*8460*/  R2UR UR52, R233 ;  /* 0x00000000e93472ca */ /* 0x000fe200000e0000 */
[----:B------:R-:W-:Y:S01]  /*8470*/  UMOV UR53, 0x40000040 ;  /* 0x4000004000357882 */ /* 0x000fe20000000000 */
[----:B------:R-:W-:Y:S01]  /*8480*/  UMOV UR55, 0x40 ;  /* 0x0000004000377882 */ /* 0x000fe20000000000 */
[----:B------:R-:W-:Y:S01]  /*8490*/  UMOV UR54, UR8 ;  /* 0x0000000800367c82 */ /* 0x000fe20008000000 */
[----:B------:R-:W-:Y:S02]  /*84a0*/  WARPGROUP.DEPBAR.LE gsb0, 0x0 ;  /* 0x00008000000079c5 */ /* 0x000fe40000010000 */
[----:B------:R-:W-:-:S07]  /*84b0*/  WARPGROUP.ARRIVE ;  /* 0x00000000000079c5 */ /* 0x000fce0000000000 */
[----:B------:R-:W-:Y:S01]  /*84c0*/  HGMMA.64x16x16.F32 R136, gdesc[UR52].tnspA.tnspB, R136, gsb0 ;  /* 0x60200000348879f0 */ /* 0x000fe20008000888 */
[----:B------:R-:W-:Y:S01]  /*84d0*/  UIADD3 UR9, UR8, 0x80, URZ ;  /* 0x0000008008097890 */ /* 0x000fe2000fffe03f */
[----:B------:R-:W-:Y:S01]  /*84e0*/  UMOV UR44, UR52 ;  /* 0x00000034002c7c82 */ /* 0x000fe20008000000 */
[----:B------:R-:W-:Y:S01]  /*84f0*/  UMOV UR45, UR53 ;  /* 0x00000035002d7c82 */ /* 0x000fe20008000000 */
[----:B------:R-:W-:-:S04]  /*8500*/  UMOV UR47, 0x40 ;  /* 0x00000040002f7882 */ /* 0x000fc80000000000 */
[----:B------:R-:W-:Y:S01]  /*8510*/  UMOV UR46, UR9 ;  /* 0x00000009002e7c82 */ /* 0x000fe20008000000 */
[----:B------:R-:W-:Y:S02]  /*8520*/  WARPGROUP.DEPBAR.LE gsb0, 0x0 ;  /* 0x00008000000079c5 */ /* 0x000fe40000010000 */
[----:B------:R-:W-:-:S06]  /*8530*/  WARPGROUP.ARRIVE ;  /* 0x00000000000079c5 */ /* 0x000fcc0000000000 */
        /* <DEDUP_REMOVED lines=10> */
[----:B------:R-:W-:Y:S01]  /*85e0*/  IMAD.U32 R216, RZ, RZ, UR14 ;  /* 0x0000000effd87e24 */ /* 0x000fe2000f8e00ff */
[----:B------:R-:W-:Y:S01]  /*85f0*/  UMOV UR12, UR52 ;  /* 0x00000034000c7c82 */ /* 0x000fe20008000000 */
[----:B------:R-:W-:Y:S01]  /*8600*/  IMAD.U32 R217, RZ, RZ, UR15 ;  /* 0x0000000fffd97e24 */ /* 0x000fe2000f8e00ff */
[----:B------:R-:W-:Y:S01]  /*8610*/  UMOV UR13, UR53 ;  /* 0x00000035000d7c82 */ /* 0x000fe20008000000 */
[----:B------:R-:W-:Y:S02]  /*8620*/  UMOV UR15, 0x40 ;  /* 0x00000040000f7882 */ /* 0x000fe40000000000 */
        /* <DEDUP_REMOVED lines=14> */
[----:B-1----:R-:W-:Y:S02]  /*8710*/  VIADD R24, R233, 0x80 ;  /* 0x00000080e9187836 */ /* 0x002fe40000000000 */
[----:B------:R-:W-:-:S03]  /*8720*/  IMAD.U32 R22, RZ, RZ, UR46 ;  /* 0x0000002eff167e24 */ /* 0x000fc6000f8e00ff */
[----:B------:R-:W-:Y:S01]  /*8730*/  R2UR UR44, R24 ;  /* 0x00000000182c72ca */ /* 0x000fe200000e0000 */
[----:B------:R-:W-:Y:S01]  /*8740*/  UIADD3 UR46, UR8, 0x10, URZ ;  /* 0x00000010082e7890 */ /* 0x000fe2000fffe03f */
[----:B------:R-:W-:Y:S01]  /*8750*/  IMAD.U32 R23, RZ, RZ, UR47 ;  /* 0x0000002fff177e24 */ /* 0x000fe2000f8e00ff */
[----:B------:R-:W-:Y:S01]  /*8760*/  UMOV UR45, 0x40000040 ;  /* 0x40000040002d7882 */ /* 0x000fe20000000000 */
[----:B------:R-:W-:Y:S01]  /*8770*/  UMOV UR47, 0x40 ;  /* 0x00000040002f7882 */ /* 0x000fe20000000000 */
        /* <DEDUP_REMOVED lines=40> */
[----:B------:R-:W-:Y:S01]  /*8a00*/  VIADD R24, R233, 0x100 ;  /* 0x00000100e9187836 */ /* 0x000fe20000000000 */
[----:B------:R-:W-:-:S04]  /*8a10*/  UIADD3 UR26, UR8, 0x20, URZ ;  /* 0x00000020081a7890 */ /* 0x000fc8000fffe03f */
[----:B------:R-:W-:Y:S01]  /*8a20*/  R2UR UR24, R24 ;  /* 0x00000000181872ca */ /* 0x000fe200000e0000 */
[----:B------:R-:W-:Y:S01]  /*8a30*/  UMOV UR25, 0x40000040 ;  /* 0x4000004000197882 */ /* 0x000fe20000000000 */
[----:B------:R-:W-:Y:S01]  /*8a40*/  UMOV UR27, 0x40 ;  /* 0x00000040001b7882 */ /* 0x000fe20000000000 */
[----:B------:R-:W-:Y:S02]  /*8a50*/  WARPGROUP.DEPBAR.LE gsb0, 0x0 ;  /* 0x00008000000079c5 */ /* 0x000fe40000010000 */
[----:B------:R-:W-:-:S08]  /*8a60*/  WARPGROUP.ARRIVE ;  /* 0x00000000000079c5 */ /* 0x000fd00000000000 */
        /* <DEDUP_REMOVED lines=51> */
[----:B------:R-:W-:Y:S01]  /*8da0*/  IMAD.U32 R226, RZ, RZ, UR14 ;  /* 0x0000000effe27e24 */ /* 0x000fe2000f8e00ff */
[----:B------:R-:W-:Y:S01]  /*8db0*/  UIADD3 UR14, UR8, 0x1b0, URZ ;  /* 0x000001b0080e7890 */ /* 0x000fe2000fffe03f */
[----:B------:R-:W-:Y:S01]  /*8dc0*/  IMAD.U32 R227, RZ, RZ, UR15 ;  /* 0x0000000fffe37e24 */ /* 0x000fe2000f8e00ff */
[----:B------:R-:W-:Y:S01]  /*8dd0*/  UMOV UR12, UR4 ;  /* 0x00000004000c7c82 */ /* 0x000fe20008000000 */
[----:B------:R-:W-:Y:S01]  /*8de0*/  UMOV UR13, UR5 ;  /* 0x00000005000d7c82 */ /* 0x000fe20008000000 */
[----:B------:R-:W-:Y:S01]  /*8df0*/  UMOV UR15, 0x40 ;  /* 0x00000040000f7882 */ /* 0x000fe20000000000 */
[----:B------:R-:W-:Y:S02]  /*8e00*/  WARPGROUP.DEPBAR.LE gsb0, 0x0 ;  /* 0x00008000000079c5 */ /* 0x000fe40000010000 */
[----:B------:R-:W-:-:S06]  /*8e10*/  WARPGROUP.ARRIVE ;  /* 0x00000000000079c5 */ /* 0x000fcc0000000000 */
[----:B------:R-:W-:Y:S01]  /*8e20*/  HGMMA.64x16x16.F32 R184, gdesc[UR12].tnspA.tnspB, R184, gsb0 ;  /* 0x602000000cb879f0 */ /* 0x000fe200080008b8 */
[----:B------:R-:W-:Y:S01]  /*8e30*/  UIADD3 UR10, UR8, 0x230, URZ ;  /* 0x00000230080a7890 */ /* 0x000fe2000fffe03f */
[----:B------:R-:W-:Y:S02]  /*8e40*/  UMOV UR9, UR5 ;  /* 0x0000000500097c82 */ /* 0x000fe40008000000 */
[----:B------:R-:W-:Y:S01]  /*8e50*/  UMOV UR8, UR4 ;  /* 0x0000000400087c82 */ /* 0x000fe20008000000 */
[----:B------:R-:W-:Y:S01]  /*8e60*/  UMOV UR11, 0x40 ;  /* 0x00000040000b7882 */ /* 0x000fe20000000000 */
[----:B------:R-:W-:Y:S02]  /*8e70*/  WARPGROUP.DEPBAR.LE gsb0, 0x0 ;  /* 0x00008000000079c5 */ /* 0x000fe40000010000 */
[----:B------:R-:W-:-:S06]  /*8e80*/  WARPGROUP.ARRIVE ;  /* 0x00000000000079c5 */ /* 0x000fcc0000000000 */
[----:B------:R-:W-:Y:S03]  /*8e90*/  HGMMA.64x16x16.F32 R200, gdesc[UR8].tnspA.tnspB, R200, gsb0 ;  /* 0x6020000008c879f0 */ /* 0x000fe600080008c8 */
[----:B------:R-:W-:Y:S02]  /*8ea0*/  WARPGROUP.DEPBAR.LE gsb0, 0x0 ;  /* 0x00008000000079c5 */ /* 0x000fe40000010000 */
[----:B--2---:R-:W-:Y:S05]  /*8eb0*/  @!P0 BRA `(.L_x_17) ;  /* 0x0000000000048947 */ /* 0x004fea0003800000 */
[----:B------:R-:W-:Y:S01]  /*8ec0*/  BPT.TRAP 0x1 ;  /* 0x000000040000795c */ /* 0x000fe20000300000 */
.L_x_17:
[----:B------:R-:W-:Y:S01]  /*8ed0*/  UIADD3 UR4, UR60, 0x31838, URZ ;  /* 0x000318383c047890 */ /* 0x000fe2000fffe03f */
[----:B------:R-:W-:Y:S01]  /*8ee0*/  VIADD R24, R5, 0x500 ;  /* 0x0000050005187836 */ /* 0x000fe20000000000 */
[----:B------:R-:W-:Y:S01]  /*8ef0*/  R2UR UR58, R20 ;  /* 0x00000000143a72ca */ /* 0x000fe200000e0000 */
[----:B------:R-:W-:Y:S01]  /*8f00*/  UMOV UR57, 0x40000040 ;  /* 0x4000004000397882 */ /* 0x000fe20000000000 */
[----:B------:R-:W-:Y:S01]  /*8f10*/  UPRMT UR4, URZ, 0x654, UR4 ;  /* 0x000006543f047896 */ /* 0x000fe20008000004 */
[----:B------:R-:W-:Y:S01]  /*8f20*/  R2UR UR59, R21 ;  /* 0x00000000153b72ca */ /* 0x000fe200000e0000 */
[----:B------:R-:W-:Y:S01]  /*8f30*/  VIADD R20, R5, 0x580 ;  /* 0x0000058005147836 */ /* 0x000fe20000000000 */
[----:B------:R-:W-:Y:S01]  /*8f40*/  R2UR UR56, R24 ;  /* 0x00000000183872ca */ /* 0x000fe200000e0000 */
[----:B------:R-:W-:-:S05]  /*8f50*/  ULDC.64 UR8, c[0x0][0x208] ;  /* 0x0000820000087ab9 */ /* 0x000fca0000000a00 */
[----:B------:R-:W-:Y:S01]  /*8f60*/  SYNCS.ARRIVE.TRANS64.RED.A1T0 RZ, [UR4], RZ ;  /* 0x000000ffffff79a7 */ /* 0x000fe20008100404 */
[----:B------:R-:W-:-:S06]  /*8f70*/  WARPGROUP.ARRIVE ;  /* 0x00000000000079c5 */ /* 0x000fcc0000000000 */
[----:B------:R-:W-:Y:S01]  /*8f80*/  HGMMA.64x64x16.F32 R24, gdesc[UR56].tnspA, RZ, !UPT, gsb0 ;  /* 0x20e00000381879f0 */ /* 0x000fe2000c0008ff */
[----:B------:R-:W-:Y:S01]  /*8f90*/  R2UR UR56, R20 ;  /* 0x00000000143872ca */ /* 0x000fe200000e0000 */
[----:B------:R-:W-:Y:S01]  /*8fa0*/  UMOV UR57, 0x40000040 ;  /* 0x4000004000397882 */ /* 0x000fe20000000000 */
[----:B------:R-:W-:Y:S01]  /*8fb0*/  R2UR UR58, R14 ;  /* 0x000000000e3a72ca */ /* 0x000fe200000e0000 */
[----:B------:R-:W-:Y:S01]  /*8fc0*/  VIADD R14, R5, 0x600 ;  /* 0x00000600050e7836 */ /* 0x000fe20000000000 */
[----:B------:R-:W-:Y:S01]  /*8fd0*/  R2UR UR59, R15 ;  /* 0x000000000f3b72ca */ /* 0x000fe200000e0000 */
[----:B------:R-:W-:Y:S02]  /*8fe0*/  WARPGROUP.DEPBAR.LE gsb0, 0x0 ;  /* 0x00008000000079c5 */ /* 0x000fe40000010000 */
[----:B------:R-:W-:-:S10]  /*8ff0*/  WARPGROUP.ARRIVE ;  /* 0x00000000000079c5 */ /* 0x000fd40000000000 */
[----:B------:R-:W-:Y:S01]  /*9000*/  HGMMA.64x64x16.F32 R24, gdesc[UR56].tnspA, R24, gsb0 ;  /* 0x20e00000381879f0 */ /* 0x000fe20008000818 */
[----:B------:R-:W-:Y:S01]  /*9010*/  R2UR UR56, R14 ;  /* 0x000000000e3872ca */ /* 0x000fe200000e0000 */
[----:B------:R-:W-:Y:S01]  /*9020*/  UMOV UR57, 0x40000040 ;  /* 0x4000004000397882 */ /* 0x000fe20000000000 */
[----:B------:R-:W-:Y:S01]  /*9030*/  R2UR UR58, R12 ;  /* 0x000000000c3a72ca */ /* 0x000fe200000e0000 */
[----:B------:R-:W-:Y:S01]  /*9040*/  VIADD R12, R5, 0x680 ;  /* 0x00000680050c7836 */ /* 0x000fe20000000000 */
[----:B------:R-:W-:Y:S01]  /*9050*/  R2UR UR59, R13 ;  /* 0x000000000d3b72ca */ /* 0x000fe200000e0000 */
[----:B------:R-:W-:Y:S01]  /*9060*/  VIADD R5, R5, 0x700 ;  /* 0x0000070005057836 */ /* 0x000fe20000000000 */
[----:B------:R-:W-:Y:S02]  /*9070*/  WARPGROUP.DEPBAR.LE gsb0, 0x0 ;  /* 0x00008000000079c5 */ /* 0x000fe40000010000 */
[----:B------:R-:W-:-:S09]  /*9080*/  WARPGROUP.ARRIVE ;  /* 0x00000000000079c5 */ /* 0x000fd20000000000 */
[----:B------:R-:W-:Y:S01]  /*9090*/  HGMMA.64x64x16.F32 R24, gdesc[UR56].tnspA, R24, gsb0 ;  /* 0x20e00000381879f0 */ /* 0x000fe20008000818 */
[----:B------:R-:W-:Y:S01]  /*90a0*/  R2UR UR56, R12 ;  /* 0x000000000c3872ca */ /* 0x000fe200000e0000 */
[----:B------:R-:W-:Y:S01]  /*90b0*/  UMOV UR57, 0x40000040 ;  /* 0x4000004000397882 */ /* 0x000fe20000000000 */
[----:B------:R-:W-:Y:S02]  /*90c0*/  R2UR UR58, R10 ;  /* 0x000000000a3a72ca */ /* 0x000fe400000e0000 */
[----:B------:R-:W-:Y:S01]  /*90d0*/  R2UR UR59, R11 ;  /* 0x000000000b3b72ca */ /* 0x000fe200000e0000 */
[----:B------:R-:W-:Y:S02]  /*90e0*/  WARPGROUP.DEPBAR.LE gsb0, 0x0 ;  /* 0x00008000000079c5 */ /* 0x000fe40000010000 */
[----:B------:R-:W-:-:S10]  /*90f0*/  WARPGROUP.ARRIVE ;  /* 0x00000000000079c5 */ /* 0x000fd40000000000 */
        /* <DEDUP_REMOVED lines=8> */
[----:B------:R-:W-:-:S05]  /*9180*/  VIADD R5, R233, 0x400 ;  /* 0x00000400e9057836 */ /* 0x000fca0000000000 */
[----:B------:R-:W-:Y:S01]  /*9190*/  R2UR UR52, R5 ;  /* 0x00000000053472ca */ /* 0x000fe200000e0000 */
[----:B------:R-:W-:Y:S01]  /*91a0*/  UMOV UR53, 0x40000040 ;  /* 0x4000004000357882 */ /* 0x000fe20000000000 */
[----:B------:R-:W-:Y:S02]  /*91b0*/  WARPGROUP.DEPBAR.LE gsb0, 0x0 ;  /* 0x00008000000079c5 */ /* 0x000fe40000010000 */
[----:B------:R-:W-:Y:S01]  /*91c0*/  WARPGROUP.ARRIVE ;  /* 0x00000000000079c5 */ /* 0x000fe20000000000 */
[----:B------:R-:W-:Y:S01]  /*91d0*/  VIADD R5, R233, 0x480 ;  /* 0x00000480e9057836 */ /* 0x000fe20000000000 */
[----:B------:R-:W-:Y:S01]  /*91e0*/  UMOV UR45, 0x40000040 ;  /* 0x40000040002d7882 */ /* 0x000fe20000000000 */
[----:B------:R-:W-:Y:S01]  /*91f0*/  UMOV UR25, 0x40000040 ;  /* 0x4000004000197882 */ /* 0x000fe20000000000 */
[----:B------:R-:W-:Y:S01]  /*9200*/  UMOV UR5, 0x40000040 ;  /* 0x4000004000057882 */ /* 0x000fe20000000000 */
[----:B------:R1:W-:Y:S04]  /*9210*/  REDG.E.ADD.F32x4.FTZ.RN.STRONG.GPU desc[UR8][R8.64+0x4000], R24 ;  /* 0x00400018080079a6 */ /* 0x0003e8000c10f788 */
[----:B------:R-:W-:Y:S01]  /*9220*/  HGMMA.64x16x16.F32 R144, gdesc[UR52].tnspA.tnspB, R144, gsb0 ;  /* 0x60200000349079f0 */ /* 0x000fe20008000890 */
[----:B------:R-:W-:-:S02]  /*9230*/  R2UR UR54, R22 ;  /* 0x00000000163672ca */ /* 0x000fc400000e0000 */
[----:B------:R-:W-:Y:S02]  /*9240*/  R2UR UR55, R23 ;  /* 0x00000000173772ca */ /* 0x000fe400000e0000 */
[----:B------:R-:W-:Y:S01]  /*9250*/  R2UR UR44, R5 ;  /* 0x00000000052c72ca */ /* 0x000fe200000e0000 */
[----:B------:R-:W-:Y:S01]  /*9260*/  UMOV UR41, UR25 ;  /* 0x0000001900297c82 */ /* 0x000fe20008000000 */
[----:B------:R-:W-:Y:S01]  /*9270*/  UMOV UR37, UR25 ;  /* 0x0000001900257c82 */ /* 0x000fe20008000000 */
[----:B------:R-:W-:Y:S01]  /*9280*/  UMOV UR33, UR25 ;  /* 0x0000001900217c82 */ /* 0x000fe20008000000 */
[----:B------:R-:W-:Y:S01]  /*9290*/  UMOV UR21, UR5 ;  /* 0x0000000500157c82 */ /* 0x000fe20008000000 */
[----:B------:R-:W-:Y:S01]  /*92a0*/  UMOV UR17, UR5 ;  /* 0x0000000500117c82 */ /* 0x000fe20008000000 */
[----:B------:R-:W-:Y:S01]  /*92b0*/  UMOV UR13, UR5 ;  /* 0x00000005000d7c82 */ /* 0x000fe20008000000 */
[----:B------:R1:W-:Y:S01]  /*92c0*/  REDG.E.ADD.F32x4.FTZ.RN.STRONG.GPU desc[UR8][R8.64+0x4800], R28 ;  /* 0x0048001c080079a6 */ /* 0x0003e2000c10f788 */
[----:B------:R-:W-:-:S02]  /*92d0*/  WARPGROUP.DEPBAR.LE gsb0, 0x0 ;  /* 0x00008000000079c5 */ /* 0x000fc40000010000 */
[----:B------:R-:W-:Y:S01]  /*92e0*/  WARPGROUP.ARRIVE ;  /* 0x00000000000079c5 */ /* 0x000fe20000000000 */
[C---:B------:R-:W-:Y:S01]  /*92f0*/  VIADD R5, R233.reuse, 0x500 ;  /* 0x00000500e9057836 */ /* 0x040fe20000000000 */
[----:B------:R1:W-:Y:S04]  /*9300*/  REDG.E.ADD.F32x4.FTZ.RN.STRONG.GPU desc[UR8][R8.64+0x5000], R32 ;  /* 0x00500020080079a6 */ /* 0x0003e8000c10f788 */
[----:B------:R-:W-:Y:S01]  /*9310*/  HGMMA.64x16x16.F32 R160, gdesc[UR52].tnspA.tnspB, R160, gsb0 ;  /* 0x6020000034a079f0 */ /* 0x000fe200080008a0 */
[----:B------:R-:W-:Y:S01]  /*9320*/  R2UR UR54, R216 ;  /* 0x00000000d83672ca */ /* 0x000fe200000e0000 */
[----:B------:R-:W-:Y:S01]  /*9330*/  VIADD R233, R233, 0x580 ;  /* 0x00000580e9e97836 */ /* 0x000fe20000000000 */
[----:B------:R-:W-:Y:S01]  /*9340*/  R2UR UR55, R217 ;  /* 0x00000000d93772ca */ /* 0x000fe200000e0000 */
[----:B------:R1:W-:Y:S01]  /*9350*/  REDG.E.ADD.F32x4.FTZ.RN.STRONG.GPU desc[UR8][R8.64+0x5800], R36 ;  /* 0x00580024080079a6 */ /* 0x0003e2000c10f788 */
[----:B------:R-:W-:-:S02]  /*9360*/  WARPGROUP.DEPBAR.LE gsb0, 0x0 ;  /* 0x00008000000079c5 */ /* 0x000fc40000010000 */
[----:B------:R-:W-:Y:S01]  /*9370*/  WARPGROUP.ARRIVE ;  /* 0x00000000000079c5 */ /* 0x000fe20000000000 */
[----:B------:R-:W-:Y:S01]  /*9380*/  R2UR UR24, R5 ;  /* 0x00000000051872ca */ /* 0x000fe200000e0000 */
[----:B------:R1:W-:Y:S07]  /*9390*/  REDG.E.ADD.F32x4.FTZ.RN.STRONG.GPU desc[UR8][R8.64+0x6000], R40 ;  /* 0x00600028080079a6 */ /* 0x0003ee000c10f788 */
[----:B------:R-:W-:Y:S01]  /*93a0*/  HGMMA.64x16x16.F32 R176, gdesc[UR52].tnspA.tnspB, R176, gsb0 ;  /* 0x6020000034b079f0 */ /* 0x000fe200080008b0 */
[----:B------:R-:W-:Y:S01]  /*93b0*/  R2UR UR54, R218 ;  /* 0x00000000da3672ca */ /* 0x000fe200000e0000 */
[----:B------:R1:W-:Y:S01]  /*93c0*/  REDG.E.ADD.F32x4.FTZ.RN.STRONG.GPU desc[UR8][R8.64+0x6800], R44 ;  /* 0x0068002c080079a6 */ /* 0x0003e2000c10f788 */
[----:B------:R-:W-:-:S02]  /*93d0*/  R2UR UR55, R219 ;  /* 0x00000000db3772ca */ /* 0x000fc400000e0000 */
[----:B------:R-:W-:Y:S01]  /*93e0*/  R2UR UR4, R233 ;  /* 0x00000000e90472ca */ /* 0x000fe200000e0000 */
[----:B------:R1:W-:Y:S01]  /*93f0*/  REDG.E.ADD.F32x4.FTZ.RN.STRONG.GPU desc[UR8][R8.64+0x7000], R48 ;  /* 0x00700030080079a6 */ /* 0x0003e2000c10f788 */
[----:B------:R-:W-:Y:S01]  /*9400*/  UMOV UR40, UR24 ;  /* 0x0000001800287c82 */ /* 0x000fe20008000000 */
[----:B------:R-:W-:Y:S01]  /*9410*/  UMOV UR36, UR24 ;  /* 0x0000001800247c82 */ /* 0x000fe20008000000 */
[----:B------:R-:W-:Y:S01]  /*9420*/  UMOV UR32, UR24 ;  /* 0x0000001800207c82 */ /* 0x000fe20008000000 */
[----:B------:R1:W-:Y:S08]  /*9430*/  REDG.E.ADD.F32x4.FTZ.RN.STRONG.GPU desc[UR8][R8.64+0x7800], R52 ;  /* 0x00780034080079a6 */ /* 0x0003f0000c10f788 */
[----:B------:R-:W-:Y:S01]  /*9440*/  UMOV UR20, UR4 ;  /* 0x0000000400147c82 */ /* 0x000fe20008000000 */
[----:B------:R-:W-:Y:S01]  /*9450*/  UMOV UR16, UR4 ;  /* 0x0000000400107c82 */ /* 0x000fe20008000000 */
[----:B------:R-:W-:Y:S01]  /*9460*/  UMOV UR12, UR4 ;  /* 0x00000004000c7c82 */ /* 0x000fe20008000000 */
[----:B------:R-:W-:-:S02]  /*9470*/  WARPGROUP.DEPBAR.LE gsb0, 0x0 ;  /* 0x00008000000079c5 */ /* 0x000fc40000010000 */
[----:B------:R-:W-:-:S06]  /*9480*/  WARPGROUP.ARRIVE ;  /* 0x00000000000079c5 */ /* 0x000fcc0000000000 */
[----:B------:R-:W-:Y:S01]  /*9490*/  HGMMA.64x16x16.F32 R192, gdesc[UR52].tnspA.tnspB, R192, gsb0 ;  /* 0x6020000034c079f0 */ /* 0x000fe200080008c0 */
[----:B------:R-:W-:Y:S02]  /*94a0*/  R2UR UR54, R220 ;  /* 0x00000000dc3672ca */ /* 0x000fe400000e0000 */
[----:B------:R-:W-:Y:S01]  /*94b0*/  R2UR UR55, R221 ;  /* 0x00000000dd3772ca */ /* 0x000fe200000e0000 */
[----:B------:R-:W-:Y:S02]  /*94c0*/  WARPGROUP.DEPBAR.LE gsb0, 0x0 ;  /* 0x00008000000079c5 */ /* 0x000fe40000010000 */
[----:B------:R-:W-:-:S10]  /*94d0*/  WARPGROUP.ARRIVE ;  /* 0x00000000000079c5 */ /* 0x000fd40000000000 */
[----:B------:R-:W-:Y:S03]  /*94e0*/  HGMMA.64x16x16.F32 R208, gdesc[UR52].tnspA.tnspB, R208, gsb0 ;  /* 0x6020000034d079f0 */ /* 0x000fe600080008d0 */
[----:B------:R-:W-:Y:S02]  /*94f0*/  WARPGROUP.DEPBAR.LE gsb0, 0x0 ;  /* 0x00008000000079c5 */ /* 0x000fe40000010000 */
[----:B------:R-:W-:-:S06]  /*9500*/  WARPGROUP.ARRIVE ;  /* 0x00000000000079c5 */ /* 0x000fcc0000000000 */
[----:B------:R-:W-:Y:S01]  /*9510*/  HGMMA.64x16x16.F32 R144, gdesc[UR44].tnspA.tnspB, R144, gsb0 ;  /* 0x602000002c9079f0 */ /* 0x000fe20008000890 */
[----:B------:R-:W-:Y:S02]  /*9520*/  R2UR UR46, R222 ;  /* 0x00000000de2e72ca */ /* 0x000fe400000e0000 */
[----:B------:R-:W-:Y:S01]  /*9530*/  R2UR UR47, R223 ;  /* 0x00000000df2f72ca */ /* 0x000fe200000e0000 */
[----:B------:R-:W-:Y:S02]  /*9540*/  WARPGROUP.DEPBAR.LE gsb0, 0x0 ;  /* 0x00008000000079c5 */ /* 0x000fe40000010000 */
[----:B------:R-:W-:-:S10]  /*9550*/  WARPGROUP.ARRIVE ;  /* 0x00000000000079c5 */ /* 0x000fd40000000000 */
        /* <DEDUP_REMOVED lines=51> */
[----:B-1----:R-:W-:Y:S05]  /*9890*/  @!P0 BRA `(.L_x_18) ;  /* 0x0000000000048947 */ /* 0x002fea0003800000 */
[----:B------:R-:W-:Y:S01]  /*98a0*/  BPT.TRAP 0x1 ;  /* 0x000000040000795c */ /* 0x000fe20000300000 */
.L_x_18:
[----:B------:R-:W2:Y:S01]  /*98b0*/  LDL R5, [R1] ;  /* 0x0000000001057983 */ /* 0x000ea20000100800 */
[----:B------:R-:W-:Y:S01]  /*98c0*/  VIADD R16, R16, 0x1 ;  /* 0x0000000110107836 */ /* 0x000fe20000000000 */
[----:B------:R-:W-:Y:S01]  /*98d0*/  LOP3.LUT R18, R18, 0x1, RZ, 0x3c, !PT ;  /* 0x0000000112127812 */ /* 0x000fe200078e3cff */
[----:B------:R-:W-:Y:S02]  /*98e0*/  VIADD R3, R3, 0x1 ;  /* 0x0000000103037836 */ /* 0x000fe40000000000 */
[----:B------:R-:W-:-:S03]  /*98f0*/  VIADD R17, R17, 0x31820 ;  /* 0x0003182011117836 */ /* 0x000fc60000000000 */
[C---:B------:R-:W-:Y:S02]  /*9900*/  ISETP.NE.AND P0, PT, R3.reuse, 0x2, PT ;  /* 0x000000020300780c */ /* 0x040fe40003f05270 */
[----:B------:R-:W-:Y:S02]  /*9910*/  PRMT R17, RZ, 0x654, R17 ;  /* 0x00000654ff117816 */ /* 0x000fe40000000011 */
[----:B------:R-:W-:Y:S02]  /*9920*/  SEL R6, RZ, 0x1, P0 ;  /* 0x00000001ff067807 */ /* 0x000fe40000000000 */
[----:B------:R1:W-:Y:S01]  /*9930*/  SYNCS.ARRIVE.TRANS64.RED.A1T0 RZ, [R17+URZ], RZ ;  /* 0x000000ff11ff79a7 */ /* 0x0003e2000810043f */
[----:B------:R-:W-:Y:S02]  /*9940*/  SEL R3, R3, RZ, P0 ;  /* 0x000000ff03037207 */ /* 0x000fe40000000000 */
[----:B------:R-:W-:Y:S02]  /*9950*/  LOP3.LUT R19, R19, R6, RZ, 0x3c, !PT ;  /* 0x0000000613137212 */ /* 0x000fe400078e3cff */
[----:B--2---:R-:W-:-:S13]  /*9960*/  ISETP.GE.AND P1, PT, R16, R5, PT ;  /* 0x000000051000720c */ /* 0x004fda0003f26270 */
[----:B-1----:R-:W-:Y:S05]  /*9970*/  @!P1 BRA `(.L_x_19) ;  /* 0xffffff7400b49947 */ /* 0x002fea000383ffff */
.L_x_8:
[----:B------:R-:W-:Y:S01]  /*9980*/  IMAD.U32 R16, RZ, RZ, UR60 ;  /* 0x0000003cff107e24 */ /* 0x000fe2000f8e00ff */
[----:B------:R-:W-:Y:S02]  /*9990*/  ULDC UR4, c[0x0][0x740] ;  /* 0x0001d00000047ab9 */ /* 0x000fe40000000800 */
[----:B------:R-:W-:Y:S01]  /*99a0*/  FMUL.FTZ R136, R136, UR4 ;  /* 0x0000000488887c20 */ /* 0x000fe20008410000 */
[----:B------:R-:W-:Y:S01]  /*99b0*/  FMUL.FTZ R137, R137, UR4 ;  /* 0x0000000489897c20 */ /* 0x000fe20008410000 */
[----:B------:R-:W-:Y:S01]  /*99c0*/  LOP3.LUT P0, RZ, R16, 0x3ff, RZ, 0xc0, !PT ;  /* 0x000003ff10ff7812 */ /* 0x000fe2000780c0ff */
[----:B------:R-:W-:Y:S01]  /*99d0*/  FMUL.FTZ R138, R138, UR4 ;  /* 0x000000048a8a7c20 */ /* 0x000fe20008410000 */
        /* <DEDUP_REMOVED lines=77> */
[----:B------:R-:W-:Y:S06]  /*9eb0*/  @!P0 BRA `(.L_x_20) ;  /* 0x0000000000408947 */ /* 0x000fec0003800000 */
[----:B------:R-:W-:Y:S01]  /*9ec0*/  MOV R2, 0x0 ;  /* 0x0000000000027802 */ /* 0x000fe20000000f00 */
[----:B------:R-:W-:Y:S01]  /*9ed0*/  ULDC.64 UR4, c[0x4][0x70] ;  /* 0x01001c0000047ab9 */ /* 0x000fe20000000a00 */
[----:B------:R-:W-:Y:S01]  /*9ee0*/  ULDC.64 UR6, c[0x4][0x8] ;  /* 0x0100020000067ab9 */ /* 0x000fe20000000a00 */
[----:B------:R-:W-:Y:S02]  /*9ef0*/  IMAD.U32 R4, RZ, RZ, UR4 ;  /* 0x00000004ff047e24 */ /* 0x000fe4000f8e00ff */
[----:B------:R-:W-:Y:S01]  /*9f00*/  IMAD.U32 R5, RZ, RZ, UR5 ;  /* 0x00000005ff057e24 */ /* 0x000fe2000f8e00ff */
[----:B------:R-:W1:Y:S01]  /*9f10*/  LDC.64 R2, c[0x4][R2] ;  /* 0x0100000002027b82 */ /* 0x000e620000000a00 */
[----:B------:R-:W-:Y:S01]  /*9f20*/  ULDC.64 UR4, c[0x4][0x78] ;  /* 0x01001e0000047ab9 */ /* 0x000fe20000000a00 */
[----:B------:R-:W-:Y:S02]  /*9f30*/  IMAD.U32 R10, RZ, RZ, UR6 ;  /* 0x00000006ff0a7e24 */ /* 0x000fe4000f8e00ff */
[----:B------:R-:W-:-:S02]  /*9f40*/  IMAD.U32 R6, RZ, RZ, UR4 ;  /* 0x00000004ff067e24 */ /* 0x000fc4000f8e00ff */
[----:B------:R-:W-:Y:S02]  /*9f50*/  IMAD.U32 R7, RZ, RZ, UR5 ;  /* 0x00000005ff077e24 */ /* 0x000fe4000f8e00ff */
[----:B------:R-:W-:Y:S02]  /*9f60*/  IMAD.U32 R11, RZ, RZ, UR7 ;  /* 0x00000007ff0b7e24 */ /* 0x000fe4000f8e00ff */
[----:B------:R-:W-:Y:S02]  /*9f70*/  IMAD.MOV.U32 R8, RZ, RZ, 0x70 ;  /* 0x00000070ff087424 */ /* 0x000fe400078e00ff */
[----:B------:R-:W-:Y:S02]  /*9f80*/  IMAD.MOV.U32 R12, RZ, RZ, 0x1 ;  /* 0x00000001ff0c7424 */ /* 0x000fe400078e00ff */
[----:B------:R-:W-:-:S07]  /*9f90*/  IMAD.MOV.U32 R13, RZ, RZ, RZ ;  /* 0x000000ffff0d7224 */ /* 0x000fce00078e00ff */
[----:B------:R-:W-:-:S07]  /*9fa0*/  LEPC R20, `(.L_x_20) ;  /* 0x000000001014794e */ /* 0x000fce0000000000 */
[----:B-1----:R-:W-:Y:S05]  /*9fb0*/  CALL.ABS.NOINC R2 ;  /* 0x0000000002007343 */ /* 0x002fea0003c00000 */
.L_x_20:
[----:B------:R-:W-:-:S06]  /*9fc0*/  UIADD3 UR4, UR60, 0xa000, URZ ;  /* 0x0000a0003c047890 */ /* 0x000fcc000fffe03f */
[----:B------:R-:W-:-:S05]  /*9fd0*/  IMAD.U32 R17, RZ, RZ, UR4 ;  /* 0x00000004ff117e24 */ /* 0x000fca000f8e00ff */
[----:B------:R-:W-:-:S13]  /*9fe0*/  LOP3.LUT P0, RZ, R17, 0x3ff, RZ, 0xc0, !PT ;  /* 0x000003ff11ff7812 */ /* 0x000fda000780c0ff */
[----:B------:R-:W-:Y:S05]  /*9ff0*/  @!P0 BRA `(.L_x_21) ;  /* 0x0000000000408947 */ /* 0x000fea0003800000 */
        /* <DEDUP_REMOVED lines=16> */
.L_x_21:
        /* <DEDUP_REMOVED lines=18> */
.L_x_22:
        /* <DEDUP_REMOVED lines=18> */
.L_x_23:
[----:B------:R-:W2:Y:S01]  /*a340*/  LDL.LU R2, [R1+0x4] ;  /* 0x0000040001027983 */ /* 0x000ea20000300800 */
[----:B------:R-:W-:Y:S05]  /*a350*/  WARPSYNC.ALL ;  /* 0x0000000000007948 */ /* 0x000fea0003800000 */
[----:B------:R-:W1:Y:S01]  /*a360*/  S2R R0, SR_TID.X ;  /* 0x0000000000007919 */ /* 0x000e620000002100 */
[----:B------:R-:W-:Y:S02]  /*a370*/  F2FP.F16.F32.PACK_AB R56, R57, R56 ;  /* 0x000000383938723e */ /* 0x000fe400000000ff */
[----:B------:R-:W-:Y:S02]  /*a380*/  F2FP.F16.F32.PACK_AB R57, R59, R58 ;  /* 0x0000003a3b39723e */ /* 0x000fe400000000ff */
[----:B------:R-:W-:-:S02]  /*a390*/  F2FP.F16.F32.PACK_AB R64, R65, R64 ;  /* 0x000000404140723e */ /* 0x000fc400000000ff */
[----:B------:R-:W-:Y:S02]  /*a3a0*/  F2FP.F16.F32.PACK_AB R58, R61, R60 ;  /* 0x0000003c3d3a723e */ /* 0x000fe400000000ff */
[----:B------:R-:W-:Y:S02]  /*a3b0*/  F2FP.F16.F32.PACK_AB R59, R63, R62 ;  /* 0x0000003e3f3b723e */ /* 0x000fe400000000ff */
[----:B------:R-:W-:Y:S02]  /*a3c0*/  F2FP.F16.F32.PACK_AB R65, R67, R66 ;  /* 0x000000424341723e */ /* 0x000fe400000000ff */
        /* <DEDUP_REMOVED lines=9> */
[----:B------:R-:W-:Y:S01]  /*a460*/  F2FP.F16.F32.PACK_AB R82, R85, R84 ;  /* 0x000000545552723e */ /* 0x000fe200000000ff */
[----:B-1----:R-:W-:Y:S01]  /*a470*/  VIADD R6, R0, 0xffffff80 ;  /* 0xffffff8000067836 */ /* 0x002fe20000000000 */
[----:B------:R-:W-:Y:S02]  /*a480*/  F2FP.F16.F32.PACK_AB R83, R87, R86 ;  /* 0x000000565753723e */ /* 0x000fe400000000ff */
[----:B------:R-:W-:Y:S01]  /*a490*/  F2FP.F16.F32.PACK_AB R89, R91, R90 ;  /* 0x0000005a5b59723e */ /* 0x000fe200000000ff */
[----:B------:R-:W-:Y:S01]  /*a4a0*/  IMAD.SHL.U32 R0, R6, 0x40, RZ ;  /* 0x0000004006007824 */ /* 0x000fe200078e00ff */
[----:B------:R-:W-:Y:S02]  /*a4b0*/  SHF.R.S32.HI R7, RZ, 0x1f, R6 ;  /* 0x0000001fff077819 */ /* 0x000fe40000011406 */
[----:B------:R-:W-:Y:S02]  /*a4c0*/  F2FP.F16.F32.PACK_AB R96, R97, R96 ;  /* 0x000000606160723e */ /* 0x000fe400000000ff */
[----:B------:R-:W-:-:S02]  /*a4d0*/  LEA.HI R5, R7, R6, RZ, 0x4 ;  /* 0x0000000607057211 */ /* 0x000fc400078f20ff */
[----:B------:R-:W-:Y:S02]  /*a4e0*/  LEA.HI R8, R7, R6, RZ, 0x7 ;  /* 0x0000000607087211 */ /* 0x000fe400078f38ff */
[----:B------:R-:W-:Y:S02]  /*a4f0*/  SHF.R.S32.HI R4, RZ, 0x4, R5 ;  /* 0x00000004ff047819 */ /* 0x000fe40000011405 */
[----:B------:R-:W-:Y:S02]  /*a500*/  SHF.R.S32.HI R8, RZ, 0x7, R8 ;  /* 0x00000007ff087819 */ /* 0x000fe40000011408 */
[----:B------:R-:W-:Y:S02]  /*a510*/  LEA.HI R5, R5, R4, RZ, 0x1 ;  /* 0x0000000405057211 */ /* 0x000fe400078f08ff */
[----:B------:R-:W-:Y:S02]  /*a520*/  F2FP.F16.F32.PACK_AB R90, R93, R92 ;  /* 0x0000005c5d5a723e */ /* 0x000fe400000000ff */
[----:B------:R-:W-:-:S02]  /*a530*/  LOP3.LUT R5, R5, 0x7ffffe, RZ, 0xc0, !PT ;  /* 0x007ffffe05057812 */ /* 0x000fc400078ec0ff */
[----:B------:R-:W-:Y:S02]  /*a540*/  F2FP.F16.F32.PACK_AB R91, R95, R94 ;  /* 0x0000005e5f5b723e */ /* 0x000fe400000000ff */
[----:B------:R-:W-:Y:S01]  /*a550*/  F2FP.F16.F32.PACK_AB R97, R99, R98 ;  /* 0x000000626361723e */ /* 0x000fe200000000ff */
[----:B------:R-:W-:Y:S01]  /*a560*/  IMAD.IADD R5, R4, 0x1, -R5 ;  /* 0x0000000104057824 */ /* 0x000fe200078e0a05 */
[----:B------:R-:W-:Y:S02]  /*a570*/  F2FP.F16.F32.PACK_AB R104, R105, R104 ;  /* 0x000000686968723e */ /* 0x000fe400000000ff */
[----:B------:R-:W-:Y:S01]  /*a580*/  F2FP.F16.F32.PACK_AB R98, R101, R100 ;  /* 0x000000646562723e */ /* 0x000fe200000000ff */
[----:B------:R-:W-:Y:S01]  /*a590*/  IMAD R5, R8, 0xa, R5 ;  /* 0x0000000a08057824 */ /* 0x000fe200078e0205 */
        /* <DEDUP_REMOVED lines=52> */
[----:B------:R-:W-:Y:S01]  /*a8e0*/  F2FP.F16.F32.PACK_AB R211, R215, R214 ;  /* 0x000000d6d7d3723e */ /* 0x000fe200000000ff */
[----:B--2---:R-:W-:Y:S01]  /*a8f0*/  IMAD.SHL.U32 R3, R2, 0x10, RZ ;  /* 0x0000001002037824 */ /* 0x004fe200078e00ff */
[----:B------:R-:W-:Y:S02]  /*a900*/  LOP3.LUT R2, R0, 0x1c0, RZ, 0xc0, !PT ;  /* 0x000001c000027812 */ /* 0x000fe400078ec0ff */
[----:B------:R-:W-:Y:S02]  /*a910*/  LEA.HI R0, R7, R6, RZ, 0x3 ;  /* 0x0000000607007211 */ /* 0x000fe400078f18ff */
[----:B------:R-:W-:-:S04]  /*a920*/  LOP3.LUT R3, R2, 0x30, R3, 0xf8, !PT ;  /* 0x0000003002037812 */ /* 0x000fc800078ef803 */
[----:B------:R-:W-:Y:S02]  /*a930*/  LOP3.LUT R0, R3, 0x8, R0, 0xf8, !PT ;  /* 0x0000000803007812 */ /* 0x000fe400078ef800 */
[----:B------:R-:W-:Y:S02]  /*a940*/  SHF.R.U32.HI R3, RZ, 0x3, R2 ;  /* 0x00000003ff037819 */ /* 0x000fe40000011602 */
[----:B------:R-:W-:Y:S02]  /*a950*/  LEA.HI R2, R7, R6, RZ, 0x5 ;  /* 0x0000000607027211 */ /* 0x000fe400078f28ff */
[----:B------:R-:W-:Y:S02]  /*a960*/  LOP3.LUT R0, R0, R3, RZ, 0x3c, !PT ;  /* 0x0000000300007212 */ /* 0x000fe400078e3cff */
[----:B------:R-:W-:Y:S02]  /*a970*/  SHF.R.S32.HI R2, RZ, 0x5, R2 ;  /* 0x00000005ff027819 */ /* 0x000fe40000011402 */
[----:B------:R-:W-:Y:S01]  /*a980*/  F2FP.F16.F32.PACK_AB R6, R141, R140 ;  /* 0x0000008c8d06723e */ /* 0x000fe200000000ff */
[----:B------:R-:W-:Y:S01]  /*a990*/  IMAD.U32 R0, R5, 0x200, R0 ;  /* 0x0000020005007824 */ /* 0x000fe200078e0000 */
[----:B------:R-:W-:-:S02]  /*a9a0*/  F2FP.F16.F32.PACK_AB R5, R139, R138 ;  /* 0x0000008a8b05723e */ /* 0x000fc400000000ff */
[----:B------:R-:W-:Y:S01]  /*a9b0*/  F2FP.F16.F32.PACK_AB R7, R143, R142 ;  /* 0x0000008e8f07723e */ /* 0x000fe200000000ff */
[----:B------:R-:W1:Y:S01]  /*a9c0*/  SHFL.IDX PT, R2, R2, RZ, 0x1f ;  /* 0x00001fff02027589 */ /* 0x000e6200000e0000 */
[----:B------:R-:W-:Y:S01]  /*a9d0*/  LEA R0, R0, UR60, 0x1 ;  /* 0x0000003c00007c11 */ /* 0x000fe2000f8e08ff */
[----:B------:R-:W-:Y:S01]  /*a9e0*/  BAR.SYNC.DEFER_BLOCKING 0x1, 0x100 ;  /* 0x0044000000007b1d */ /* 0x000fe20000010000 */
[----:B-1----:R-:W-:-:S05]  /*a9f0*/  ISETP.NE.AND P0, PT, R2, 0x7, PT ;  /* 0x000000070200780c */ /* 0x002fca0003f05270 */
[----:B------:R1:W-:Y:S04]  /*aa00*/  STSM.16.MT88.4 [R0+0xa000], R56 ;  /* 0x00a0003800007844 */ /* 0x0003e80000004200 */
        /* <DEDUP_REMOVED lines=9> */
[----:B------:R1:W-:Y:S04]  /*aaa0*/  STSM.16.MT88.4 [R0], R4 ;  /* 0x0000000400007844 */ /* 0x0003e80000004200 */
        /* <DEDUP_REMOVED lines=8> */
[----:B------:R1:W-:Y:S01]  /*ab30*/  STSM.16.MT88.4 [R0+0x7000], R208 ;  /* 0x007000d000007844 */ /* 0x0003e20000004200 */
[----:B------:R-:W-:Y:S01]  /*ab40*/  @!PT LDS RZ, [RZ] ;  /* 0x00000000fffff984 */ /* 0x000fe20000000800 */
[----:B------:R-:W-:Y:S01]  /*ab50*/  @!PT LDS RZ, [RZ] ;  /* 0x00000000fffff984 */ /* 0x000fe20000000800 */
[----:B------:R-:W-:Y:S01]  /*ab60*/  @!PT LDS RZ, [RZ] ;  /* 0x00000000fffff984 */ /* 0x000fe20000000800 */
[----:B------:R-:W-:Y:S01]  /*ab70*/  @!PT LDS RZ, [RZ] ;  /* 0x00000000fffff984 */ /* 0x000fe20000000800 */
[----:B------:R2:W-:Y:S06]  /*ab80*/  MEMBAR.ALL.CTA ;  /* 0x0000000000007992 */ /* 0x0005ec0000008000 */
[----:B--2---:R-:W2:Y:S02]  /*ab90*/  FENCE.VIEW.ASYNC.S ;  /* 0x00000000000073c6 */ /* 0x004ea40000000000 */
[----:B--2---:R-:W-:Y:S06]  /*aba0*/  BAR.ARV 0x1, 0x120 ;  /* 0x0044800000007b1d */ /* 0x004fec0000002000 */
[----:B------:R-:W-:Y:S05]  /*abb0*/  @P0 BRA `(.L_x_24) ;  /* 0x0000000000c80947 */ /* 0x000fea0003800000 */
[----:B------:R-:W-:Y:S01]  /*abc0*/  BAR.SYNC.DEFER_BLOCKING 0x1, 0x120 ;  /* 0x0044800000007b1d */ /* 0x000fe20000010000 */
[----:B------:R-:W-:-:S05]  /*abd0*/  ELECT P0, URZ, PT ;  /* 0x00000000003f782f */ /* 0x000fca0003800000 */
[----:B------:R-:W-:Y:S08]  /*abe0*/  BSSY B0, `(.L_x_24) ;  /* 0x000002f000007945 */ /* 0x000ff00003800000 */
[----:B------:R-:W-:Y:S05]  /*abf0*/  @!P0 BRA `(.L_x_25) ;  /* 0x0000000000b48947 */ /* 0x000fea0003800000 */
[----:B------:R-:W2:Y:S01]  /*ac00*/  S2UR UR10, SR_CTAID.X ;  /* 0x00000000000a79c3 */ /* 0x000ea20000002500 */
[----:B------:R-:W-:Y:S01]  /*ac10*/  ULDC.64 UR6, c[0x0][0x198] ;  /* 0x0000660000067ab9 */ /* 0x000fe20000000a00 */
[----:B------:R-:W-:Y:S02]  /*ac20*/  UIADD3 UR8, UR60, 0xa000, URZ ;  /* 0x0000a0003c087890 */ /* 0x000fe4000fffe03f */
[----:B------:R-:W-:Y:S02]  /*ac30*/  UIADD3 UR4, UP0, UR6, 0x770, URZ ;  /* 0x0000077006047890 */ /* 0x000fe4000ff1e03f */
[----:B------:R-:W-:Y:S02]  /*ac40*/  UIADD3 UR16, UR60, 0xc800, URZ ;  /* 0x0000c8003c107890 */ /* 0x000fe4000fffe03f */
[----:B------:R-:W3:Y:S01]  /*ac50*/  S2UR UR11, SR_CTAID.Y ;  /* 0x00000000000b79c3 */ /* 0x000ee20000002600 */
[----:B------:R-:W-:Y:S02]  /*ac60*/  UIADD3.X UR5, URZ, UR7, URZ, UP0, !UPT ;  /* 0x000000073f057290 */ /* 0x000fe400087fe43f */
[----:B------:R-:W-:-:S02]  /*ac70*/  UIADD3 UR6, UP0, UR6, 0x670, URZ ;  /* 0x0000067006067890 */ /* 0x000fc4000ff1e03f */
[----:B------:R-:W-:Y:S02]  /*ac80*/  UIADD3 UR40, UR60, 0xf000, URZ ;  /* 0x0000f0003c287890 */ /* 0x000fe4000fffe03f */
[----:B------:R-:W-:Y:S01]  /*ac90*/  UIADD3 UR32, UR60, 0x11800, URZ ;  /* 0x000118003c207890 */ /* 0x000fe2000fffe03f */
[----:B------:R-:W4:Y:S01]  /*aca0*/  S2UR UR12, SR_CTAID.Z ;  /* 0x00000000000c79c3 */ /* 0x000f220000002700 */
[----:B------:R-:W-:Y:S01]  /*acb0*/  UIADD3.X UR7, URZ, UR7, URZ, UP0, !UPT ;  /* 0x000000073f077290 */ /* 0x000fe200087fe43f */
[----:B------:R-:W-:Y:S01]  /*acc0*/  UMOV UR9, URZ ;  /* 0x0000003f00097c82 */ /* 0x000fe20008000000 */
[----:B------:R-:W-:Y:S01]  /*acd0*/  UMOV UR17, 0x40 ;  /* 0x0000004000117882 */ /* 0x000fe20000000000 */
[----:B------:R-:W-:Y:S01]  /*ace0*/  UMOV UR41, 0x80 ;  /* 0x0000008000297882 */ /* 0x000fe20000000000 */
[----:B------:R-:W-:Y:S01]  /*acf0*/  UMOV UR33, 0xc0 ;  /* 0x000000c000217882 */ /* 0x000fe20000000000 */
[----:B------:R-:W-:Y:S02]  /*ad00*/  UIADD3 UR24, UR60, 0x2800, URZ ;  /* 0x000028003c187890 */ /* 0x000fe4000fffe03f */
[----:B--2---:R-:W-:Y:S01]  /*ad10*/  UIMAD UR10, UR10, 0x50, URZ ;  /* 0x000000500a0a78a4 */ /* 0x004fe2000f8e023f */
[----:B------:R-:W-:Y:S01]  /*ad20*/  UMOV UR25, 0x40 ;  /* 0x0000004000197882 */ /* 0x000fe20000000000 */
[----:B---3--:R-:W-:-:S05]  /*ad30*/  UMOV UR19, UR11 ;  /* 0x0000000b00137c82 */ /* 0x008fca0008000000 */
[----:B------:R-:W-:Y:S01]  /*ad40*/  UMOV UR18, UR10 ;  /* 0x0000000a00127c82 */ /* 0x000fe20008000000 */
[----:B------:R-:W-:Y:S01]  /*ad50*/  UMOV UR43, UR11 ;  /* 0x0000000b002b7c82 */ /* 0x000fe20008000000 */
[----:B------:R-:W-:Y:S01]  /*ad60*/  UMOV UR42, UR10 ;  /* 0x0000000a002a7c82 */ /* 0x000fe20008000000 */
[----:B------:R-:W-:Y:S01]  /*ad70*/  UMOV UR35, UR11 ;  /* 0x0000000b00237c82 */ /* 0x000fe20008000000 */
[----:B------:R-:W-:Y:S01]  /*ad80*/  UMOV UR34, UR10 ;  /* 0x0000000a00227c82 */ /* 0x000fe20008000000 */
[----:B------:R-:W-:Y:S01]  /*ad90*/  UMOV UR27, UR11 ;  /* 0x0000000b001b7c82 */ /* 0x000fe20008000000 */
[----:B------:R-:W-:Y:S01]  /*ada0*/  UMOV UR26, UR10 ;  /* 0x0000000a001a7c82 */ /* 0x000fe20008000000 */
[----:B----4-:R-:W-:Y:S01]  /*adb0*/  UMOV UR20, UR12 ;  /* 0x0000000c00147c82 */ /* 0x010fe20008000000 */
[----:B------:R-:W-:Y:S01]  /*adc0*/  UMOV UR44, UR12 ;  /* 0x0000000c002c7c82 */ /* 0x000fe20008000000 */
[----:B------:R2:W-:Y:S01]  /*add0*/  UTMASTG.4D [UR8], [UR4] ;  /* 0x00000008040073b5 */ /* 0x0005e20008018000 */
[----:B------:R-:W-:Y:S01]  /*ade0*/  UMOV UR36, UR12 ;  /* 0x0000000c00247c82 */ /* 0x000fe20008000000 */
[----:B------:R-:W-:Y:S01]  /*adf0*/  UMOV UR28, UR12 ;  /* 0x0000000c001c7c82 */ /* 0x000fe20008000000 */
[----:B------:R3:W-:Y:S01]  /*ae00*/  UTMASTG.4D [UR16], [UR4] ;  /* 0x00000010040073b5 */ /* 0x0007e20008018000 */
[----:B------:R-:W-:Y:S01]  /*ae10*/  UTMASTG.4D [UR40], [UR4] ;  /* 0x00000028040073b5 */ /* 0x000fe20008018000 */
[----:B--2---:R-:W-:Y:S01]  /*ae20*/  UMOV UR8, UR60 ;  /* 0x0000003c00087c82 */ /* 0x004fe20008000000 */
[----:B------:R-:W-:Y:S01]  /*ae30*/  UTMASTG.4D [UR32], [UR4] ;  /* 0x00000020040073b5 */ /* 0x000fe20008018000 */
[----:B---3--:R-:W-:Y:S01]  /*ae40*/  UIADD3 UR16, UR60, 0x5000, URZ ;  /* 0x000050003c107890 */ /* 0x008fe2000fffe03f */
[----:B------:R-:W-:Y:S01]  /*ae50*/  UMOV UR17, 0x80 ;  /* 0x0000008000117882 */ /* 0x000fe20000000000 */
[----:B------:R2:W-:Y:S01]  /*ae60*/  UTMASTG.4D [UR8], [UR6] ;  /* 0x00000008060073b5 */ /* 0x0005e20008018000 */
[----:B------:R3:W-:Y:S06]  /*ae70*/  UTMASTG.4D [UR24], [UR6] ;  /* 0x00000018060073b5 */ /* 0x0007ec0008018000 */
[----:B------:R3:W-:Y:S01]  /*ae80*/  UTMASTG.4D [UR16], [UR6] ;  /* 0x00000010060073b5 */ /* 0x0007e20008018000 */
[----:B--2---:R-:W-:Y:S01]  /*ae90*/  UIADD3 UR8, UR60, 0x7800, URZ ;  /* 0x000078003c087890 */ /* 0x004fe2000fffe03f */
[----:B------:R-:W-:-:S08]  /*aea0*/  UMOV UR9, 0xc0 ;  /* 0x000000c000097882 */ /* 0x000fd00000000000 */
[----:B------:R3:W-:Y:S02]  /*aeb0*/  UTMASTG.4D [UR8], [UR6] ;  /* 0x00000008060073b5 */ /* 0x0007e40008018000 */
[----:B---3--:R0:W-:Y:S02]  /*aec0*/  UTMACMDFLUSH ;  /* 0x00000000000079b7 */ /* 0x0081e40000000000 */
.L_x_25:
[----:B------:R-:W-:Y:S05]  /*aed0*/  BSYNC B0 ;  /* 0x0000000000007941 */ /* 0x000fea0003800000 */
.L_x_24:
[----:B------:R-:W-:-:S04]  /*aee0*/  DEPBAR.LE SB0, 0x0 ;  /* 0x000080000000791a */ /* 0x000fc80000000000 */
[----:B------:R-:W-:Y:S05]  /*aef0*/  EXIT ;  /* 0x000000000000794d */ /* 0x000fea0003800000 */
.L_x_4:
[----:B------:R-:W-:-:S08]  /*af00*/  NOP ;  /* 0x0000000000007918 */ /* 0x000fd00000000000 */
[----:B------:R-:W1:-:S00]  /*af10*/  USETMAXREG.DEALLOC.CTAPOOL 0x18 ;  /* 0x00000018000079c8 */ /* 0x000e4000080e0500 */
[----:B-1----:R-:W-:-:S06]  /*af20*/  LOP3.LUT R2, R2, 0x3, RZ, 0xc0, !PT ;  /* 0x0000000302027812 */ /* 0x002fcc00078ec0ff */
[----:B------:R-:W1:Y:S02]  /*af30*/  SHFL.IDX PT, R2, R2, RZ, 0x1f ;  /* 0x00001fff02027589 */ /* 0x000e6400000e0000 */
[----:B-1----:R-:W-:-:S13]  /*af40*/  ISETP.NE.AND P0, PT, R2, RZ, PT ;  /* 0x000000ff0200720c */ /* 0x002fda0003f05270 */
[----:B------:R-:W-:Y:S05]  /*af50*/  @P0 EXIT ;  /* 0x000000000000094d */ /* 0x000fea0003800000 */
[----:B------:R-:W1:Y:S01]  /*af60*/  S2UR UR21, SR_CTAID.Z ;  /* 0x00000000001579c3 */ /* 0x000e620000002700 */
[----:B------:R-:W-:Y:S02]  /*af70*/  IMAD.MOV.U32 R18, RZ, RZ, RZ ;  /* 0x000000ffff127224 */ /* 0x000fe400078e00ff */
[----:B------:R-:W-:Y:S02]  /*af80*/  IMAD.MOV.U32 R6, RZ, RZ, 0x1 ;  /* 0x00000001ff067424 */ /* 0x000fe400078e00ff */
[----:B------:R-:W-:Y:S01]  /*af90*/  IMAD.MOV.U32 R10, RZ, RZ, 0x1 ;  /* 0x00000001ff0a7424 */ /* 0x000fe200078e00ff */
[----:B-1----:R-:W-:-:S13]  /*afa0*/  ISETP.LE.AND P0, PT, RZ, UR21, PT ;  /* 0x00000015ff007c0c */ /* 0x002fda000bf03270 */
[----:B------:R-:W-:Y:S05]  /*afb0*/  @!P0 BRA `(.L_x_26) ;  /* 0x0000001400648947 */ /* 0x000fea0003800000 */
[----:B------:R-:W1:Y:S01]  /*afc0*/  S2R R9, SR_CTAID.Y ;  /* 0x0000000000097919 */ /* 0x000e620000002600 */
[----:B------:R-:W2:Y:S01]  /*afd0*/  LDC.64 R2, c[0x0][0x730] ;  /* 0x0001cc00ff027b82 */ /* 0x000ea20000000a00 */
[----:B------:R-:W-:Y:S01]  /*afe0*/  ULDC UR4, c[0x0][0x2e8] ;  /* 0x0000ba0000047ab9 */ /* 0x000fe20000000800 */
[----:B------:R-:W-:Y:S01]  /*aff0*/  ELECT P0, URZ, PT ;  /* 0x00000000003f782f */ /* 0x000fe20003800000 */
[----:B------:R-:W3:Y:S01]  /*b000*/  S2R R7, SR_CTAID.Z ;  /* 0x0000000000077919 */ /* 0x000ee20000002700 */
[----:B------:R-:W-:Y:S01]  /*b010*/  UISETP.NE.AND UP0, UPT, UR4, 0x1, UPT ;  /* 0x000000010400788c */ /* 0x000fe2000bf05270 */
[----:B------:R-:W-:Y:S01]  /*b020*/  BSSY B0, `(.L_x_26) ;  /* 0x0000152000007945 */ /* 0x000fe20003800000 */
[----:B------:R-:W-:Y:S02]  /*b030*/  IMAD.MOV.U32 R18, RZ, RZ, RZ ;  /* 0x000000ffff127224 */ /* 0x000fe400078e00ff */
[----:B------:R-:W4:Y:S07]  /*b040*/  S2UR UR20, SR_CTAID.Y ;  /* 0x00000000001479c3 */ /* 0x000f2e0000002600 */
[----:B------:R-:W-:Y:S01]  /*b050*/  @UP0 ULDC UR4, c[0x0][0x2ec] ;  /* 0x0000bb0000040ab9 */ /* 0x000fe20000000800 */
[----:B------:R-:W5:Y:S01]  /*b060*/  LDC.64 R4, c[0x0][0x718] ;  /* 0x0001c600ff047b82 */ /* 0x000f620000000a00 */
[----:B------:R-:W-:Y:S01]  /*b070*/  @UP0 ULDC UR6, c[0x0][0x2f0] ;  /* 0x0000bc0000060ab9 */ /* 0x000fe20000000800 */
[----:B-1----:R-:W-:Y:S01]  /*b080*/  SHF.R.S32.HI R9, RZ, 0x1f, R9 ;  /* 0x0000001fff097819 */ /* 0x002fe20000011409 */
[----:B----4-:R-:W-:-:S02]  /*b090*/  UIMAD.WIDE.U32 UR4, UR20, UR4, URZ ;  /* 0x00000004140472a5 */ /* 0x010fc4000f8e003f */
[----:B------:R-:W-:Y:S01]  /*b0a0*/  UMOV UR12, UR20 ;  /* 0x00000014000c7c82 */ /* 0x000fe20008000000 */
[----:B---3--:R-:W-:Y:S01]  /*b0b0*/  SHF.R.S32.HI R7, RZ, 0x1f, R7 ;  /* 0x0000001fff077819 */ /* 0x008fe20000011407 */
[C---:B--2---:R-:W-:Y:S01]  /*b0c0*/  IMAD R10, R9.reuse, R2, RZ ;  /* 0x00000002090a7224 */ /* 0x044fe200078e02ff */
[----:B------:R-:W-:Y:S01]  /*b0d0*/  @UP0 USHF.R.U32.HI UR12, URZ, UR6, UR5 ;  /* 0x000000063f0c0299 */ /* 0x000fe20008011605 */
[----:B-----5:R-:W-:Y:S02]  /*b0e0*/  IMAD R8, R9, R4, RZ ;  /* 0x0000000409087224 */ /* 0x020fe400078e02ff */
[----:B------:R-:W-:Y:S02]  /*b0f0*/  IMAD R15, R3, UR20, R10 ;  /* 0x00000014030f7c24 */ /* 0x000fe4000f8e020a */
[----:B------:R-:W1:Y:S01]  /*b100*/  LDC.64 R10, c[0x0][0x720] ;  /* 0x0001c800ff0a7b82 */ /* 0x000e620000000a00 */
[----:B------:R-:W-:Y:S02]  /*b110*/  IMAD R13, R5, UR20, R8 ;  /* 0x00000014050d7c24 */ /* 0x000fe4000f8e0208 */
[----:B------:R-:W-:-:S04]  /*b120*/  IMAD.WIDE.U32 R4, R4, UR20, RZ ;  /* 0x0000001404047c25 */ /* 0x000fc8000f8e00ff */
[----:B------:R-:W-:Y:S01]  /*b130*/  IMAD.WIDE.U32 R2, R2, UR20, RZ ;  /* 0x0000001402027c25 */ /* 0x000fe2000f8e00ff */
[----:B------:R-:W2:Y:S03]  /*b140*/  LDC.64 R8, c[0x0][0x738] ;  /* 0x0001ce00ff087b82 */ /* 0x000ea60000000a00 */
[----:B------:R-:W-:Y:S02]  /*b150*/  IMAD.IADD R5, R5, 0x1, R13 ;  /* 0x0000000105057824 */ /* 0x000fe400078e020d */
[----:B------:R-:W-:Y:S02]  /*b160*/  IMAD.IADD R3, R3, 0x1, R15 ;  /* 0x0000000103037824 */ /* 0x000fe400078e020f */
[----:B-1----:R-:W-:Y:S02]  /*b170*/  IMAD R12, R7, R10, RZ ;  /* 0x0000000a070c7224 */ /* 0x002fe400078e02ff */
[----:B------:R-:W-:-:S04]  /*b180*/  IMAD.WIDE.U32 R4, R10, UR21, R4 ;  /* 0x000000150a047c25 */ /* 0x000fc8000f8e0004 */
[----:B------:R-:W-:Y:S02]  /*b190*/  IMAD R11, R11, UR21, R12 ;  /* 0x000000150b0b7c24 */ /* 0x000fe4000f8e020c */
[----:B--2---:R-:W-:Y:S02]  /*b1a0*/  IMAD R12, R7, R8, RZ ;  /* 0x00000008070c7224 */ /* 0x004fe400078e02ff */
[----:B------:R-:W-:-:S04]  /*b1b0*/  IMAD.WIDE.U32 R2, R8, UR21, R2 ;  /* 0x0000001508027c25 */ /* 0x000fc8000f8e0002 */
[----:B------:R-:W-:Y:S02]  /*b1c0*/  IMAD R9, R9, UR21, R12 ;  /* 0x0000001509097c24 */ /* 0x000fe4000f8e020c */
[----:B------:R-:W-:Y:S01]  /*b1d0*/  IMAD.MOV.U32 R10, RZ, RZ, 0x1 ;  /* 0x00000001ff0a7424 */ /* 0x000fe200078e00ff */
[----:B------:R-:W-:Y:S06]  /*b1e0*/  @!P0 BRA `(.L_x_27) ;  /* 0x0000001000d48947 */ /* 0x000fec0003800000 */
[----:B------:R-:W1:Y:S01]  /*b1f0*/  S2R R7, SR_CgaCtaId ;  /* 0x0000000000077919 */ /* 0x000e620000008800 */
[----:B------:R-:W-:Y:S02]  /*b200*/  MOV R8, 0x400 ;  /* 0x0000040000087802 */ /* 0x000fe40000000f00 */
[----:B------:R-:W-:Y:S02]  /*b210*/  ISETP.NE.AND P0, PT, R21, RZ, PT ;  /* 0x000000ff1500720c */ /* 0x000fe40003f05270 */
[----:B-1----:R-:W-:Y:S01]  /*b220*/  LEA R8, R7, R8, 0x18 ;  /* 0x0000000807087211 */ /* 0x002fe200078ec0ff */
[----:B------:R-:W-:-:S05]  /*b230*/  IMAD.MOV.U32 R7, RZ, RZ, 0x1 ;  /* 0x00000001ff077424 */ /* 0x000fca00078e00ff */
[----:B------:R-:W-:-:S04]  /*b240*/  SHF.L.U32 R7, R7, 0x1f, RZ ;  /* 0x0000001f07077819 */ /* 0x000fc800000006ff */
[----:B------:R-:W1:Y:S02]  /*b250*/  SYNCS.PHASECHK.TRANS64.TRYWAIT P1, [R8+URZ+0x31820], R7 ;  /* 0x03182007080075a7 */ /* 0x000e64000802017f */
[----:B-1----:R-:W-:Y:S05]  /*b260*/  @!P1 BRA `(.L_x_28) ;  /* 0x0000001400849947 */ /* 0x002fea0003800000 */
.L_x_46:
[----:B------:R-:W-:Y:S02]  /*b270*/  IMAD.IADD R13, R5, 0x1, R11 ;  /* 0x00000001050d7824 */ /* 0x000fe400078e020b */
[----:B-1----:R-:W-:Y:S02]  /*b280*/  IMAD.IADD R7, R3, 0x1, R9 ;  /* 0x0000000103077824 */ /* 0x002fe400078e0209 */
[----:B------:R-:W-:Y:S01]  /*b290*/  IMAD.MOV.U32 R6, RZ, RZ, 0x1 ;  /* 0x00000001ff067424 */ /* 0x000fe200078e00ff */
[----:B------:R-:W-:Y:S06]  /*b2a0*/  @P0 BRA `(.L_x_29) ;  /* 0x0000000000180947 */ /* 0x000fec0003800000 */
[----:B------:R-:W1:Y:S01]  /*b2b0*/  S2R R10, SR_TID.X ;  /* 0x00000000000a7919 */ /* 0x000e620000002100 */
[----:B------:R-:W-:-:S04]  /*b2c0*/  IMAD.MOV.U32 R9, RZ, RZ, 0x8100 ;  /* 0x00008100ff097424 */ /* 0x000fc800078e00ff */
[----:B------:R2:W-:Y:S01]  /*b2d0*/  SYNCS.ARRIVE.TRANS64 RZ, [R8+URZ+0x31810], R9 ;  /* 0x0318100908ff79a7 */ /* 0x0005e2000800003f */
[----:B-1----:R-:W-:-:S13]  /*b2e0*/  LOP3.LUT P1, RZ, R10, 0x1f, RZ, 0xc0, !PT ;  /* 0x0000001f0aff7812 */ /* 0x002fda000782c0ff */
[----:B--2---:R-:W-:Y:S05]  /*b2f0*/  @!P1 BRA `(.L_x_29) ;  /* 0x0000000000049947 */ /* 0x004fea0003800000 */
[----:B------:R-:W-:Y:S01]  /*b300*/  BPT.TRAP 0x1 ;  /* 0x000000040000795c */ /* 0x000fe20000300000 */
.L_x_29:
[----:B------:R-:W1:Y:S01]  /*b310*/  LDC.64 R10, c[0x0][0x700] ;  /* 0x0001c000ff0a7b82 */ /* 0x000e620000000a00 */
[----:B------:R-:W-:Y:S01]  /*b320*/  R2UR UR8, R8 ;  /* 0x00000000080872ca */ /* 0x000fe200000e0000 */
[----:B------:R-:W-:Y:S01]  /*b330*/  UMOV UR19, URZ ;  /* 0x0000003f00137c82 */ /* 0x000fe20008000000 */
[----:B------:R-:W-:Y:S01]  /*b340*/  UMOV UR30, 0x0 ;  /* 0x00000000001e7882 */ /* 0x000fe20000000000 */
[----:B------:R-:W-:Y:S01]  /*b350*/  UMOV UR31, 0x14f00000 ;  /* 0x14f00000001f7882 */ /* 0x000fe20000000000 */
[----:B------:R-:W-:Y:S01]  /*b360*/  UMOV UR18, URZ ;  /* 0x0000003f00127c82 */ /* 0x000fe20008000000 */
[----:B------:R-:W-:Y:S01]  /*b370*/  UMOV UR42, 0x40 ;  /* 0x00000040002a7882 */ /* 0x000fe20000000000 */
[----:B------:R-:W-:Y:S01]  /*b380*/  UMOV UR44, UR20 ;  /* 0x00000014002c7c82 */ /* 0x000fe20008000000 */
[----:B------:R-:W2:Y:S01]  /*b390*/  LDC.64 R14, c[0x0][0x198] ;  /* 0x00006600ff0e7b82 */ /* 0x000ea20000000a00 */
[----:B------:R-:W-:Y:S01]  /*b3a0*/  UMOV UR45, UR21 ;  /* 0x00000015002d7c82 */ /* 0x000fe20008000000 */
[----:B------:R-:W-:Y:S01]  /*b3b0*/  UMOV UR43, UR19 ;  /* 0x00000013002b7c82 */ /* 0x000fe20008000000 */
[----:B------:R-:W-:Y:S01]  /*b3c0*/  UMOV UR34, 0x80 ;  /* 0x0000008000227882 */ /* 0x000fe20000000000 */
[----:B------:R-:W-:Y:S01]  /*b3d0*/  UMOV UR36, UR20 ;  /* 0x0000001400247c82 */ /* 0x000fe20008000000 */
[----:B------:R-:W-:Y:S01]  /*b3e0*/  UMOV UR37, UR21 ;  /* 0x0000001500257c82 */ /* 0x000fe20008000000 */
[----:B------:R-:W-:Y:S01]  /*b3f0*/  UIADD3 UR16, UR8, 0x14100, URZ ;  /* 0x0001410008107890 */ /* 0x000fe2000fffe03f */
[----:B------:R-:W-:Y:S01]  /*b400*/  IMAD.MOV.U32 R18, RZ, RZ, 0x1 ;  /* 0x00000001ff127424 */ /* 0x000fe200078e00ff */
[----:B------:R-:W3:Y:S01]  /*b410*/  S2UR UR46, SR_CTAID.X ;  /* 0x00000000002e79c3 */ /* 0x000ee20000002500 */
[----:B------:R-:W-:-:S02]  /*b420*/  UIADD3 UR17, UR8, 0x31810, URZ ;  /* 0x0003181008117890 */ /* 0x000fc4000fffe03f */
[----:B------:R-:W-:Y:S02]  /*b430*/  UIADD3 UR40, UR8, 0x16100, URZ ;  /* 0x0001610008287890 */ /* 0x000fe4000fffe03f */
[----:B------:R-:W-:Y:S02]  /*b440*/  UIADD3 UR32, UR8, 0x18100, URZ ;  /* 0x0001810008207890 */ /* 0x000fe4000fffe03f */
[----:B------:R-:W-:Y:S01]  /*b450*/  UIADD3 UR24, UR8, 0x1a100, URZ ;  /* 0x0001a10008187890 */ /* 0x000fe2000fffe03f */
[C---:B-1----:R-:W-:Y:S01]  /*b460*/  LEA R12, P1, R4.reuse, R10, 0x2 ;  /* 0x0000000a040c7211 */ /* 0x042fe200078210ff */
[----:B------:R-:W-:Y:S01]  /*b470*/  UMOV UR41, UR17 ;  /* 0x0000001100297c82 */ /* 0x000fe20008000000 */
[----:B------:R-:W-:Y:S01]  /*b480*/  UMOV UR35, UR19 ;  /* 0x0000001300237c82 */ /* 0x000fe20008000000 */
[----:B------:R-:W-:Y:S01]  /*b490*/  UMOV UR33, UR17 ;  /* 0x0000001100217c82 */ /* 0x000fe20008000000 */
[----:B------:R-:W-:Y:S01]  /*b4a0*/  LEA.HI.X R13, R4, R11, R13, 0x2, P1 ;  /* 0x0000000b040d7211 */ /* 0x000fe200008f140d */
[----:B------:R-:W-:Y:S01]  /*b4b0*/  UMOV UR26, 0xc0 ;  /* 0x000000c0001a7882 */ /* 0x000fe20000000000 */
[----:B------:R-:W1:Y:S01]  /*b4c0*/  LDC R11, c[0x0][0x280] ;  /* 0x0000a000ff0b7b82 */ /* 0x000e620000000800 */
[----:B------:R-:W-:Y:S01]  /*b4d0*/  R2UR UR22, R12 ;  /* 0x000000000c1672ca */ /* 0x000fe200000e0000 */
[----:B--2---:R-:W-:Y:S01]  /*b4e0*/  IMAD.MOV.U32 R4, RZ, RZ, R14 ;  /* 0x000000ffff047224 */ /* 0x004fe200078e000e */
[----:B------:R-:W-:Y:S01]  /*b4f0*/  R2UR UR23, R13 ;  /* 0x000000000d1772ca */ /* 0x000fe200000e0000 */
[----:B------:R-:W-:Y:S01]  /*b500*/  UMOV UR28, UR20 ;  /* 0x00000014001c7c82 */ /* 0x000fe20008000000 */
[----:B------:R-:W-:Y:S01]  /*b510*/  UMOV UR29, UR21 ;  /* 0x00000015001d7c82 */ /* 0x000fe20008000000 */
[----:B------:R-:W-:Y:S01]  /*b520*/  UMOV UR27, UR19 ;  /* 0x00000013001b7c82 */ /* 0x000fe20008000000 */
[C---:B------:R-:W-:Y:S01]  /*b530*/  IADD3 R5, P1, R4.reuse, 0xf0, RZ ;  /* 0x000000f004057810 */ /* 0x040fe20007f3e0ff */
[----:B------:R-:W-:Y:S01]  /*b540*/  UMOV UR25, UR17 ;  /* 0x0000001100197c82 */ /* 0x000fe20008000000 */
[----:B------:R-:W-:Y:S01]  /*b550*/  UIADD3 UR38, UR8, 0x2c100, URZ ;  /* 0x0002c10008267890 */ /* 0x000fe2000fffe03f */
[----:B------:R-:W-:Y:S01]  /*b560*/  IMAD.MOV.U32 R10, RZ, RZ, 0x1 ;  /* 0x00000001ff0a7424 */ /* 0x000fe200078e00ff */
[----:B------:R-:W-:Y:S01]  /*b570*/  R2UR UR10, R5 ;  /* 0x00000000050a72ca */ /* 0x000fe200000e0000 */
[----:B------:R-:W-:Y:S01]  /*b580*/  UIADD3 UR9, UR8, 0x31800, URZ ;  /* 0x0003180008097890 */ /* 0x000fe2000fffe03f */
[C---:B------:R-:W-:Y:S01]  /*b590*/  IADD3 R5, P2, R4.reuse, 0x2f0, RZ ;  /* 0x000002f004057810 */ /* 0x040fe20007f5e0ff */
[----:B------:R-:W-:Y:S01]  /*b5a0*/  UMOV UR47, 0x10 ;  /* 0x00000010002f7882 */ /* 0x000fe20000000000 */
[----:B------:R-:W-:Y:S01]  /*b5b0*/  UMOV UR39, UR17 ;  /* 0x0000001100277c82 */ /* 0x000fe20008000000 */
[----:B------:R-:W-:Y:S01]  /*b5c0*/  UMOV UR14, 0x0 ;  /* 0x00000000000e7882 */ /* 0x000fe20000000000 */
[----:B------:R-:W-:Y:S01]  /*b5d0*/  R2UR UR6, R5 ;  /* 0x00000000050672ca */ /* 0x000fe200000e0000 */
[----:B------:R-:W-:Y:S01]  /*b5e0*/  UMOV UR15, 0x10000000 ;  /* 0x10000000000f7882 */ /* 0x000fe20000000000 */
[----:B------:R-:W-:Y:S01]  /*b5f0*/  IADD3 R5, P3, R4, 0x3f0, RZ ;  /* 0x000003f004057810 */ /* 0x000fe20007f7e0ff */
[----:B------:R-:W-:-:S03]  /*b600*/  UMOV UR13, UR21 ;  /* 0x00000015000d7c82 */ /* 0x000fc60008000000 */
[----:B------:R-:W-:Y:S01]  /*b610*/  R2UR UR4, R5 ;  /* 0x00000000050472ca */ /* 0x000fe200000e0000 */
[----:B------:R-:W-:-:S04]  /*b620*/  IMAD.MOV.U32 R5, RZ, RZ, R15 ;  /* 0x000000ffff057224 */ /* 0x000fc800078e000f */
[----:B------:R-:W-:Y:S01]  /*b630*/  IMAD.X R9, RZ, RZ, R5, P1 ;  /* 0x000000ffff097224 */ /* 0x000fe200008e0605 */
[----:B-1----:R-:W-:-:S04]  /*b640*/  ISETP.GE.AND P1, PT, R11, 0x41, PT ;  /* 0x000000410b00780c */ /* 0x002fc80003f26270 */
[----:B------:R-:W-:Y:S01]  /*b650*/  R2UR UR11, R9 ;  /* 0x00000000090b72ca */ /* 0x000fe200000e0000 */
[----:B------:R-:W-:-:S05]  /*b660*/  IMAD.X R9, RZ, RZ, R5, P2 ;  /* 0x000000ffff097224 */ /* 0x000fca00010e0605 */
[----:B------:R-:W-:Y:S01]  /*b670*/  R2UR UR7, R9 ;  /* 0x00000000090772ca */ /* 0x000fe200000e0000 */
[----:B------:R-:W-:-:S05]  /*b680*/  IMAD.X R9, RZ, RZ, R5, P3 ;  /* 0x000000ffff097224 */ /* 0x000fca00018e0605 */
[----:B------:R-:W-:Y:S01]  /*b690*/  R2UR UR5, R9 ;  /* 0x00000000090572ca */ /* 0x000fe200000e0000 */
[----:B------:R-:W-:Y:S01]  /*b6a0*/  UTMALDG.4D [UR16], [UR10], desc[UR30] ;  /* 0x00001e100a0075b4 */ /* 0x000fe20008019000 */
[----:B------:R-:W-:Y:S01]  /*b6b0*/  IMAD.MOV.U32 R9, RZ, RZ, 0x14000 ;  /* 0x00014000ff097424 */ /* 0x000fe200078e00ff */
[----:B------:R1:W-:Y:S01]  /*b6c0*/  UTMALDG.4D [UR40], [UR10], desc[UR30] ;  /* 0x00001e280a0075b4 */ /* 0x0003e20008019000 */
[----:B------:R2:W-:Y:S01]  /*b6d0*/  UTMALDG.4D [UR32], [UR10], desc[UR30] ;  /* 0x00001e200a0075b4 */ /* 0x0005e20008019000 */
[----:B------:R3:W-:Y:S01]  /*b6e0*/  UTMALDG.4D [UR24], [UR10], desc[UR30] ;  /* 0x00001e180a0075b4 */ /* 0x0007e20008019000 */
[----:B------:R-:W-:Y:S01]  /*b6f0*/  UBLKCP.S.G [UR38], [UR22], UR47 ;  /* 0x00000026160073ba */ /* 0x000fe2000800022f */
[----:B------:R4:W-:Y:S01]  /*b700*/  SYNCS.ARRIVE.TRANS64 RZ, [R8+URZ+0x31800], R9 ;  /* 0x0318000908ff79a7 */ /* 0x0009e2000800003f */
[----:B-1----:R-:W-:Y:S01]  /*b710*/  UIADD3 UR40, UR8, 0x2800, URZ ;  /* 0x0000280008287890 */ /* 0x002fe2000fffe03f */
[----:B------:R-:W-:Y:S01]  /*b720*/  UMOV UR44, UR12 ;  /* 0x0000000c002c7c82 */ /* 0x000fe20008000000 */
[----:B------:R-:W-:Y:S01]  /*b730*/  UMOV UR41, UR9 ;  /* 0x0000000900297c82 */ /* 0x000fe20008000000 */
[----:B--2---:R-:W-:Y:S01]  /*b740*/  UIADD3 UR32, UR8, 0x5000, URZ ;  /* 0x0000500008207890 */ /* 0x004fe2000fffe03f */
[----:B----4-:R-:W-:Y:S01]  /*b750*/  IMAD.MOV.U32 R9, RZ, RZ, RZ ;  /* 0x000000ffff097224 */ /* 0x010fe200078e00ff */
[----:B------:R-:W-:Y:S01]  /*b760*/  UMOV UR36, UR12 ;  /* 0x0000000c00247c82 */ /* 0x000fe20008000000 */
[----:B------:R-:W-:Y:S01]  /*b770*/  UMOV UR33, UR9 ;  /* 0x0000000900217c82 */ /* 0x000fe20008000000 */
[----:B---3--:R-:W-:-:S02]  /*b780*/  UIMAD UR11, UR46, 0x50, URZ ;  /* 0x000000502e0b78a4 */ /* 0x008fc4000f8e023f */
[----:B------:R-:W-:Y:S01]  /*b790*/  UIADD3 UR24, UR8, 0x7800, URZ ;  /* 0x0000780008187890 */ /* 0x000fe2000fffe03f */
[----:B------:R-:W-:Y:S01]  /*b7a0*/  UMOV UR10, UR18 ;  /* 0x00000012000a7c82 */ /* 0x000fe20008000000 */
[----:B------:R-:W-:Y:S01]  /*b7b0*/  UMOV UR28, UR12 ;  /* 0x0000000c001c7c82 */ /* 0x000fe20008000000 */
[----:B------:R-:W-:Y:S02]  /*b7c0*/  UMOV UR25, UR9 ;  /* 0x0000000900197c82 */ /* 0x000fe40008000000 */
[----:B------:R-:W-:Y:S01]  /*b7d0*/  UMOV UR43, UR11 ;  /* 0x0000000b002b7c82 */ /* 0x000fe20008000000 */
[----:B------:R-:W-:Y:S01]  /*b7e0*/  UMOV UR35, UR11 ;  /* 0x0000000b00237c82 */ /* 0x000fe20008000000 */
[----:B------:R1:W-:Y:S01]  /*b7f0*/  UTMALDG.4D [UR8], [UR6], desc[UR14] ;  /* 0x00000e08060075b4 */ /* 0x0003e20008019000 */
[----:B------:R-:W-:Y:S01]  /*b800*/  UMOV UR27, UR11 ;  /* 0x0000000b001b7c82 */ /* 0x000fe20008000000 */
[----:B------:R2:W-:Y:S01]  /*b810*/  UTMALDG.4D [UR40], [UR6], desc[UR14] ;  /* 0x00000e28060075b4 */ /* 0x0005e20008019000 */
[----:B------:R3:W-:Y:S01]  /*b820*/  UTMALDG.4D [UR32], [UR6], desc[UR14] ;  /* 0x00000e20060075b4 */ /* 0x0007e20008019000 */
[----:B------:R4:W-:Y:S01]  /*b830*/  UTMALDG.4D [UR24], [UR6], desc[UR14] ;  /* 0x00000e18060075b4 */ /* 0x0009e20008019000 */
[----:B-1----:R-:W-:Y:S01]  /*b840*/  UMOV UR10, 0xc0 ;  /* 0x000000c0000a7882 */ /* 0x002fe20000000000 */
[----:B--2---:R-:W-:Y:S01]  /*b850*/  UIADD3 UR40, UR8, 0xa000, URZ ;  /* 0x0000a00008287890 */ /* 0x004fe2000fffe03f */
[----:B------:R-:W-:Y:S01]  /*b860*/  UMOV UR42, UR18 ;  /* 0x00000012002a7c82 */ /* 0x000fe20008000000 */
[----:B---3--:R-:W-:-:S07]  /*b870*/  UIADD3 UR32, UR8, 0xc800, URZ ;  /* 0x0000c80008207890 */ /* 0x008fce000fffe03f */
[----:B------:R1:W-:Y:S01]  /*b880*/  UTMALDG.4D [UR40], [UR4], desc[UR14] ;  /* 0x00000e28040075b4 */ /* 0x0003e20008019000 */
[----:B------:R-:W-:Y:S01]  /*b890*/  UMOV UR34, 0x40 ;  /* 0x0000004000227882 */ /* 0x000fe20000000000 */
[----:B----4-:R-:W-:Y:S01]  /*b8a0*/  UIADD3 UR24, UR8, 0xf000, URZ ;  /* 0x0000f00008187890 */ /* 0x010fe2000fffe03f */
[----:B------:R1:W-:Y:S01]  /*b8b0*/  UTMALDG.4D [UR32], [UR4], desc[UR14] ;  /* 0x00000e20040075b4 */ /* 0x0003e20008019000 */
[----:B------:R-:W-:Y:S01]  /*b8c0*/  UIADD3 UR8, UR8, 0x11800, URZ ;  /* 0x0001180008087890 */ /* 0x000fe2000fffe03f */
[----:B------:R-:W-:-:S06]  /*b8d0*/  UMOV UR26, 0x80 ;  /* 0x00000080001a7882 */ /* 0x000fcc0000000000 */
[----:B------:R1:W-:Y:S02]  /*b8e0*/  UTMALDG.4D [UR24], [UR4], desc[UR14] ;  /* 0x00000e18040075b4 */ /* 0x0003e40008019000 */
[----:B------:R1:W-:Y:S02]  /*b8f0*/  UTMALDG.4D [UR8], [UR4], desc[UR14] ;  /* 0x00000e08040075b4 */ /* 0x0003e40008019000 */
[----:B-1----:R-:W-:Y:S05]  /*b900*/  @!P1 BRA `(.L_x_30) ;  /* 0x00000008001c9947 */ /* 0x002fea0003800000 */
[----:B------:R-:W1:Y:S01]  /*b910*/  S2R R16, SR_TID.X ;  /* 0x0000000000107919 */ /* 0x000e620000002100 */
[----:B------:R-:W2:Y:S01]  /*b920*/  LDC.64 R4, c[0x0][0x728] ;  /* 0x0001ca00ff047b82 */ /* 0x000ea20000000a00 */
[----:B------:R-:W-:Y:S02]  /*b930*/  VIADD R11, R11, 0x3f ;  /* 0x0000003f0b0b7836 */ /* 0x000fe40000000000 */
[----:B------:R-:W-:Y:S02]  /*b940*/  IMAD.MOV.U32 R10, RZ, RZ, 0x1 ;  /* 0x00000001ff0a7424 */ /* 0x000fe400078e00ff */
[----:B------:R-:W-:Y:S01]  /*b950*/  IMAD.MOV.U32 R9, RZ, RZ, RZ ;  /* 0x000000ffff097224 */ /* 0x000fe200078e00ff */
[----:B------:R-:W-:Y:S01]  /*b960*/  SHF.R.S32.HI R6, RZ, 0x1f, R11 ;  /* 0x0000001fff067819 */ /* 0x000fe2000001140b */
[----:B------:R-:W-:Y:S02]  /*b970*/  IMAD.MOV.U32 R17, RZ, RZ, RZ ;  /* 0x000000ffff117224 */ /* 0x000fe400078e00ff */
[----:B------:R-:W-:Y:S01]  /*b980*/  IMAD.MOV.U32 R18, RZ, RZ, RZ ;  /* 0x000000ffff127224 */ /* 0x000fe200078e00ff */
[----:B------:R-:W-:-:S02]  /*b990*/  LEA.HI R6, R6, R11, RZ, 0x6 ;  /* 0x0000000b06067211 */ /* 0x000fc400078f30ff */
[----:B------:R-:W-:Y:S02]  /*b9a0*/  IADD3 R11, P1, R12, 0x100, RZ ;  /* 0x000001000c0b7810 */ /* 0x000fe40007f3e0ff */
[----:B------:R-:W-:Y:S01]  /*b9b0*/  LEA.HI.SX32 R15, R6, 0xffffffff, 0x1a ;  /* 0xffffffff060f7811 */ /* 0x000fe200078fd2ff */
[----:B------:R-:W-:Y:S02]  /*b9c0*/  IMAD.MOV.U32 R6, RZ, RZ, 0x1 ;  /* 0x00000001ff067424 */ /* 0x000fe400078e00ff */
[----:B------:R-:W-:Y:S01]  /*b9d0*/  IMAD.X R13, RZ, RZ, R13, P1 ;  /* 0x000000ffff0d7224 */ /* 0x000fe200008e060d */
[----:B--2---:R-:W-:-:S04]  /*b9e0*/  LEA R12, P2, R2, R4, 0x2 ;  /* 0x00000004020c7211 */ /* 0x004fc800078410ff */
[----:B------:R-:W-:Y:S02]  /*b9f0*/  LEA.HI.X R14, R2, R5, R7, 0x2, P2 ;  /* 0x00000005020e7211 */ /* 0x000fe400010f1407 */
[----:B-1----:R-:W-:-:S07]  /*ba00*/  LOP3.LUT R16, R16, 0x1f, RZ, 0xc0, !PT ;  /* 0x0000001f10107812 */ /* 0x002fce00078ec0ff */
.L_x_35:
[----:B------:R-:W-:-:S04]  /*ba10*/  SHF.L.U32 R5, R10, 0x1f, RZ ;  /* 0x0000001f0a057819 */ /* 0x000fc800000006ff */
[----:B-1----:R-:W1:Y:S02]  /*ba20*/  SYNCS.PHASECHK.TRANS64.TRYWAIT P1, [R8+URZ+0x31838], R5 ;  /* 0x03183805080075a7 */ /* 0x002e64000802017f */
[----:B-12--5:R-:W-:Y:S05]  /*ba30*/  @!P1 BRA `(.L_x_31) ;  /* 0x0000000c00a49947 */ /* 0x026fea0003800000 */
.L_x_47:
[----:B------:R-:W-:Y:S05]  /*ba40*/  @P0 BRA `(.L_x_32) ;  /* 0x0000000000140947 */ /* 0x000fea0003800000 */
[----:B------:R-:W-:Y:S01]  /*ba50*/  ISETP.NE.AND P1, PT, R16, RZ, PT ;  /* 0x000000ff1000720c */ /* 0x000fe20003f25270 */
[----:B-1----:R-:W-:-:S04]  /*ba60*/  IMAD.MOV.U32 R5, RZ, RZ, 0x8100 ;  /* 0x00008100ff057424 */ /* 0x002fc800078e00ff */
[----:B------:R2:W-:Y:S08]  /*ba70*/  SYNCS.ARRIVE.TRANS64 RZ, [R8+URZ+0x31830], R5 ;  /* 0x0318300508ff79a7 */ /* 0x0005f0000800003f */
[----:B------:R-:W-:Y:S05]  /*ba80*/  @!P1 BRA `(.L_x_32) ;  /* 0x0000000000049947 */ /* 0x000fea0003800000 */
[----:B------:R-:W-:Y:S01]  /*ba90*/  BPT.TRAP 0x1 ;  /* 0x000000040000795c */ /* 0x000fe20000300000 */
.L_x_32:
[----:B------:R3:W-:Y:S02]  /*baa0*/  STL.64 [R1+0x8], R2 ;  /* 0x0000080201007387 */ /* 0x0007e40000100a00 */
[----:B---3--:R-:W3:Y:S02]  /*bab0*/  LDC.64 R2, c[0x0][0x198] ;  /* 0x00006600ff027b82 */ /* 0x008ee40000000a00 */
[----:B---3--:R-:W-:-:S05]  /*bac0*/  IMAD.MOV.U32 R4, RZ, RZ, R2 ;  /* 0x000000ffff047224 */ /* 0x008fca00078e0002 */
[----:B-12---:R-:W-:-:S04]  /*bad0*/  IADD3 R5, P1, R4, 0x1f0, RZ ;  /* 0x000001f004057810 */ /* 0x006fc80007f3e0ff */
[----:B------:R-:W-:Y:S01]  /*bae0*/  R2UR UR6, R5 ;  /* 0x00000000050672ca */ /* 0x000fe200000e0000 */
[----:B------:R-:W-:Y:S02]  /*baf0*/  IMAD.MOV.U32 R5, RZ, RZ, R3 ;  /* 0x000000ffff057224 */ /* 0x000fe400078e0003 */
[----:B------:R1:W5:Y:S01]  /*bb00*/  LDL.LU.64 R2, [R1+0x8] ;  /* 0x0000080001027983 */ /* 0x0003620000300a00 */
[----:B------:R-:W-:Y:S01]  /*bb10*/  R2UR UR10, R8 ;  /* 0x00000000080a72ca */ /* 0x000fe200000e0000 */
[----:B------:R-:W-:Y:S01]  /*bb20*/  IMAD.X R19, RZ, RZ, R5, P1 ;  /* 0x000000ffff137224 */ /* 0x000fe200008e0605 */
[----:B------:R-:W-:Y:S01]  /*bb30*/  R2UR UR19, R9 ;  /* 0x00000000091372ca */ /* 0x000fe200000e0000 */
[----:B------:R-:W-:Y:S01]  /*bb40*/  VIADD R18, R18, 0x1 ;  /* 0x0000000112127836 */ /* 0x000fe20000000000 */
[----:B------:R-:W-:Y:S01]  /*bb50*/  UMOV UR8, 0x0 ;  /* 0x0000000000087882 */ /* 0x000fe20000000000 */
[----:B------:R-:W-:Y:S01]  /*bb60*/  UMOV UR9, 0x14f00000 ;  /* 0x14f0000000097882 */ /* 0x000fe20000000000 */
[----:B------:R-:W-:Y:S01]  /*bb70*/  R2UR UR7, R19 ;  /* 0x00000000130772ca */ /* 0x000fe200000e0000 */
[----:B------:R-:W-:Y:S01]  /*bb80*/  UMOV UR18, URZ ;  /* 0x0000003f00127c82 */ /* 0x000fe20008000000 */
[----:B------:R-:W-:Y:S01]  /*bb90*/  ISETP.NE.AND P1, PT, R18, 0x2, PT ;  /* 0x000000021200780c */ /* 0x000fe20003f25270 */
[----:B------:R-:W-:Y:S01]  /*bba0*/  UMOV UR34, 0x40 ;  /* 0x0000004000227882 */ /* 0x000fe20000000000 */
[----:B------:R-:W-:Y:S01]  /*bbb0*/  R2UR UR4, R12 ;  /* 0x000000000c0472ca */ /* 0x000fe200000e0000 */
[----:B------:R-:W-:Y:S01]  /*bbc0*/  UMOV UR36, UR20 ;  /* 0x0000001400247c82 */ /* 0x000fe20008000000 */
[----:B------:R-:W-:Y:S01]  /*bbd0*/  R2UR UR5, R14 ;  /* 0x000000000e0572ca */ /* 0x000fe200000e0000 */
[----:B------:R-:W-:Y:S01]  /*bbe0*/  UIADD3 UR16, UR10, 0x24100, URZ ;  /* 0x000241000a107890 */ /* 0x000fe2000fffe03f */
[----:B------:R-:W-:Y:S01]  /*bbf0*/  SEL R19, RZ, 0x1, P1 ;  /* 0x00000001ff137807 */ /* 0x000fe20000800000 */
[----:B------:R-:W-:Y:S01]  /*bc00*/  UIADD3 UR17, UR10, 0x31830, URZ ;  /* 0x000318300a117890 */ /* 0x000fe2000fffe03f */
[----:B------:R-:W-:Y:S01]  /*bc10*/  SEL R18, R18, RZ, P1 ;  /* 0x000000ff12127207 */ /* 0x000fe20000800000 */
[----:B------:R-:W-:Y:S01]  /*bc20*/  UIADD3 UR32, UR10, 0x26100, URZ ;  /* 0x000261000a207890 */ /* 0x000fe2000fffe03f */
[----:B------:R-:W-:Y:S01]  /*bc30*/  LOP3.LUT R6, R6, R19, RZ, 0x3c, !PT ;  /* 0x0000001306067212 */ /* 0x000fe200078e3cff */
[----:B------:R-:W-:Y:S01]  /*bc40*/  UIADD3 UR24, UR10, 0x28100, URZ ;  /* 0x000281000a187890 */ /* 0x000fe2000fffe03f */
[----:B------:R-:W-:Y:S01]  /*bc50*/  ISETP.NE.AND P2, PT, R21, RZ, PT ;  /* 0x000000ff1500720c */ /* 0x000fe20003f45270 */
[----:B------:R-:W-:Y:S01]  /*bc60*/  UMOV UR37, UR21 ;  /* 0x0000001500257c82 */ /* 0x000fe20008000000 */
[----:B------:R-:W-:Y:S01]  /*bc70*/  UMOV UR35, UR19 ;  /* 0x0000001300237c82 */ /* 0x000fe20008000000 */
[----:B------:R-:W-:Y:S01]  /*bc80*/  UMOV UR33, UR17 ;  /* 0x0000001100217c82 */ /* 0x000fe20008000000 */
[----:B------:R2:W-:Y:S01]  /*bc90*/  UTMALDG.4D [UR16], [UR6], desc[UR8] ;  /* 0x00000810060075b4 */ /* 0x0005e20008019000 */
[----:B------:R-:W-:Y:S01]  /*bca0*/  UMOV UR26, 0x80 ;  /* 0x00000080001a7882 */ /* 0x000fe20000000000 */
[----:B------:R-:W-:Y:S01]  /*bcb0*/  UMOV UR28, UR20 ;  /* 0x00000014001c7c82 */ /* 0x000fe20008000000 */
[----:B------:R-:W-:Y:S01]  /*bcc0*/  UMOV UR29, UR21 ;  /* 0x00000015001d7c82 */ /* 0x000fe20008000000 */
[----:B------:R-:W-:Y:S01]  /*bcd0*/  UMOV UR27, UR19 ;  /* 0x00000013001b7c82 */ /* 0x000fe20008000000 */
[----:B------:R-:W-:Y:S01]  /*bce0*/  UMOV UR25, UR17 ;  /* 0x0000001100197c82 */ /* 0x000fe20008000000 */
[----:B------:R-:W-:Y:S01]  /*bcf0*/  IMAD R19, R18, 0x8, R8 ;  /* 0x0000000812137824 */ /* 0x000fe200078e0208 */
[----:B------:R-:W-:Y:S01]  /*bd00*/  SHF.L.U32 R20, R6, 0x1f, RZ ;  /* 0x0000001f06147819 */ /* 0x000fe200000006ff */
[----:B------:R1:W-:Y:S01]  /*bd10*/  UTMALDG.4D [UR32], [UR6], desc[UR8] ;  /* 0x00000820060075b4 */ /* 0x0003e20008019000 */
[----:B------:R-:W-:Y:S01]  /*bd20*/  UMOV UR13, 0x10 ;  /* 0x00000010000d7882 */ /* 0x000fe20000000000 */
[----:B------:R-:W-:Y:S01]  /*bd30*/  UMOV UR11, UR17 ;  /* 0x00000011000b7c82 */ /* 0x000fe20008000000 */
[----:B------:R1:W-:Y:S01]  /*bd40*/  UTMALDG.4D [UR24], [UR6], desc[UR8] ;  /* 0x00000818060075b4 */ /* 0x0003e20008019000 */
[----:B--2---:R-:W-:-:S02]  /*bd50*/  UIADD3 UR16, UR10, 0x2a100, URZ ;  /* 0x0002a1000a107890 */ /* 0x004fc4000fffe03f */
[----:B------:R-:W-:Y:S01]  /*bd60*/  UIADD3 UR10, UR10, 0x2c300, URZ ;  /* 0x0002c3000a0a7890 */ /* 0x000fe2000fffe03f */
[----:B------:R-:W-:-:S06]  /*bd70*/  UMOV UR18, 0xc0 ;  /* 0x000000c000127882 */ /* 0x000fcc0000000000 */
[----:B------:R1:W-:Y:S02]  /*bd80*/  UTMALDG.4D [UR16], [UR6], desc[UR8] ;  /* 0x00000810060075b4 */ /* 0x0003e40008019000 */
[----:B------:R1:W-:Y:S01]  /*bd90*/  UBLKCP.S.G [UR10], [UR4], UR13 ;  /* 0x0000000a040073ba */ /* 0x0003e2000800020d */
[----:B------:R-:W2:Y:S02]  /*bda0*/  SYNCS.PHASECHK.TRANS64.TRYWAIT P1, [R19+URZ+0x31820], R20 ;  /* 0x03182014130075a7 */ /* 0x000ea4000802017f */
[----:B-12---:R-:W-:Y:S05]  /*bdb0*/  @!P1 BRA `(.L_x_33) ;  /* 0x0000000800d89947 */ /* 0x006fea0003800000 */
.L_x_49:
[----:B------:R-:W-:Y:S01]  /*bdc0*/  LOP3.LUT R10, R10, 0x1, RZ, 0x3c, !PT ;  /* 0x000000010a0a7812 */ /* 0x000fe200078e3cff */
[----:B------:R-:W-:Y:S06]  /*bdd0*/  @P2 BRA `(.L_x_34) ;  /* 0x0000000000142947 */ /* 0x000fec0003800000 */
[----:B------:R-:W-:Y:S01]  /*bde0*/  ISETP.NE.AND P1, PT, R16, RZ, PT ;  /* 0x000000ff1000720c */ /* 0x000fe20003f25270 */
[----:B-1----:R-:W-:-:S04]  /*bdf0*/  IMAD.MOV.U32 R20, RZ, RZ, 0x8100 ;  /* 0x00008100ff147424 */ /* 0x002fc800078e00ff */
[----:B------:R2:W-:Y:S08]  /*be00*/  SYNCS.ARRIVE.TRANS64 RZ, [R19+URZ+0x31810], R20 ;  /* 0x0318101413ff79a7 */ /* 0x0005f0000800003f */
[----:B------:R-:W-:Y:S05]  /*be10*/  @!P1 BRA `(.L_x_34) ;  /* 0x0000000000049947 */ /* 0x000fea0003800000 */
[----:B------:R-:W-:Y:S01]  /*be20*/  BPT.TRAP 0x1 ;  /* 0x000000040000795c */ /* 0x000fe20000300000 */
.L_x_34:
[----:B------:R-:W-:Y:S01]  /*be30*/  R2UR UR43, R9 ;  /* 0x00000000092b72ca */ /* 0x000fe200000e0000 */
[--C-:B------:R-:W-:Y:S01]  /*be40*/  IMAD R9, R18, 0x8000, R8.reuse ;  /* 0x0000800012097824 */ /* 0x100fe200078e0208 */
[----:B------:R-:W-:Y:S01]  /*be50*/  R2UR UR41, R19 ;  /* 0x00000000132972ca */ /* 0x000fe200000e0000 */
[----:B------:R-:W-:Y:S01]  /*be60*/  VIADD R17, R17, 0x1 ;  /* 0x0000000111117836 */ /* 0x000fe20000000000 */
[----:B------:R-:W-:Y:S01]  /*be70*/  R2UR UR14, R11 ;  /* 0x000000000b0e72ca */ /* 0x000fe200000e0000 */
[----:B------:R-:W-:Y:S01]  /*be80*/  UMOV UR6, 0x0 ;  /* 0x0000000000067882 */ /* 0x000fe20000000000 */
[----:B------:R-:W-:Y:S01]  /*be90*/  R2UR UR16, R9 ;  /* 0x00000000091072ca */ /* 0x000fe200000e0000 */
[----:B------:R-:W-:Y:S01]  /*bea0*/  UMOV UR7, 0x14f00000 ;  /* 0x14f0000000077882 */ /* 0x000fe20000000000 */
[----:B------:R-:W-:Y:S01]  /*beb0*/  IADD3 R9, P1, R4, 0xf0, RZ ;  /* 0x000000f004097810 */ /* 0x000fe20007f3e0ff */
[----:B------:R-:W-:Y:S01]  /*bec0*/  UMOV UR42, URZ ;  /* 0x0000003f002a7c82 */ /* 0x000fe20008000000 */
[----:B------:R-:W-:Y:S01]  /*bed0*/  R2UR UR15, R13 ;  /* 0x000000000d0f72ca */ /* 0x000fe200000e0000 */
[----:B------:R-:W-:Y:S01]  /*bee0*/  UMOV UR44, UR20 ;  /* 0x00000014002c7c82 */ /* 0x000fe20008000000 */
[----:B------:R-:W-:Y:S01]  /*bef0*/  R2UR UR4, R9 ;  /* 0x00000000090472ca */ /* 0x000fe200000e0000 */
[----:B------:R-:W-:Y:S01]  /*bf00*/  IMAD.X R9, RZ, RZ, R5, P1 ;  /* 0x000000ffff097224 */ /* 0x000fe200008e0605 */
[----:B------:R-:W-:Y:S01]  /*bf10*/  UIADD3 UR43, UR43, 0x40, URZ ;  /* 0x000000402b2b7890 */ /* 0x000fe2000fffe03f */
[----:B------:R-:W-:Y:S01]  /*bf20*/  ISETP.GE.AND P1, PT, R17, R15, PT ;  /* 0x0000000f1100720c */ /* 0x000fe20003f26270 */
[----:B------:R-:W-:Y:S01]  /*bf30*/  UIADD3 UR41, UR41, 0x31810, URZ ;  /* 0x0003181029297890 */ /* 0x000fe2000fffe03f */
[----:B------:R-:W-:Y:S01]  /*bf40*/  IADD3 R12, P3, R12, 0x100, RZ ;  /* 0x000001000c0c7810 */ /* 0x000fe20007f7e0ff */
[----:B------:R-:W-:Y:S01]  /*bf50*/  UMOV UR45, UR21 ;  /* 0x00000015002d7c82 */ /* 0x000fe20008000000 */
[----:B------:R-:W-:Y:S01]  /*bf60*/  R2UR UR5, R9 ;  /* 0x00000000090572ca */ /* 0x000fe200000e0000 */
[----:B------:R-:W-:Y:S01]  /*bf70*/  IMAD R9, R18, 0x100, R8 ;  /* 0x0000010012097824 */ /* 0x000fe200078e0208 */
[----:B------:R-:W-:Y:S01]  /*bf80*/  UIADD3 UR40, UR16, 0x14100, URZ ;  /* 0x0001410010287890 */ /* 0x000fe2000fffe03f */
[----:B------:R-:W-:Y:S01]  /*bf90*/  IADD3 R11, P2, R11, 0x100, RZ ;  /* 0x000001000b0b7810 */ /* 0x000fe20007f5e0ff */
[----:B------:R-:W-:Y:S01]  /*bfa0*/  UIADD3 UR32, UR16, 0x16100, URZ ;  /* 0x0001610010207890 */ /* 0x000fe2000fffe03f */
[----:B------:R-:W-:Y:S01]  /*bfb0*/  IMAD.X R14, RZ, RZ, R14, P3 ;  /* 0x000000ffff0e7224 */ /* 0x000fe200018e060e */
[----:B------:R-:W-:Y:S01]  /*bfc0*/  R2UR UR8, R9 ;  /* 0x00000000090872ca */ /* 0x000fe200000e0000 */
[----:B------:R-:W-:Y:S01]  /*bfd0*/  UIADD3 UR24, UR16, 0x18100, URZ ;  /* 0x0001810010187890 */ /* 0x000fe2000fffe03f */
[----:B------:R-:W-:Y:S01]  /*bfe0*/  IMAD.U32 R9, RZ, RZ, UR43 ;  /* 0x0000002bff097e24 */ /* 0x000fe2000f8e00ff */
[----:B------:R-:W-:Y:S01]  /*bff0*/  UIADD3 UR16, UR16, 0x1a100, URZ ;  /* 0x0001a10010107890 */ /* 0x000fe2000fffe03f */
[----:B------:R-:W-:Y:S01]  /*c000*/  IMAD.X R13, RZ, RZ, R13, P2 ;  /* 0x000000ffff0d7224 */ /* 0x000fe200010e060d */
[----:B------:R-:W-:Y:S01]  /*c010*/  UMOV UR34, 0x40 ;  /* 0x0000004000227882 */ /* 0x000fe20000000000 */
[----:B------:R-:W-:Y:S01]  /*c020*/  UMOV UR36, UR20 ;  /* 0x0000001400247c82 */ /* 0x000fe20008000000 */
[----:B------:R-:W-:Y:S01]  /*c030*/  UMOV UR37, UR21 ;  /* 0x0000001500257c82 */ /* 0x000fe20008000000 */
[----:B------:R-:W-:Y:S01]  /*c040*/  UMOV UR33, UR41 ;  /* 0x0000002900217c82 */ /* 0x000fe20008000000 */
[----:B------:R-:W-:Y:S01]  /*c050*/  UMOV UR35, UR43 ;  /* 0x0000002b00237c82 */ /* 0x000fe20008000000 */
[----:B------:R-:W-:Y:S01]  /*c060*/  UMOV UR26, 0x80 ;  /* 0x00000080001a7882 */ /* 0x000fe20000000000 */
[----:B------:R-:W-:Y:S01]  /*c070*/  UMOV UR28, UR20 ;  /* 0x00000014001c7c82 */ /* 0x000fe20008000000 */
[----:B------:R-:W-:Y:S01]  /*c080*/  UMOV UR29, UR21 ;  /* 0x00000015001d7c82 */ /* 0x000fe20008000000 */
[----:B------:R-:W-:Y:S01]  /*c090*/  UIADD3 UR8, UR8, 0x2c100, URZ ;  /* 0x0002c10008087890 */ /* 0x000fe2000fffe03f */
[----:B------:R3:W-:Y:S01]  /*c0a0*/  UTMALDG.4D [UR40], [UR4], desc[UR6] ;  /* 0x00000628040075b4 */ /* 0x0007e20008019000 */
[----:B------:R-:W-:Y:S01]  /*c0b0*/  UMOV UR25, UR41 ;  /* 0x0000002900197c82 */ /* 0x000fe20008000000 */
[----:B------:R-:W-:Y:S01]  /*c0c0*/  UMOV UR27, UR43 ;  /* 0x0000002b001b7c82 */ /* 0x000fe20008000000 */
[----:B------:R-:W-:Y:S01]  /*c0d0*/  UMOV UR18, 0xc0 ;  /* 0x000000c000127882 */ /* 0x000fe20000000000 */
[----:B------:R-:W-:Y:S01]  /*c0e0*/  UMOV UR17, UR41 ;  /* 0x0000002900117c82 */ /* 0x000fe20008000000 */
[----:B------:R-:W-:Y:S01]  /*c0f0*/  UMOV UR19, UR43 ;  /* 0x0000002b00137c82 */ /* 0x000fe20008000000 */
[----:B------:R-:W-:Y:S01]  /*c100*/  UMOV UR10, 0x10 ;  /* 0x00000010000a7882 */ /* 0x000fe20000000000 */
[----:B------:R-:W-:Y:S01]  /*c110*/  UMOV UR9, UR41 ;  /* 0x0000002900097c82 */ /* 0x000fe20008000000 */
[----:B------:R3:W-:Y:S01]  /*c120*/  UTMALDG.4D [UR32], [UR4], desc[UR6] ;  /* 0x00000620040075b4 */ /* 0x0007e20008019000 */
[----:B------:R3:W-:Y:S01]  /*c130*/  UTMALDG.4D [UR24], [UR4], desc[UR6] ;  /* 0x00000618040075b4 */ /* 0x0007e20008019000 */
[----:B------:R3:W-:Y:S01]  /*c140*/  UTMALDG.4D [UR16], [UR4], desc[UR6] ;  /* 0x00000610040075b4 */ /* 0x0007e20008019000 */
[----:B------:R3:W-:Y:S02]  /*c150*/  UBLKCP.S.G [UR8], [UR14], UR10 ;  /* 0x000000080e0073ba */ /* 0x0007e4000800020a */
[----:B---3--:R-:W-:Y:S05]  /*c160*/  @!P1 BRA `(.L_x_35) ;  /* 0xfffffff800289947 */ /* 0x008fea000383ffff */
[----:B------:R-:W-:-:S07]  /*c170*/  VIADD R18, R18, 0x1 ;  /* 0x0000000112127836 */ /* 0x000fce0000000000 */
.L_x_30:
[----:B------:R-:W-:-:S04]  /*c180*/  SHF.L.U32 R11, R10, 0x1f, RZ ;  /* 0x0000001f0a0b7819 */ /* 0x000fc800000006ff */
[----:B------:R-:W3:Y:S02]  /*c190*/  SYNCS.PHASECHK.TRANS64.TRYWAIT P1, [R8+URZ+0x31838], R11 ;  /* 0x0318380b080075a7 */ /* 0x000ee4000802017f */
[----:B---3--:R-:W-:Y:S05]  /*c1a0*/  @!P1 BRA `(.L_x_36) ;  /* 0x0000000400f49947 */ /* 0x008fea0003800000 */
.L_x_50:
[----:B------:R-:W-:Y:S05]  /*c1b0*/  @P0 BRA `(.L_x_37) ;  /* 0x0000000000180947 */ /* 0x000fea0003800000 */
[----:B------:R-:W4:Y:S01]  /*c1c0*/  S2R R12, SR_TID.X ;  /* 0x00000000000c7919 */ /* 0x000f220000002100 */
[----:B---3--:R-:W-:-:S04]  /*c1d0*/  IMAD.MOV.U32 R11, RZ, RZ, 0x8100 ;  /* 0x00008100ff0b7424 */ /* 0x008fc800078e00ff */
[----:B------:R3:W-:Y:S01]  /*c1e0*/  SYNCS.ARRIVE.TRANS64 RZ, [R8+URZ+0x31830], R11 ;  /* 0x0318300b08ff79a7 */ /* 0x0007e2000800003f */
[----:B----4-:R-:W-:-:S13]  /*c1f0*/  LOP3.LUT P0, RZ, R12, 0x1f, RZ, 0xc0, !PT ;  /* 0x0000001f0cff7812 */ /* 0x010fda000780c0ff */
[----:B---3--:R-:W-:Y:S05]  /*c200*/  @!P0 BRA `(.L_x_37) ;  /* 0x0000000000048947 */ /* 0x008fea0003800000 */
[----:B------:R-:W-:Y:S01]  /*c210*/  BPT.TRAP 0x1 ;  /* 0x000000040000795c */ /* 0x000fe20000300000 */
.L_x_37:
[----:B------:R-:W4:Y:S01]  /*c220*/  LDC.64 R12, c[0x0][0x728] ;  /* 0x0001ca00ff0c7b82 */ /* 0x000f220000000a00 */
[C---:B-----5:R-:W-:Y:S01]  /*c230*/  IADD3 R2, P0, R9.reuse, R2, RZ ;  /* 0x0000000209027210 */ /* 0x060fe20007f1e0ff */
[----:B------:R-:W-:Y:S01]  /*c240*/  UMOV UR6, 0x0 ;  /* 0x0000000000067882 */ /* 0x000fe20000000000 */
[----:B------:R-:W-:Y:S01]  /*c250*/  R2UR UR8, R8 ;  /* 0x00000000080872ca */ /* 0x000fe200000e0000 */
[----:B------:R-:W-:Y:S01]  /*c260*/  UMOV UR7, 0x14f00000 ;  /* 0x14f0000000077882 */ /* 0x000fe20000000000 */
[C---:B------:R-:W-:Y:S01]  /*c270*/  LEA.HI.X.SX32 R7, R9.reuse, R7, 0x1, P0 ;  /* 0x0000000709077211 */ /* 0x040fe200000f0eff */
[----:B------:R-:W-:Y:S01]  /*c280*/  UMOV UR42, URZ ;  /* 0x0000003f002a7c82 */ /* 0x000fe20008000000 */
[----:B------:R-:W-:Y:S01]  /*c290*/  R2UR UR43, R9 ;  /* 0x00000000092b72ca */ /* 0x000fe200000e0000 */
[----:B------:R-:W-:Y:S01]  /*c2a0*/  UMOV UR44, UR20 ;  /* 0x00000014002c7c82 */ /* 0x000fe20008000000 */
[----:B------:R-:W-:Y:S01]  /*c2b0*/  UMOV UR45, UR21 ;  /* 0x00000015002d7c82 */ /* 0x000fe20008000000 */
[----:B------:R-:W-:Y:S01]  /*c2c0*/  UMOV UR34, 0x40 ;  /* 0x0000004000227882 */ /* 0x000fe20000000000 */
[----:B------:R-:W-:Y:S01]  /*c2d0*/  UMOV UR36, UR20 ;  /* 0x0000001400247c82 */ /* 0x000fe20008000000 */
[----:B------:R-:W-:Y:S01]  /*c2e0*/  UMOV UR37, UR21 ;  /* 0x0000001500257c82 */ /* 0x000fe20008000000 */
[----:B------:R-:W-:Y:S01]  /*c2f0*/  UMOV UR26, 0x80 ;  /* 0x00000080001a7882 */ /* 0x000fe20000000000 */
[----:B------:R-:W-:Y:S01]  /*c300*/  UMOV UR28, UR20 ;  /* 0x00000014001c7c82 */ /* 0x000fe20008000000 */
[----:B------:R-:W-:Y:S01]  /*c310*/  UMOV UR29, UR21 ;  /* 0x00000015001d7c82 */ /* 0x000fe20008000000 */
[----:B------:R-:W-:Y:S01]  /*c320*/  UIADD3 UR40, UR8, 0x24100, URZ ;  /* 0x0002410008287890 */ /* 0x000fe2000fffe03f */
[----:B------:R-:W-:Y:S01]  /*c330*/  LOP3.LUT R10, R10, 0x1, RZ, 0x3c, !PT ;  /* 0x000000010a0a7812 */ /* 0x000fe200078e3cff */
[----:B------:R-:W-:-:S02]  /*c340*/  UIADD3 UR41, UR8, 0x31830, URZ ;  /* 0x0003183008297890 */ /* 0x000fc4000fffe03f */
[----:B------:R-:W-:Y:S02]  /*c350*/  UIADD3 UR32, UR8, 0x26100, URZ ;  /* 0x0002610008207890 */ /* 0x000fe4000fffe03f */
[----:B------:R-:W-:Y:S01]  /*c360*/  UIADD3 UR24, UR8, 0x28100, URZ ;  /* 0x0002810008187890 */ /* 0x000fe2000fffe03f */
[C---:B----4-:R-:W-:Y:S01]  /*c370*/  LEA R12, P0, R2.reuse, R12, 0x2 ;  /* 0x0000000c020c7211 */ /* 0x050fe200078010ff */
[----:B------:R-:W-:Y:S02]  /*c380*/  UIADD3 UR16, UR8, 0x2a100, URZ ;  /* 0x0002a10008107890 */ /* 0x000fe4000fffe03f */
[----:B------:R-:W-:Y:S01]  /*c390*/  UIADD3 UR8, UR8, 0x2c300, URZ ;  /* 0x0002c30008087890 */ /* 0x000fe2000fffe03f */
[----:B------:R-:W-:Y:S01]  /*c3a0*/  LEA.HI.X R13, R2, R13, R7, 0x2, P0 ;  /* 0x0000000d020d7211 */ /* 0x000fe200000f1407 */
[----:B------:R-:W-:Y:S01]  /*c3b0*/  UMOV UR35, UR43 ;  /* 0x0000002b00237c82 */ /* 0x000fe20008000000 */
[----:B------:R-:W-:Y:S01]  /*c3c0*/  IADD3 R4, P0, R4, 0x1f0, RZ ;  /* 0x000001f004047810 */ /* 0x000fe20007f1e0ff */
[----:B------:R-:W-:Y:S01]  /*c3d0*/  UMOV UR33, UR41 ;  /* 0x0000002900217c82 */ /* 0x000fe20008000000 */
[----:B------:R-:W-:Y:S01]  /*c3e0*/  R2UR UR14, R12 ;  /* 0x000000000c0e72ca */ /* 0x000fe200000e0000 */
[----:B------:R-:W-:Y:S01]  /*c3f0*/  UMOV UR27, UR43 ;  /* 0x0000002b001b7c82 */ /* 0x000fe20008000000 */
[----:B------:R-:W-:Y:S01]  /*c400*/  R2UR UR4, R4 ;  /* 0x00000000040472ca */ /* 0x000fe200000e0000 */
[----:B------:R-:W-:Y:S01]  /*c410*/  IMAD.X R5, RZ, RZ, R5, P0 ;  /* 0x000000ffff057224 */ /* 0x000fe200000e0605 */
[----:B------:R-:W-:Y:S01]  /*c420*/  R2UR UR15, R13 ;  /* 0x000000000d0f72ca */ /* 0x000fe200000e0000 */
[----:B------:R-:W-:Y:S01]  /*c430*/  UMOV UR25, UR41 ;  /* 0x0000002900197c82 */ /* 0x000fe20008000000 */
[----:B------:R-:W-:Y:S01]  /*c440*/  UMOV UR18, 0xc0 ;  /* 0x000000c000127882 */ /* 0x000fe20000000000 */
[----:B------:R-:W-:Y:S01]  /*c450*/  UMOV UR19, UR43 ;  /* 0x0000002b00137c82 */ /* 0x000fe20008000000 */
[----:B------:R-:W-:Y:S01]  /*c460*/  R2UR UR5, R5 ;  /* 0x00000000050572ca */ /* 0x000fe200000e0000 */
[----:B------:R-:W-:Y:S01]  /*c470*/  UMOV UR17, UR41 ;  /* 0x0000002900117c82 */ /* 0x000fe20008000000 */
[----:B------:R-:W-:Y:S01]  /*c480*/  UMOV UR9, UR41 ;  /* 0x0000002900097c82 */ /* 0x000fe20008000000 */
[----:B------:R-:W-:Y:S01]  /*c490*/  UMOV UR10, 0x10 ;  /* 0x00000010000a7882 */ /* 0x000fe20000000000 */
[----:B------:R-:W-:-:S04]  /*c4a0*/  ISETP.NE.AND P0, PT, R18, 0x2, PT ;  /* 0x000000021200780c */ /* 0x000fc80003f05270 */
[----:B------:R-:W-:Y:S02]  /*c4b0*/  SEL R3, RZ, 0x1, P0 ;  /* 0x00000001ff037807 */ /* 0x000fe40000000000 */
[----:B------:R-:W-:Y:S02]  /*c4c0*/  SEL R18, R18, RZ, P0 ;  /* 0x000000ff12127207 */ /* 0x000fe40000000000 */
[----:B------:R-:W-:Y:S01]  /*c4d0*/  LOP3.LUT R6, R6, R3, RZ, 0x3c, !PT ;  /* 0x0000000306067212 */ /* 0x000fe200078e3cff */
[----:B------:R4:W-:Y:S01]  /*c4e0*/  UTMALDG.4D [UR40], [UR4], desc[UR6] ;  /* 0x00000628040075b4 */ /* 0x0009e20008019000 */
[----:B------:R4:W-:Y:S01]  /*c4f0*/  UTMALDG.4D [UR32], [UR4], desc[UR6] ;  /* 0x00000620040075b4 */ /* 0x0009e20008019000 */
[----:B------:R4:W-:Y:S01]  /*c500*/  UTMALDG.4D [UR24], [UR4], desc[UR6] ;  /* 0x00000618040075b4 */ /* 0x0009e20008019000 */
[----:B------:R4:W-:Y:S01]  /*c510*/  UTMALDG.4D [UR16], [UR4], desc[UR6] ;  /* 0x00000610040075b4 */ /* 0x0009e20008019000 */
[----:B------:R4:W-:Y:S02]  /*c520*/  UBLKCP.S.G [UR8], [UR14], UR10 ;  /* 0x000000080e0073ba */ /* 0x0009e4000800020a */
[----:B----4-:R-:W-:Y:S01]  /*c530*/  NOP ;  /* 0x0000000000007918 */ /* 0x010fe20000000000 */
.L_x_27:
[----:B------:R-:W-:Y:S05]  /*c540*/  BSYNC B0 ;  /* 0x0000000000007941 */ /* 0x000fea0003800000 */
.L_x_26:
[----:B------:R-:W-:-:S03]  /*c550*/  UMOV UR4, 0xffffffff ;  /* 0xffffffff00047882 */ /* 0x000fc60000000000 */
[----:B------:R-:W-:Y:S05]  /*c560*/  BRA.DIV UR4, `(.L_x_38) ;  /* 0x0000000604187947 */ /* 0x000fea000b800000 */
[----:B------:R-:W-:-:S13]  /*c570*/  ELECT P6, URZ, PT ;  /* 0x00000000003f782f */ /* 0x000fda00038c0000 */
.L_x_53:
[----:B------:R-:W-:Y:S04]  /*c580*/  BSSY B0, `(.L_x_39) ;  /* 0x000001e000007945 */ /* 0x000fe80003800000 */
[----:B------:R-:W-:Y:S05]  /*c590*/  @!P6 BRA `(.L_x_40) ;  /* 0x000000000070e947 */ /* 0x000fea0003800000 */
[----:B------:R-:W-:-:S04]  /*c5a0*/  LOP3.LUT R0, R0, 0x2, RZ, 0xfc, !PT ;  /* 0x0000000200007812 */ /* 0x000fc800078efcff */
[----:B------:R-:W-:-:S13]  /*c5b0*/  ISETP.NE.AND P1, PT, R0, 0x3, PT ;  /* 0x000000030000780c */ /* 0x000fda0003f25270 */
[----:B------:R-:W-:Y:S05]  /*c5c0*/  @!P1 BRA `(.L_x_41) ;  /* 0x0000000000049947 */ /* 0x000fea0003800000 */
[----:B------:R-:W-:Y:S01]  /*c5d0*/  BPT.TRAP 0x1 ;  /* 0x000000040000795c */ /* 0x000fe20000300000 */
.L_x_41:
[----:B------:R-:W4:Y:S01]  /*c5e0*/  S2R R3, SR_CgaCtaId ;  /* 0x0000000000037919 */ /* 0x000f220000008800 */
[----:B------:R-:W-:-:S04]  /*c5f0*/  MOV R0, 0x400 ;  /* 0x0000040000007802 */ /* 0x000fc80000000f00 */
[----:B----4-:R-:W-:Y:S02]  /*c600*/  LEA R7, R3, R0, 0x18 ;  /* 0x0000000003077211 */ /* 0x010fe400078ec0ff */
[----:B------:R-:W-:-:S03]  /*c610*/  SHF.L.U32 R0, R6, 0x1f, RZ ;  /* 0x0000001f06007819 */ /* 0x000fc600000006ff */
[----:B------:R-:W-:-:S04]  /*c620*/  VIADD R3, R7, 0x31820 ;  /* 0x0003182007037836 */ /* 0x000fc80000000000 */
[----:B------:R-:W-:-:S04]  /*c630*/  IMAD R5, R18, 0x8, R3 ;  /* 0x0000000812057824 */ /* 0x000fc800078e0203 */
[----:B------:R-:W4:Y:S02]  /*c640*/  SYNCS.PHASECHK.TRANS64.TRYWAIT P0, [R5+URZ], R0 ;  /* 0x00000000050075a7 */ /* 0x000f24000800017f */
[----:B----4-:R-:W-:Y:S05]  /*c650*/  @!P0 BRA `(.L_x_42) ;  /* 0x0000000000fc8947 */ /* 0x010fea0003800000 */
.L_x_54:
[----:B------:R-:W-:-:S05]  /*c660*/  VIADD R18, R18, 0x1 ;  /* 0x0000000112127836 */ /* 0x000fca0000000000 */
[----:B------:R-:W-:-:S04]  /*c670*/  ISETP.NE.AND P0, PT, R18, 0x2, PT ;  /* 0x000000021200780c */ /* 0x000fc80003f05270 */
[----:B----4-:R-:W-:Y:S02]  /*c680*/  SEL R5, RZ, 0x1, P0 ;  /* 0x00000001ff057807 */ /* 0x010fe40000000000 */
[----:B------:R-:W-:Y:S02]  /*c690*/  SEL R18, R18, RZ, P0 ;  /* 0x000000ff12127207 */ /* 0x000fe40000000000 */
[----:B------:R-:W-:-:S03]  /*c6a0*/  LOP3.LUT R0, R6, R5, RZ, 0x3c, !PT ;  /* 0x0000000506007212 */ /* 0x000fc600078e3cff */
[----:B------:R-:W-:Y:S01]  /*c6b0*/  IMAD R3, R18, 0x8, R3 ;  /* 0x0000000812037824 */ /* 0x000fe200078e0203 */
[----:B------:R-:W-:-:S04]  /*c6c0*/  SHF.L.U32 R0, R0, 0x1f, RZ ;  /* 0x0000001f00007819 */ /* 0x000fc800000006ff */
[----:B------:R-:W4:Y:S02]  /*c6d0*/  SYNCS.PHASECHK.TRANS64.TRYWAIT P0, [R3+URZ], R0 ;  /* 0x00000000030075a7 */ /* 0x000f24000800017f */
[----:B----4-:R-:W-:Y:S05]  /*c6e0*/  @!P0 BRA `(.L_x_43) ;  /* 0x0000000000ec8947 */ /* 0x010fea0003800000 */
.L_x_55:
[----:B------:R-:W-:Y:S05]  /*c6f0*/  @!P1 BRA `(.L_x_44) ;  /* 0x0000000000049947 */ /* 0x000fea0003800000 */
[----:B------:R-:W-:Y:S01]  /*c700*/  BPT.TRAP 0x1 ;  /* 0x000000040000795c */ /* 0x000fe20000300000 */
.L_x_44:
[----:B------:R-:W-:-:S07]  /*c710*/  SHF.L.U32 R10, R10, 0x1f, RZ ;  /* 0x0000001f0a0a7819 */ /* 0x000fce00000006ff */
.L_x_45:
[----:B------:R1:W1:Y:S02]  /*c720*/  SYNCS.PHASECHK.TRANS64.TRYWAIT P0, [R7+URZ+0x31838], R10 ;  /* 0x0318380a070075a7 */ /* 0x000264000800017f */
[----:B-1----:R-:W-:Y:S05]  /*c730*/  @!P0 NANOSLEEP.SYNCS 0x989680 ;  /* 0x009896800000895d */ /* 0x002fea0003900000 */
[----:B------:R-:W1:Y:S02]  /*c740*/  @!P0 SYNCS.PHASECHK.TRANS64 P0, [R7+URZ+0x31838], R10 ;  /* 0x0318380a070085a7 */ /* 0x000e64000800007f */
[----:B-1----:R-:W-:Y:S05]  /*c750*/  @!P0 BRA `(.L_x_45) ;  /* 0xfffffffc00f08947 */ /* 0x002fea000383ffff */
.L_x_40:
[----:B------:R-:W-:Y:S05]  /*c760*/  BSYNC B0 ;  /* 0x0000000000007941 */ /* 0x000fea0003800000 */
.L_x_39:
[----:B------:R-:W-:Y:S05]  /*c770*/  EXIT ;  /* 0x000000000000794d */ /* 0x000fea0003800000 */
.L_x_7:
[----:B-1----:R-:W-:-:S04]  /*c780*/  IMAD.U32 R8, RZ, RZ, UR60 ;  /* 0x0000003cff087e24 */ /* 0x002fc8000f8e00ff */
[----:B------:R1:W2:Y:S03]  /*c790*/  SYNCS.PHASECHK.TRANS64.TRYWAIT P0, [R8+URZ+0x31800], R3 ;  /* 0x03180003080075a7 */ /* 0x0002a6000800017f */
[----:B--2---:R-:W-:Y:S05]  /*c7a0*/  @!P0 NANOSLEEP.SYNCS 0x989680 ;  /* 0x009896800000895d */ /* 0x004fea0003900000 */
[----:B------:R-:W2:Y:S02]  /*c7b0*/  @!P0 SYNCS.PHASECHK.TRANS64 P0, [R8+URZ+0x31800], R3 ;  /* 0x03180003080085a7 */ /* 0x000ea4000800007f */
[----:B--2---:R-:W-:Y:S05]  /*c7c0*/  @!P0 BRA `(.L_x_7) ;  /* 0xfffffffc00ec8947 */ /* 0x004fea000383ffff */
[----:B------:R-:W-:Y:S05]  /*c7d0*/  BRA `(.L_x_6) ;  /* 0xffffff3c00cc7947 */ /* 0x000fea000383ffff */
.L_x_12:
[----:B--2---:R2:W3:Y:S02]  /*c7e0*/  SYNCS.PHASECHK.TRANS64.TRYWAIT P1, [R17+URZ+0x31810], R10 ;  /* 0x0318100a110075a7 */ /* 0x0044e4000802017f */
[----:B---3--:R-:W-:Y:S05]  /*c7f0*/  @!P1 NANOSLEEP.SYNCS 0x989680 ;  /* 0x009896800000995d */ /* 0x008fea0003900000 */
[----:B------:R-:W3:Y:S02]  /*c800*/  @!P1 SYNCS.PHASECHK.TRANS64 P1, [R17+URZ+0x31810], R10 ;  /* 0x0318100a110095a7 */ /* 0x000ee4000802007f */
[----:B---3--:R-:W-:Y:S05]  /*c810*/  @!P1 BRA `(.L_x_12) ;  /* 0xfffffffc00f09947 */ /* 0x008fea000383ffff */
[----:B------:R-:W-:Y:S05]  /*c820*/  BRA `(.L_x_11) ;  /* 0xffffff48005c7947 */ /* 0x000fea000383ffff */
.L_x_16:
[----:B------:R1:W1:Y:S02]  /*c830*/  SYNCS.PHASECHK.TRANS64.TRYWAIT P1, [R5+URZ+0x31830], R12 ;  /* 0x0318300c050075a7 */ /* 0x000264000802017f */
[----:B-1----:R-:W-:Y:S05]  /*c840*/  @!P1 NANOSLEEP.SYNCS 0x989680 ;  /* 0x009896800000995d */ /* 0x002fea0003900000 */
[----:B------:R-:W1:Y:S02]  /*c850*/  @!P1 SYNCS.PHASECHK.TRANS64 P1, [R5+URZ+0x31830], R12 ;  /* 0x0318300c050095a7 */ /* 0x000e64000802007f */
[----:B-1----:R-:W-:Y:S05]  /*c860*/  @!P1 BRA `(.L_x_16) ;  /* 0xfffffffc00f09947 */ /* 0x002fea000383ffff */
[----:B------:R-:W-:Y:S05]  /*c870*/  BRA `(.L_x_15) ;  /* 0xffffff6c00d47947 */ /* 0x000fea000383ffff */
.L_x_28:
[----:B-1----:R1:W2:Y:S02]  /*c880*/  SYNCS.PHASECHK.TRANS64.TRYWAIT P1, [R8+URZ+0x31820], R7 ;  /* 0x03182007080075a7 */ /* 0x0022a4000802017f */
[----:B--2---:R-:W-:Y:S05]  /*c890*/  @!P1 NANOSLEEP.SYNCS 0x989680 ;  /* 0x009896800000995d */ /* 0x004fea0003900000 */
[----:B------:R-:W2:Y:S02]  /*c8a0*/  @!P1 SYNCS.PHASECHK.TRANS64 P1, [R8+URZ+0x31820], R7 ;  /* 0x03182007080095a7 */ /* 0x000ea4000802007f */
[----:B--2---:R-:W-:Y:S05]  /*c8b0*/  @!P1 BRA `(.L_x_28) ;  /* 0xfffffffc00f09947 */ /* 0x004fea000383ffff */
[----:B------:R-:W-:Y:S05]  /*c8c0*/  BRA `(.L_x_46) ;  /* 0xffffffe800687947 */ /* 0x000fea000383ffff */
.L_x_31:
[----:B-1----:R1:W2:Y:S02]  /*c8d0*/  SYNCS.PHASECHK.TRANS64.TRYWAIT P1, [R8+URZ+0x31838], R5 ;  /* 0x03183805080075a7 */ /* 0x0022a4000802017f */
[----:B--2---:R-:W-:Y:S05]  /*c8e0*/  @!P1 NANOSLEEP.SYNCS 0x989680 ;  /* 0x009896800000995d */ /* 0x004fea0003900000 */
[----:B------:R-:W2:Y:S02]  /*c8f0*/  @!P1 SYNCS.PHASECHK.TRANS64 P1, [R8+URZ+0x31838], R5 ;  /* 0x03183805080095a7 */ /* 0x000ea4000802007f */
[----:B--2---:R-:W-:Y:S05]  /*c900*/  @!P1 BRA `(.L_x_31) ;  /* 0xfffffffc00f09947 */ /* 0x004fea000383ffff */
[----:B------:R-:W-:Y:S05]  /*c910*/  BRA `(.L_x_47) ;  /* 0xfffffff000487947 */ /* 0x000fea000383ffff */
.L_x_33:
[----:B------:R-:W-:-:S07]  /*c920*/  SHF.L.U32 R20, R6, 0x1f, RZ ;  /* 0x0000001f06147819 */ /* 0x000fce00000006ff */
.L_x_48:
[----:B-1----:R1:W2:Y:S02]  /*c930*/  SYNCS.PHASECHK.TRANS64.TRYWAIT P1, [R19+URZ+0x31820], R20 ;  /* 0x03182014130075a7 */ /* 0x0022a4000802017f */
[----:B--2---:R-:W-:Y:S05]  /*c940*/  @!P1 NANOSLEEP.SYNCS 0x989680 ;  /* 0x009896800000995d */ /* 0x004fea0003900000 */
[----:B------:R-:W2:Y:S02]  /*c950*/  @!P1 SYNCS.PHASECHK.TRANS64 P1, [R19+URZ+0x31820], R20 ;  /* 0x03182014130095a7 */ /* 0x000ea4000802007f */
[----:B--2---:R-:W-:Y:S05]  /*c960*/  @!P1 BRA `(.L_x_48) ;  /* 0xfffffffc00f09947 */ /* 0x004fea000383ffff */
[----:B------:R-:W-:Y:S05]  /*c970*/  BRA `(.L_x_49) ;  /* 0xfffffff400107947 */ /* 0x000fea000383ffff */
.L_x_36:
[----:B---3--:R3:W4:Y:S02]  /*c980*/  SYNCS.PHASECHK.TRANS64.TRYWAIT P1, [R8+URZ+0x31838], R11 ;  /* 0x0318380b080075a7 */ /* 0x008724000802017f */
[----:B----4-:R-:W-:Y:S05]  /*c990*/  @!P1 NANOSLEEP.SYNCS 0x989680 ;  /* 0x009896800000995d */ /* 0x010fea0003900000 */
[----:B------:R-:W4:Y:S02]  /*c9a0*/  @!P1 SYNCS.PHASECHK.TRANS64 P1, [R8+URZ+0x31838], R11 ;  /* 0x0318380b080095a7 */ /* 0x000f24000802007f */
[----:B----4-:R-:W-:Y:S05]  /*c9b0*/  @!P1 BRA `(.L_x_36) ;  /* 0xfffffffc00f09947 */ /* 0x010fea000383ffff */
[----:B------:R-:W-:Y:S05]  /*c9c0*/  BRA `(.L_x_50) ;  /* 0xfffffff400f87947 */ /* 0x000fea000383ffff */
.L_x_38:
[----:B------:R-:W-:Y:S01]  /*c9d0*/  BSSY B0, `(.L_x_51) ;  /* 0x0000006000007945 */ /* 0x000fe20003800000 */
[----:B------:R-:W-:-:S07]  /*c9e0*/  IMAD.MOV.U32 R15, RZ, RZ, -0x1 ;  /* 0xffffffffff0f7424 */ /* 0x000fce00078e00ff */
[----:B-123--:R-:W-:Y:S05]  /*c9f0*/  WARPSYNC.COLLECTIVE R15, `(.L_x_52) ;  /* 0x000000000f0c7348 */ /* 0x00efea0003c00000 */
[----:B------:R-:W-:Y:S02]  /*ca00*/  ELECT P6, UR62, PT ;  /* 0x00000000003e782f */ /* 0x000fe400038c0000 */
[----:B------:R-:W-:Y:S01]  /*ca10*/  MOV R14, UR62 ;  /* 0x0000003e000e7c02 */ /* 0x000fe20008000f00 */
[----:B-123--:R-:W-:Y:S10]  /*ca20*/  ENDCOLLECTIVE ;  /* 0x000000000000791b */ /* 0x00eff40003800000 */
.L_x_52:
[----:B------:R-:W-:Y:S05]  /*ca30*/  BSYNC B0 ;  /* 0x0000000000007941 */ /* 0x000fea0003800000 */
.L_x_51:
[----:B------:R-:W-:Y:S05]  /*ca40*/  BRA `(.L_x_53) ;  /* 0xfffffff800cc7947 */ /* 0x000fea000383ffff */
.L_x_42:
[----:B----4-:R4:W1:Y:S02]  /*ca50*/  SYNCS.PHASECHK.TRANS64.TRYWAIT P0, [R5+URZ], R0 ;  /* 0x00000000050075a7 */ /* 0x010864000800017f */
[----:B-1----:R-:W-:Y:S05]  /*ca60*/  @!P0 NANOSLEEP.SYNCS 0x989680 ;  /* 0x009896800000895d */ /* 0x002fea0003900000 */
[----:B------:R-:W1:Y:S02]  /*ca70*/  @!P0 SYNCS.PHASECHK.TRANS64 P0, [R5+URZ], R0 ;  /* 0x00000000050085a7 */ /* 0x000e64000800007f */
[----:B-1----:R-:W-:Y:S05]  /*ca80*/  @!P0 BRA `(.L_x_42) ;  /* 0xfffffffc00f08947 */ /* 0x002fea000383ffff */
[----:B------:R-:W-:Y:S05]  /*ca90*/  BRA `(.L_x_54) ;  /* 0xfffffff800f07947 */ /* 0x000fea000383ffff */
.L_x_43:
[----:B----4-:R4:W1:Y:S02]  /*caa0*/  SYNCS.PHASECHK.TRANS64.TRYWAIT P0, [R3+URZ], R0 ;  /* 0x00000000030075a7 */ /* 0x010864000800017f */
[----:B-1----:R-:W-:Y:S05]  /*cab0*/  @!P0 NANOSLEEP.SYNCS 0x989680 ;  /* 0x009896800000895d */ /* 0x002fea0003900000 */
[----:B------:R-:W1:Y:S02]  /*cac0*/  @!P0 SYNCS.PHASECHK.TRANS64 P0, [R3+URZ], R0 ;  /* 0x00000000030085a7 */ /* 0x000e64000800007f */
[----:B-1----:R-:W-:Y:S05]  /*cad0*/  @!P0 BRA `(.L_x_43) ;  /* 0xfffffffc00f08947 */ /* 0x002fea000383ffff */
[----:B------:R-:W-:Y:S05]  /*cae0*/  BRA `(.L_x_55) ;  /* 0xfffffffc00007947 */ /* 0x000fea000383ffff */
.L_x_56:
[----:B------:R-:W-:-:S00]  /*caf0*/  BRA `(.L_x_56) ;  /* 0xfffffffc00fc7947 */ /* 0x000fc0000383ffff */
[----:B------:R-:W-:-:S00]  /*cb00*/  NOP ;  /* 0x0000000000007918 */ /* 0x000fc00000000000 */
[----:B------:R-:W-:-:S00]  /*cb10*/  NOP ;  /* 0x0000000000007918 */ /* 0x000fc00000000000 */
[----:B------:R-:W-:-:S00]  /*cb20*/  NOP ;  /* 0x0000000000007918 */ /* 0x000fc00000000000 */
[----:B------:R-:W-:-:S00]  /*cb30*/  NOP ;  /* 0x0000000000007918 */ /* 0x000fc00000000000 */
[----:B------:R-:W-:-:S00]  /*cb40*/  NOP ;  /* 0x0000000000007918 */ /* 0x000fc00000000000 */
[----:B------:R-:W-:-:S00]  /*cb50*/  NOP ;  /* 0x0000000000007918 */ /* 0x000fc00000000000 */
[----:B------:R-:W-:-:S00]  /*cb60*/  NOP ;  /* 0x0000000000007918 */ /* 0x000fc00000000000 */
[----:B------:R-:W-:-:S00]  /*cb70*/  NOP ;  /* 0x0000000000007918 */ /* 0x000fc00000000000 */
.L_x_1145:


//--------------------- .text._ZN7cutlass13device_kernelIN5flash11enable_sm90INS1_16FlashAttnBwdSm90INS1_25CollectiveMainloopBwdSm90ILi2ELi1ELi1EN4cute5tupleIJNS5_1CILi1EEES8_S8_EEENS6_IJNS7_ILi64EEENS7_ILi80EEENS7_ILi256EEEEEENS_6half_tEfNS_4arch4Sm90ELb0ELb0ELb1ELb0ELb0ELb0ELb1ELb1ELi2ELi1ELi1ELi1ELb0EEENS1_24CollectiveEpilogueBwdGQAISD_fSG_Li256ELb0ELb0EEENS1_19SingleTileSchedulerILb0ELb0ELb0ELi80EEEEEEEEEvNT_6ParamsE --------------------------
	.section	.text._ZN7cutlass13device_kernelIN5flash11enable_sm90INS1_16FlashAttnBwdSm90INS1_25CollectiveMainloopBwdSm90ILi2ELi1ELi1EN4cute5tupleIJNS5_1CILi1EEES8_S8_EEENS6_IJNS7_ILi64EEENS7_ILi80EEENS7_ILi256EEEEEENS_6half_tEfNS_4arch4Sm90ELb0ELb0ELb1ELb0ELb0ELb0ELb1ELb1ELi2ELi1ELi1ELi1ELb0EEENS1_24CollectiveEpilogueBwdGQAISD_fSG_Li256ELb0ELb0EEENS1_19SingleTileSchedulerILb0ELb0ELb0ELi80EEEEEEEEEvNT_6ParamsE,"ax",@progbits
	.align	128
.text._ZN7cutlass13device_kernelIN5flash11enable_sm90INS1_16FlashAttnBwdSm90INS1_25CollectiveMainloopBwdSm90ILi2ELi1ELi1EN4cute5tupleIJNS5_1CILi1EEES8_S8_EEENS6_IJNS7_ILi64EEENS7_ILi80EEENS7_ILi256EEEEEENS_6half_tEfNS_4arch4Sm90ELb0ELb0ELb1ELb0ELb0ELb0ELb1ELb1ELi2ELi1ELi1ELi1ELb0EEENS1_24CollectiveEpilogueBwdGQAISD_fSG_Li256ELb0ELb0EEENS1_19SingleTileSchedulerILb0ELb0ELb0ELi80EEEEEEEEEvNT_6ParamsE:
        .type           _ZN7cutlass13device_kernelIN5flash11enable_sm90INS1_16FlashAttnBwdSm90INS1_25CollectiveMainloopBwdSm90ILi2ELi1ELi1EN4cute5tupleIJNS5_1CILi1EEES8_S8_EEENS6_IJNS7_ILi64EEENS7_ILi80EEENS7_ILi256EEEEEENS_6half_tEfNS_4arch4Sm90ELb0ELb0ELb1ELb0ELb0ELb0ELb1ELb1ELi2ELi1ELi1ELi1ELb0EEENS1_24CollectiveEpilogueBwdGQAISD_fSG_Li256ELb0ELb0EEENS1_19SingleTileSchedulerILb0ELb0ELb0ELi80EEEEEEEEEvNT_6ParamsE,@function
        .size           _ZN7cutlass13device_kernelIN5flash11enable_sm90INS1_16FlashAttnBwdSm90INS1_25CollectiveMainloopBwdSm90ILi2ELi1ELi1EN4cute5tupleIJNS5_1CILi1EEES8_S8_EEENS6_IJNS7_ILi64EEENS7_ILi80EEENS7_ILi256EEEEEENS_6half_tEfNS_4arch4Sm90ELb0ELb0ELb1ELb0ELb0ELb0ELb1ELb1ELi2ELi1ELi1ELi1ELb0EEENS1_24CollectiveEpilogueBwdGQAISD_fSG_Li256ELb0ELb0EEENS1_19SingleTileSchedulerILb0ELb0ELb0ELi80EEEEEEEEEvNT_6ParamsE,(.L_x_1146 - _ZN7cutlass13device_kernelIN5flash11enable_sm90INS1_16FlashAttnBwdSm90INS1_25CollectiveMainloopBwdSm90ILi2ELi1ELi1EN4cute5tupleIJNS5_1CILi1EEES8_S8_EEENS6_IJNS7_ILi64EEENS7_ILi80EEENS7_ILi256EEEEEENS_6half_tEfNS_4arch4Sm90ELb0ELb0ELb1ELb0ELb0ELb0ELb1ELb1ELi2ELi1ELi1ELi1ELb0EEENS1_24CollectiveEpilogueBwdGQAISD_fSG_Li256ELb0ELb0EEENS1_19SingleTileSchedulerILb0ELb0ELb0ELi80EEEEEEEEEvNT_6ParamsE)
        .other          _ZN7cutlass13device_kernelIN5flash11enable_sm90INS1_16FlashAttnBwdSm90INS1_25CollectiveMainloopBwdSm90ILi2ELi1ELi1EN4cute5tupleIJNS5_1CILi1EEES8_S8_EEENS6_IJNS7_ILi64EEENS7_ILi80EEENS7_ILi256EEEEEENS_6half_tEfNS_4arch4Sm90ELb0ELb0ELb1ELb0ELb0ELb0ELb1ELb1ELi2ELi1ELi1ELi1ELb0EEENS1_24CollectiveEpilogueBwdGQAISD_fSG_Li256ELb0ELb0EEENS1_19SingleTileSchedulerILb0ELb0ELb0ELi80EEEEEEEEEvNT_6ParamsE,@"STO_CUDA_ENTRY STV_DEFAULT"
_ZN7cutlass13device_kernelIN5flash11enable_sm90INS1_16FlashAttnBwdSm90INS1_25CollectiveMainloopBwdSm90ILi2ELi1ELi1EN4cute5tupleIJNS5_1CILi1EEES8_S8_EEENS6_IJNS7_ILi64EEENS7_ILi80EEENS7_ILi256EEEEEENS_6half_tEfNS_4arch4Sm90ELb0ELb0ELb1ELb0ELb0ELb0ELb1ELb1ELi2ELi1ELi1ELi1ELb0EEENS1_24CollectiveEpilogueBwdGQAISD_fSG_Li256ELb0ELb0EEENS1_19SingleTileSchedulerILb0ELb0ELb0ELi80EEEEEEEEEvNT_6ParamsE:
        /* <DEDUP_REMOVED lines=14> */
[----:B------:R-:W-:-:S02]  /*00e0*/  UIADD3.X UR7, URZ, UR5, URZ, UP0, !UPT ;  /* 0x000000053f077290 */ /* 0x000fc400087fe43f */
[----:B------:R-:W-:Y:S02]  /*00f0*/  UIADD3.X UR9, URZ, UR5, URZ, UP1, !UPT ;  /* 0x000000053f097290 */ /* 0x000fe40008ffe43f */
[----:B------:R-:W-:Y:S02]  /*0100*/  UIADD3.X UR11, URZ, UR5, URZ, UP2, !UPT ;  /* 0x000000053f0b7290 */ /* 0x000fe400097fe43f */
[----:B------:R-:W-:-:S03]  /*0110*/  UIADD3.X UR5, URZ, UR5, URZ, UP3, !UPT ;  /* 0x000000053f057290 */ /* 0x000fc60009ffe43f */
[----:B------:R1:W-:Y:S02]  /*0120*/  UTMACCTL.PF [UR6] ;  /* 0x00000000060079b9 */ /* 0x0003e40008040000 */
[----:B------:R1:W-:Y:S02]  /*0130*/  UTMACCTL.PF [UR8] ;  /* 0x00000000080079b9 */ /* 0x0003e40008040000 */
[----:B------:R1:W-:Y:S02]  /*0140*/  UTMACCTL.PF [UR10] ;  /* 0x000000000a0079b9 */ /* 0x0003e40008040000 */
[----:B------:R1:W-:Y:S02]  /*0150*/  UTMACCTL.PF [UR4] ;  /* 0x00000000040079b9 */ /* 0x0003e40008040000 */
[----:B-1----:R-:W-:Y:S01]  /*0160*/  NOP ;  /* 0x0000000000007918 */ /* 0x002fe20000000000 */
.L_x_58:
[----:B------:R-:W-:Y:S05]  /*0170*/  BSYNC B0 ;  /* 0x0000000000007941 */ /* 0x000fea0003800000 */
.L_x_57:
        /* <DEDUP_REMOVED lines=34> */
.L_x_59:
        /* <DEDUP_REMOVED lines=20> */
.L_x_60:
[----:B-1----:R-:W-:Y:S01]  /*04e0*/  ISETP.NE.AND P0, PT, R2, RZ, PT ;  /* 0x000000ff0200720c */ /* 0x002fe20003f05270 */
[----:B------:R-:W-:Y:S01]  /*04f0*/  IMAD.MOV.U32 R19, RZ, RZ, 0x1 ;  /* 0x00000001ff137424 */ /* 0x000fe200078e00ff */
[----:B------:R-:W-:Y:S01]  /*0500*/  NOP ;  /* 0x0000000000007918 */ /* 0x000fe20000000000 */
[----:B------:R-:W-:Y:S01]  /*0510*/  BSSY B0, `(.L_x_61) ;  /* 0x00009f7000007945 */ /* 0x000fe20003800000 */
[----:B------:R-:W-:Y:S02]  /*0520*/  LOP3.LUT R21, R4, 0x7f, RZ, 0xc0, !PT ;  /* 0x0000007f04157812 */ /* 0x000fe400078ec0ff */
[----:B------:R-:W-:Y:S01]  /*0530*/  SEL R19, R19, 0x2, !P0 ;  /* 0x0000000213137807 */ /* 0x000fe20004000000 */
[----:B--23--:R-:W-:Y:S06]  /*0540*/  BAR.SYNC.DEFER_BLOCKING 0x0 ;  /* 0x0000000000007b1d */ /* 0x00cfec0000010000 */
[----:B------:R-:W-:Y:S05]  /*0550*/  @!P0 BRA `(.L_x_62) ;  /* 0x0000008400c48947 */ /* 0x000fea0003800000 */
.L_x_63:
[----:B------:R-:W-:-:S08]  /*0560*/  NOP ;  /* 0x0000000000007918 */ /* 0x000fd00000000000 */
[----:B------:R-:W1:Y:S02]  /*0570*/  USETMAXREG.TRY_ALLOC.CTAPOOL UP0, 0xf0 ;  /* 0x000000f0000079c8 */ /* 0x000e640008000600 */
[----:B-1----:R-:W-:-:S13]  /*0580*/  PLOP3.LUT P0, PT, PT, PT, UP0, 0x80, 0x0 ;  /* 0x000000000000781c */ /* 0x002fda0003f0f008 */
[----:B------:R-:W-:Y:S05]  /*0590*/  @!P0 BRA `(.L_x_63) ;  /* 0xfffffffc00f08947 */ /* 0x000fea000383ffff */
[----:B------:R-:W1:Y:S02]  /*05a0*/  S2UR UR4, SR_CTAID.Z ;  /* 0x00000000000479c3 */ /* 0x000e640000002700 */
[----:B-1----:R-:W-:-:S13]  /*05b0*/  ISETP.LE.AND P0, PT, RZ, UR4, PT ;  /* 0x00000004ff007c0c */ /* 0x002fda000bf03270 */
[----:B------:R-:W-:Y:S05]  /*05c0*/  @!P0 BRA `(.L_x_64) ;  /* 0x0000009c00ac8947 */ /* 0x000fea0003800000 */
[----:B------:R-:W1:Y:S01]  /*05d0*/  S2R R0, SR_TID.X ;  /* 0x0000000000007919 */ /* 0x000e620000002100 */
[----:B------:R-:W2:Y:S01]  /*05e0*/  S2UR UR4, SR_CgaCtaId ;  /* 0x00000000000479c3 */ /* 0x000ea20000008800 */
[----:B------:R-:W-:Y:S01]  /*05f0*/  UMOV UR60, 0x400 ;  /* 0x00000400003c7882 */ /* 0x000fe20000000000 */
[----:B------:R-:W-:Y:S01]  /*0600*/  SHF.L.U32 R11, RZ, 0x1f, RZ ;  /* 0x0000001fff0b7819 */ /* 0x000fe200000006ff */
[----:B--2---:R-:W-:Y:S01]  /*0610*/  ULEA UR60, UR4, UR60, 0x18 ;  /* 0x0000003c043c7291 */ /* 0x004fe2000f8ec03f */
[----:B-1----:R-:W-:-:S08]  /*0620*/  VIADD R0, R0, 0xffffff80 ;  /* 0xffffff8000007836 */ /* 0x002fd00000000000 */
[----:B------:R-:W1:Y:S01]  /*0630*/  SYNCS.PHASECHK.TRANS64.TRYWAIT P0, [UR60+0x31800], R11 ;  /* 0x0318000bff0075a7 */ /* 0x000e62000800017c */
[----:B------:R-:W-:-:S04]  /*0640*/  SHF.R.S32.HI R3, RZ, 0x1f, R0 ;  /* 0x0000001fff037819 */ /* 0x000fc80000011400 */
[----:B------:R-:W-:-:S04]  /*0650*/  LEA.HI R2, R3, R0, RZ, 0x7 ;  /* 0x0000000003027211 */ /* 0x000fc800078f38ff */
[----:B------:R-:W-:Y:S02]  /*0660*/  SHF.R.S32.HI R229, RZ, 0x7, R2 ;  /* 0x00000007ffe57819 */ /* 0x000fe40000011402 */
[----:B------:R-:W-:-:S03]  /*0670*/  LOP3.LUT R5, R2, 0xffffff80, RZ, 0xc0, !PT ;  /* 0xffffff8002057812 */ /* 0x000fc600078ec0ff */
[----:B------:R-:W2:Y:S02]  /*0680*/  SHFL.IDX PT, R4, R229, RZ, 0x1f ;  /* 0x00001fffe5047589 */ /* 0x000ea400000e0000 */
[----:B------:R-:W-:-:S05]  /*0690*/  IMAD.IADD R6, R0, 0x1, -R5 ;  /* 0x0000000100067824 */ /* 0x000fca00078e0a05 */
[----:B------:R-:W-:-:S04]  /*06a0*/  SHF.R.S32.HI R7, RZ, 0x1f, R6 ;  /* 0x0000001fff077819 */ /* 0x000fc80000011406 */
[CC--:B------:R-:W-:Y:S02]  /*06b0*/  LEA.HI R8, R7.reuse, R6.reuse, RZ, 0x2 ;  /* 0x0000000607087211 */ /* 0x0c0fe400078f10ff */
[----:B------:R-:W-:Y:S02]  /*06c0*/  LEA.HI R7, R7, R6, RZ, 0x5 ;  /* 0x0000000607077211 */ /* 0x000fe400078f28ff */
[--C-:B------:R-:W-:Y:S02]  /*06d0*/  SHF.R.S32.HI R9, RZ, 0x2, R8.reuse ;  /* 0x00000002ff097819 */ /* 0x100fe40000011408 */
[----:B------:R-:W-:Y:S02]  /*06e0*/  SHF.R.S32.HI R10, RZ, 0x1f, R8 ;  /* 0x0000001fff0a7819 */ /* 0x000fe40000011408 */
[----:B------:R-:W-:Y:S02]  /*06f0*/  SHF.R.S32.HI R7, RZ, 0x5, R7 ;  /* 0x00000005ff077819 */ /* 0x000fe40000011407 */
[----:B------:R-:W-:-:S02]  /*0700*/  LEA.HI R10, R10, R9, RZ, 0x3 ;  /* 0x000000090a0a7211 */ /* 0x000fc400078f18ff */
[----:B--2---:R-:W-:Y:S02]  /*0710*/  LEA.HI R2, R4, R4, RZ, 0x1 ;  /* 0x0000000404027211 */ /* 0x004fe400078f08ff */
[----:B------:R-:W-:Y:S02]  /*0720*/  LOP3.LUT R10, R10, 0xfffffff8, RZ, 0xc0, !PT ;  /* 0xfffffff80a0a7812 */ /* 0x000fe400078ec0ff */
[----:B------:R-:W-:-:S03]  /*0730*/  LOP3.LUT R5, R2, 0xfffffffe, RZ, 0xc0, !PT ;  /* 0xfffffffe02057812 */ /* 0x000fc600078ec0ff */
[----:B------:R-:W-:Y:S02]  /*0740*/  IMAD.IADD R10, R9, 0x1, -R10 ;  /* 0x00000001090a7824 */ /* 0x000fe400078e0a0a */
[----:B------:R-:W-:Y:S01]  /*0750*/  IMAD.IADD R4, R4, 0x1, -R5 ;  /* 0x0000000104047824 */ /* 0x000fe200078e0a05 */
[----:B-1----:R-:W-:Y:S06]  /*0760*/  @P0 BRA `(.L_x_65) ;  /* 0x0000000000080947 */ /* 0x002fec0003800000 */
[----:B------:R-:W1:Y:S02]  /*0770*/  SYNCS.PHASECHK.TRANS64.TRYWAIT P0, [UR60+0x31800], R11 ;  /* 0x0318000bff0075a7 */ /* 0x000e64000800017c */
[----:B-1----:R-:W-:Y:S05]  /*0780*/  @!P0 BRA `(.L_x_66) ;  /* 0x0000009c00448947 */ /* 0x002fea0003800000 */
.L_x_65:
[----:B------:R-:W-:Y:S01]  /*0790*/  IMAD R228, R7, 0x10, R10 ;  /* 0x0000001007e47824 */ /* 0x000fe200078e020a */
[----:B------:R-:W-:Y:S01]  /*07a0*/  CS2R R56, SRZ ;  /* 0x0000000000387805 */ /* 0x000fe2000001ff00 */
[----:B------:R-:W2:Y:S01]  /*07b0*/  LDC R10, c[0x0][0x280] ;  /* 0x0000a000ff0a7b82 */ /* 0x000ea20000000800 */
        /* <DEDUP_REMOVED lines=23> */
[----:B--2---:R-:W-:Y:S02]  /*0930*/  ISETP.GE.AND P0, PT, R10, 0x1, PT ;  /* 0x000000010a00780c */ /* 0x004fe40003f06270 */
        /* <DEDUP_REMOVED lines=55> */
[----:B------:R-:W-:Y:S01]  /*0cb0*/  CS2R R134, SRZ ;  /* 0x0000000000867805 */ /* 0x000fe2000001ff00 */
[----:B------:R-:W-:Y:S01]  /*0cc0*/  IMAD.SHL.U32 R230, R6, 0x4, RZ ;  /* 0x0000000406e67824 */ /* 0x000fe200078e00ff */
[----:B------:R-:W-:Y:S06]  /*0cd0*/  @!P0 BRA `(.L_x_67) ;  /* 0x0000007000a48947 */ /* 0x000fec0003800000 */
[----:B------:R-:W2:Y:S01]  /*0ce0*/  S2R R9, SR_CTAID.X ;  /* 0x0000000000097919 */ /* 0x000ea20000002500 */
[----:B------:R-:W2:Y:S01]  /*0cf0*/  LDC R12, c[0x0][0x290] ;  /* 0x0000a400ff0c7b82 */ /* 0x000ea20000000800 */
[CC--:B-1----:R-:W-:Y:S01]  /*0d00*/  LEA.HI R2, R3.reuse, R0.reuse, RZ, 0x5 ;  /* 0x0000000003027211 */ /* 0x0c2fe200078f28ff */
[----:B------:R-:W-:Y:S01]  /*0d10*/  IMAD.MOV.U32 R18, RZ, RZ, RZ ;  /* 0x000000ffff127224 */ /* 0x000fe200078e00ff */
[----:B------:R-:W-:Y:S01]  /*0d20*/  LEA.HI R3, R3, R0, RZ, 0x4 ;  /* 0x0000000003037211 */ /* 0x000fe200078f20ff */
[----:B------:R-:W-:Y:S01]  /*0d30*/  IMAD.MOV.U32 R17, RZ, RZ, RZ ;  /* 0x000000ffff117224 */ /* 0x000fe200078e00ff */
[--C-:B------:R-:W-:Y:S02]  /*0d40*/  SHF.R.S32.HI R5, RZ, 0x5, R2.reuse ;  /* 0x00000005ff057819 */ /* 0x100fe40000011402 */
[----:B------:R-:W-:Y:S02]  /*0d50*/  CS2R R142, SRZ ;  /* 0x00000000008e7805 */ /* 0x000fe4000001ff00 */
[----:B------:R-:W-:-:S02]  /*0d60*/  SHF.R.S32.HI R2, RZ, 0x1f, R2 ;  /* 0x0000001fff027819 */ /* 0x000fc40000011402 */
[----:B------:R-:W-:Y:S02]  /*0d70*/  CS2R R140, SRZ ;  /* 0x00000000008c7805 */ /* 0x000fe4000001ff00 */
[----:B------:R-:W-:Y:S02]  /*0d80*/  LOP3.LUT R3, R3, 0xffffff0, RZ, 0xc0, !PT ;  /* 0x0ffffff003037812 */ /* 0x000fe400078ec0ff */
[----:B------:R-:W-:Y:S02]  /*0d90*/  CS2R R138, SRZ ;  /* 0x00000000008a7805 */ /* 0x000fe4000001ff00 */
[----:B------:R-:W-:Y:S02]  /*0da0*/  LEA.HI R2, R2, R5, RZ, 0x2 ;  /* 0x0000000502027211 */ /* 0x000fe400078f10ff */
[----:B------:R-:W-:Y:S02]  /*0db0*/  CS2R R136, SRZ ;  /* 0x0000000000887805 */ /* 0x000fe4000001ff00 */
[----:B------:R-:W-:Y:S01]  /*0dc0*/  LOP3.LUT R7, R8, 0xfffffffc, RZ, 0xc0, !PT ;  /* 0xfffffffc08077812 */ /* 0x000fe200078ec0ff */
[----:B------:R-:W-:Y:S01]  /*0dd0*/  IMAD.IADD R0, R0, 0x1, -R3 ;  /* 0x0000000100007824 */ /* 0x000fe200078e0a03 */
[----:B------:R-:W-:-:S02]  /*0de0*/  LOP3.LUT R2, R2, 0xfffffc, RZ, 0xc0, !PT ;  /* 0x00fffffc02027812 */ /* 0x000fc400078ec0ff */
[----:B------:R-:W-:Y:S02]  /*0df0*/  CS2R R158, SRZ ;  /* 0x00000000009e7805 */ /* 0x000fe4000001ff00 */
[----:B------:R-:W-:Y:S01]  /*0e00*/  LEA.HI R8, R229, R229, RZ, 0x1 ;  /* 0x000000e5e5087211 */ /* 0x000fe200078f08ff */
[----:B------:R-:W-:Y:S01]  /*0e10*/  IMAD.IADD R7, R6, 0x1, -R7 ;  /* 0x0000000106077824 */ /* 0x000fe200078e0a07 */
[----:B------:R-:W-:Y:S01]  /*0e20*/  LOP3.LUT R19, R19, 0x1, RZ, 0xfc, !PT ;  /* 0x0000000113137812 */ /* 0x000fe200078efcff */
[----:B------:R-:W-:Y:S01]  /*0e30*/  VIADD R6, R10, 0x3f ;  /* 0x0000003f0a067836 */ /* 0x000fe20000000000 */
[----:B------:R-:W-:Y:S01]  /*0e40*/  LOP3.LUT R8, R8, 0xfffffffe, RZ, 0xc0, !PT ;  /* 0xfffffffe08087812 */ /* 0x000fe200078ec0ff */
[----:B------:R-:W-:Y:S01]  /*0e50*/  IMAD.IADD R5, R5, 0x1, -R2 ;  /* 0x0000000105057824 */ /* 0x000fe200078e0a02 */
[----:B------:R-:W-:Y:S01]  /*0e60*/  CS2R R156, SRZ ;  /* 0x00000000009c7805 */ /* 0x000fe2000001ff00 */
[C---:B------:R-:W-:Y:S01]  /*0e70*/  IMAD R0, R229.reuse, 0x40, R0 ;  /* 0x00000040e5007824 */ /* 0x040fe200078e0200 */
[----:B------:R-:W-:Y:S01]  /*0e80*/  SHF.R.S32.HI R3, RZ, 0x1f, R6 ;  /* 0x0000001fff037819 */ /* 0x000fe20000011406 */
[----:B------:R-:W-:Y:S01]  /*0e90*/  IMAD.IADD R8, R229, 0x1, -R8 ;  /* 0x00000001e5087824 */ /* 0x000fe200078e0a08 */
[----:B------:R-:W-:Y:S01]  /*0ea0*/  CS2R R154, SRZ ;  /* 0x00000000009a7805 */ /* 0x000fe2000001ff00 */
[----:B------:R-:W-:Y:S01]  /*0eb0*/  IMAD R0, R5, 0x10, R0 ;  /* 0x0000001005007824 */ /* 0x000fe200078e0200 */
[----:B------:R-:W-:Y:S01]  /*0ec0*/  LEA.HI R231, R3, R6, RZ, 0x6 ;  /* 0x0000000603e77211 */ /* 0x000fe200078f30ff */
[----:B------:R-:W-:Y:S01]  /*0ed0*/  IMAD.MOV.U32 R3, RZ, RZ, RZ ;  /* 0x000000ffff037224 */ /* 0x000fe200078e00ff */
[----:B------:R-:W-:Y:S01]  /*0ee0*/  CS2R R152, SRZ ;  /* 0x0000000000987805 */ /* 0x000fe2000001ff00 */
[----:B--2---:R-:W-:Y:S01]  /*0ef0*/  IMAD R9, R9, -0x50, R12 ;  /* 0xffffffb009097824 */ /* 0x004fe200078e020c */
[----:B------:R-:W-:Y:S01]  /*0f00*/  CS2R R174, SRZ ;  /* 0x0000000000ae7805 */ /* 0x000fe2000001ff00 */
[----:B------:R-:W-:Y:S01]  /*0f10*/  IMAD.SHL.U32 R0, R0, 0x8, RZ ;  /* 0x0000000800007824 */ /* 0x000fe200078e00ff */
[----:B------:R-:W-:Y:S01]  /*0f20*/  CS2R R172, SRZ ;  /* 0x0000000000ac7805 */ /* 0x000fe2000001ff00 */
[----:B------:R-:W-:Y:S01]  /*0f30*/  IMAD R2, R8, -0x8, R9 ;  /* 0xfffffff808027824 */ /* 0x000fe200078e0209 */
[----:B------:R-:W-:-:S02]  /*0f40*/  CS2R R170, SRZ ;  /* 0x0000000000aa7805 */ /* 0x000fc4000001ff00 */
[----:B------:R-:W-:Y:S02]  /*0f50*/  CS2R R168, SRZ ;  /* 0x0000000000a87805 */ /* 0x000fe4000001ff00 */
[----:B------:R-:W-:Y:S01]  /*0f60*/  CS2R R190, SRZ ;  /* 0x0000000000be7805 */ /* 0x000fe2000001ff00 */
[----:B------:R-:W-:Y:S01]  /*0f70*/  IMAD R2, R7, -0x2, R2 ;  /* 0xfffffffe07027824 */ /* 0x000fe200078e0202 */
        /* <DEDUP_REMOVED lines=67> */
[----:B------:R-:W-:Y:S01]  /*13b0*/  SHF.R.S32.HI R231, RZ, 0x6, R231 ;  /* 0x00000006ffe77819 */ /* 0x000fe200000114e7 */
[----:B------:R-:W-:Y:S01]  /*13c0*/  UMOV UR61, URZ ;  /* 0x0000003f003d7c82 */ /* 0x000fe20008000000 */
[----:B------:R-:W-:-:S07]  /*13d0*/  LEA R0, R0, UR60, 0x1 ;  /* 0x0000003c00007c11 */ /* 0x000fce000f8e08ff */
.L_x_78:
[----:B------:R-:W-:-:S13]  /*13e0*/  ISETP.NE.AND P0, PT, R19, 0x3, PT ;  /* 0x000000031300780c */ /* 0x000fda0003f05270 */
[----:B--2---:R-:W-:Y:S05]  /*13f0*/  @!P0 BRA `(.L_x_68) ;  /* 0x0000000000048947 */ /* 0x004fea0003800000 */
[----:B------:R-:W-:Y:S01]  /*1400*/  BPT.TRAP 0x1 ;  /* 0x000000040000795c */ /* 0x000fe20000300000 */
.L_x_68:
[----:B------:R-:W-:Y:S02]  /*1410*/  LEA R16, R3, UR60, 0x3 ;  /* 0x0000003c03107c11 */ /* 0x000fe4000f8e18ff */
[----:B------:R-:W-:-:S04]  /*1420*/  SHF.L.U32 R11, R18, 0x1f, RZ ;  /* 0x0000001f120b7819 */ /* 0x000fc800000006ff */
[----:B------:R1:W2:Y:S01]  /*1430*/  SYNCS.PHASECHK.TRANS64.TRYWAIT P1, [R16+URZ+0x31810], R11 ;  /* 0x0318100b100075a7 */ /* 0x0002a2000802017f */
[----:B------:R-:W-:Y:S05]  /*1440*/  @!P0 BRA `(.L_x_69) ;  /* 0x0000000000048947 */ /* 0x000fea0003800000 */
[----:B------:R-:W-:Y:S01]  /*1450*/  BPT.TRAP 0x1 ;  /* 0x000000040000795c */ /* 0x000fe20000300000 */
.L_x_69:
[----:B------:R-:W-:Y:S01]  /*1460*/  IMAD.U32 R5, RZ, RZ, UR60 ;  /* 0x0000003cff057e24 */ /* 0x000fe2000f8e00ff */
[----:B------:R-:W-:-:S03]  /*1470*/  LEA R6, R4, UR60, 0xa ;  /* 0x0000003c04067c11 */ /* 0x000fc6000f8e50ff */
[----:B------:R-:W-:Y:S01]  /*1480*/  VIADD R7, R5, 0x14100 ;  /* 0x0001410005077836 */ /* 0x000fe20000000000 */
[----:B------:R-:W-:-:S04]  /*1490*/  SHF.R.U32.HI R8, RZ, 0x4, R6 ;  /* 0x00000004ff087819 */ /* 0x000fc80000011606 */
[----:B------:R-:W-:Y:S02]  /*14a0*/  SHF.R.U32.HI R7, RZ, 0x4, R7 ;  /* 0x00000004ff077819 */ /* 0x000fe40000011607 */
[----:B------:R-:W-:Y:S02]  /*14b0*/  LOP3.LUT R9, R8, 0x3fff, RZ, 0xc0, !PT ;  /* 0x00003fff08097812 */ /* 0x000fe400078ec0ff */
[----:B------:R-:W-:Y:S02]  /*14c0*/  LOP3.LUT R8, R7, 0x3fff, RZ, 0xc0, !PT ;  /* 0x00003fff07087812 */ /* 0x000fe400078ec0ff */
[----:B------:R-:W-:Y:S02]  /*14d0*/  LOP3.LUT R7, R9, 0x10000, RZ, 0xfc, !PT ;  /* 0x0001000009077812 */ /* 0x000fe400078efcff */
[----:B------:R-:W-:Y:S01]  /*14e0*/  LOP3.LUT R8, R8, 0x10000, RZ, 0xfc, !PT ;  /* 0x0001000008087812 */ /* 0x000fe200078efcff */
[----:B--2---:R-:W-:Y:S06]  /*14f0*/  @P1 BRA `(.L_x_70) ;  /* 0x0000000000081947 */ /* 0x004fec0003800000 */
[----:B------:R-:W2:Y:S02]  /*1500*/  SYNCS.PHASECHK.TRANS64.TRYWAIT P1, [R16+URZ+0x31810], R11 ;  /* 0x0318100b100075a7 */ /* 0x000ea4000802017f */
[----:B--2---:R-:W-:Y:S05]  /*1510*/  @!P1 BRA `(.L_x_71) ;  /* 0x0000008c00f89947 */ /* 0x004fea0003800000 */
.L_x_70:
[----:B------:R-:W-:Y:S01]  /*1520*/  IMAD R8, R3, 0x800, R8 ;  /* 0x0000080003087824 */ /* 0x000fe200078e0208 */
[C---:B------:R-:W-:Y:S01]  /*1530*/  R2UR UR6, R7.reuse ;  /* 0x00000000070672ca */ /* 0x040fe200000e0000 */
[C---:B------:R-:W-:Y:S01]  /*1540*/  VIADD R9, R7.reuse, 0x80 ;  /* 0x0000008007097836 */ /* 0x040fe20000000000 */
[----:B------:R-:W-:Y:S01]  /*1550*/  WARPGROUP.ARRIVE ;  /* 0x00000000000079c5 */ /* 0x000fe20000000000 */
[----:B------:R-:W-:Y:S01]  /*1560*/  VIADD R10, R7, 0x100 ;  /* 0x00000100070a7836 */ /* 0x000fe20000000000 */
[----:B------:R-:W-:Y:S01]  /*1570*/  R2UR UR4, R8 ;  /* 0x00000000080472ca */ /* 0x000fe200000e0000 */
[----:B------:R-:W-:Y:S01]  /*1580*/  UMOV UR7, 0x40000000 ;  /* 0x4000000000077882 */ /* 0x000fe20000000000 */
[----:B------:R-:W-:Y:S01]  /*1590*/  R2UR UR8, R9 ;  /* 0x00000000090872ca */ /* 0x000fe200000e0000 */
[C---:B------:R-:W-:Y:S01]  /*15a0*/  VIADD R9, R7.reuse, 0x180 ;  /* 0x0000018007097836 */ /* 0x040fe20000000000 */
[----:B------:R-:W-:Y:S01]  /*15b0*/  R2UR UR9, R10 ;  /* 0x000000000a0972ca */ /* 0x000fe200000e0000 */
[----:B------:R-:W-:Y:S01]  /*15c0*/  VIADD R10, R7, 0x200 ;  /* 0x00000200070a7836 */ /* 0x000fe20000000000 */
[----:B------:R-:W-:-:S02]  /*15d0*/  UMOV UR5, 0x40000040 ;  /* 0x4000004000057882 */ /* 0x000fc40000000000 */
[----:B------:R-:W-:Y:S01]  /*15e0*/  R2UR UR10, R9 ;  /* 0x00000000090a72ca */ /* 0x000fe200000e0000 */
[----:B------:R-:W-:Y:S01]  /*15f0*/  VIADD R9, R8, 0x2 ;  /* 0x0000000208097836 */ /* 0x000fe20000000000 */
[----:B------:R-:W-:Y:S01]  /*1600*/  R2UR UR11, R10 ;  /* 0x000000000a0b72ca */ /* 0x000fe200000e0000 */
[----:B------:R-:W-:Y:S02]  /*1610*/  VIADD R10, R7, 0x2 ;  /* 0x00000002070a7836 */ /* 0x000fe40000000000 */
[----:B------:R-:W-:Y:S01]  /*1620*/  HGMMA.64x8x16.F32 R24, gdesc[UR4], RZ, !UPT ;  /* 0x00000000041879f0 */ /* 0x000fe2000c7008ff */
[----:B------:R-:W-:Y:S01]  /*1630*/  UMOV UR7, 0x40000000 ;  /* 0x4000000000077882 */ /* 0x000fe20000000000 */
[----:B------:R-:W-:Y:S02]  /*1640*/  UMOV UR6, UR8 ;  /* 0x0000000800067c82 */ /* 0x000fe40008000000 */
[----:B------:R-:W-:Y:S01]  /*1650*/  HGMMA.64x8x16.F32 R28, gdesc[UR4], RZ, !UPT ;  /* 0x00000000041c79f0 */ /* 0x000fe2000c7008ff */
[----:B------:R-:W-:Y:S01]  /*1660*/  UMOV UR6, UR9 ;  /* 0x0000000900067c82 */ /* 0x000fe20008000000 */
[----:B------:R-:W-:-:S02]  /*1670*/  UMOV UR7, 0x40000000 ;  /* 0x4000000000077882 */ /* 0x000fc40000000000 */
[----:B------:R-:W-:Y:S01]  /*1680*/  HGMMA.64x8x16.F32 R32, gdesc[UR4], RZ, !UPT ;  /* 0x00000000042079f0 */ /* 0x000fe2000c7008ff */
[----:B------:R-:W-:Y:S01]  /*1690*/  UMOV UR6, UR10 ;  /* 0x0000000a00067c82 */ /* 0x000fe20008000000 */
[----:B------:R-:W-:Y:S02]  /*16a0*/  UMOV UR7, 0x40000000 ;  /* 0x4000000000077882 */ /* 0x000fe40000000000 */
[----:B------:R-:W-:Y:S01]  /*16b0*/  HGMMA.64x8x16.F32 R36, gdesc[UR4], RZ, !UPT ;  /* 0x00000000042479f0 */ /* 0x000fe2000c7008ff */
[----:B------:R-:W-:Y:S01]  /*16c0*/  UMOV UR6, UR11 ;  /* 0x0000000b00067c82 */ /* 0x000fe20008000000 */
[----:B------:R-:W-:Y:S02]  /*16d0*/  UMOV UR7, 0x40000000 ;  /* 0x4000000000077882 */ /* 0x000fe40000000000 */
[----:B------:R-:W-:Y:S01]  /*16e0*/  HGMMA.64x8x16.F32 R40, gdesc[UR4], RZ, !UPT ;  /* 0x00000000042879f0 */ /* 0x000fe2000c7008ff */
[----:B------:R-:W-:Y:S01]  /*16f0*/  R2UR UR6, R10 ;  /* 0x000000000a0672ca */ /* 0x000fe200000e0000 */
[----:B------:R-:W-:Y:S01]  /*1700*/  VIADD R10, R7, 0x82 ;  /* 0x00000082070a7836 */ /* 0x000fe20000000000 */
[----:B------:R-:W-:Y:S01]  /*1710*/  R2UR UR4, R9 ;  /* 0x00000000090472ca */ /* 0x000fe200000e0000 */
[C---:B------:R-:W-:Y:S01]  /*1720*/  VIADD R9, R7.reuse, 0x102 ;  /* 0x0000010207097836 */ /* 0x040fe20000000000 */
[----:B------:R-:W-:Y:S01]  /*1730*/  UMOV UR7, 0x40000000 ;  /* 0x4000000000077882 */ /* 0x000fe20000000000 */
        /* <DEDUP_REMOVED lines=9> */
[----:B------:R-:W-:Y:S03]  /*17d0*/  HGMMA.64x8x16.F32 R24, gdesc[UR4], R24 ;  /* 0x00000000041879f0 */ /* 0x000fe60008700818 */
[----:B------:R-:W-:Y:S01]  /*17e0*/  UMOV UR6, UR8 ;  /* 0x0000000800067c82 */ /* 0x000fe20008000000 */
[----:B------:R-:W-:Y:S02]  /*17f0*/  UMOV UR7, 0x40000000 ;  /* 0x4000000000077882 */ /* 0x000fe40000000000 */
[----:B------:R-:W-:Y:S01]  /*1800*/  HGMMA.64x8x16.F32 R28, gdesc[UR4], R28 ;  /* 0x00000000041c79f0 */ /* 0x000fe2000870081c */
[----:B------:R-:W-:Y:S01]  /*1810*/  UMOV UR6, UR9 ;  /* 0x0000000900067c82 */ /* 0x000fe20008000000 */
[----:B------:R-:W-:-:S02]  /*1820*/  UMOV UR7, 0x40000000 ;  /* 0x4000000000077882 */ /* 0x000fc40000000000 */
[----:B------:R-:W-:Y:S01]  /*1830*/  HGMMA.64x8x16.F32 R32, gdesc[UR4], R32 ;  /* 0x00000000042079f0 */ /* 0x000fe20008700820 */
[----:B------:R-:W-:Y:S01]  /*1840*/  UMOV UR6, UR10 ;  /* 0x0000000a00067c82 */ /* 0x000fe20008000000 */
[----:B------:R-:W-:Y:S02]  /*1850*/  UMOV UR7, 0x40000000 ;  /* 0x4000000000077882 */ /* 0x000fe40000000000 */
[----:B------:R-:W-:Y:S01]  /*1860*/  HGMMA.64x8x16.F32 R36, gdesc[UR4], R36 ;  /* 0x00000000042479f0 */ /* 0x000fe20008700824 */
[----:B------:R-:W-:Y:S01]  /*1870*/  UMOV UR6, UR11 ;  /* 0x0000000b00067c82 */ /* 0x000fe20008000000 */
[----:B------:R-:W-:Y:S02]  /*1880*/  UMOV UR7, 0x40000000 ;  /* 0x4000000000077882 */ /* 0x000fe40000000000 */
[----:B------:R-:W-:Y:S01]  /*1890*/  HGMMA.64x8x16.F32 R40, gdesc[UR4], R40 ;  /* 0x00000000042879f0 */ /* 0x000fe20008700828 */
        /* <DEDUP_REMOVED lines=312> */
[----:B------:R-:W-:Y:S01]  /*2c20*/  HGMMA.64x8x16.F32 R24, gdesc[UR4], R24 ;  /* 0x00000000041879f0 */ /* 0x000fe20008700818 */
        /* <DEDUP_REMOVED lines=22> */
[----:B------:R-:W-:Y:S02]  /*2d90*/  R2UR UR10, R10 ;  /* 0x000000000a0a72ca */ /* 0x000fe400000e0000 */
        /* <DEDUP_REMOVED lines=16> */
[C---:B------:R-:W-:Y:S01]  /*2ea0*/  VIADD R9, R7.reuse, 0x806 ;  /* 0x0000080607097836 */ /* 0x040fe20000000000 */
[----:B------:R-:W-:Y:S01]  /*2eb0*/  R2UR UR4, R8 ;  /* 0x00000000080472ca */ /* 0x000fe200000e0000 */
[----:B------:R-:W-:Y:S01]  /*2ec0*/  VIADD R8, R7, 0x886 ;  /* 0x0000088607087836 */ /* 0x000fe20000000000 */
[----:B------:R-:W-:Y:S01]  /*2ed0*/  UMOV UR7, 0x40000000 ;  /* 0x4000000000077882 */ /* 0x000fe20000000000 */
[----:B------:R-:W-:Y:S01]  /*2ee0*/  UMOV UR5, 0x40000040 ;  /* 0x4000004000057882 */ /* 0x000fe20000000000 */
[----:B------:R-:W-:Y:S01]  /*2ef0*/  R2UR UR8, R9 ;  /* 0x00000000090872ca */ /* 0x000fe200000e0000 */
[C---:B------:R-:W-:Y:S01]  /*2f00*/  VIADD R9, R7.reuse, 0x906 ;  /* 0x0000090607097836 */ /* 0x040fe20000000000 */
[----:B------:R-:W-:Y:S01]  /*2f10*/  R2UR UR9, R8 ;  /* 0x00000000080972ca */ /* 0x000fe200000e0000 */
[----:B------:R-:W-:-:S03]  /*2f20*/  VIADD R7, R7, 0x986 ;  /* 0x0000098607077836 */ /* 0x000fc60000000000 */
[----:B------:R-:W-:Y:S02]  /*2f30*/  R2UR UR10, R9 ;  /* 0x00000000090a72ca */ /* 0x000fe400000e0000 */
[----:B------:R-:W-:Y:S01]  /*2f40*/  R2UR UR11, R7 ;  /* 0x00000000070b72ca */ /* 0x000fe200000e0000 */
[----:B------:R-:W-:-:S05]  /*2f50*/  IMAD R7, R3, 0x40, R228 ;  /* 0x0000004003077824 */ /* 0x000fca00078e02e4 */
[----:B------:R-:W-:-:S05]  /*2f60*/  LEA R7, R7, UR60, 0x2 ;  /* 0x0000003c07077c11 */ /* 0x000fca000f8e10ff */
[----:B------:R3:W4:Y:S04]  /*2f70*/  LDS R10, [R7+0x2c100] ;  /* 0x02c10000070a7984 */ /* 0x0007280000000800 */
[----:B------:R3:W1:Y:S01]  /*2f80*/  LDS R8, [R7+0x2c120] ;  /* 0x02c1200007087984 */ /* 0x0006620000000800 */
        /* <DEDUP_REMOVED lines=12> */
[----:B------:R-:W-:Y:S01]  /*3050*/  HGMMA.64x8x16.F32 R40, gdesc[UR4], R40, gsb0 ;  /* 0x00000000042879f0 */ /* 0x000fe20008000828 */
[----:B---3--:R-:W-:Y:S05]  /*3060*/  @!P0 BRA `(.L_x_72) ;  /* 0x0000000000048947 */ /* 0x008fea0003800000 */
[----:B------:R-:W-:Y:S01]  /*3070*/  BPT.TRAP 0x1 ;  /* 0x000000040000795c */ /* 0x000fe20000300000 */
.L_x_72:
[----:B------:R-:W-:-:S04]  /*3080*/  SHF.L.U32 R12, R17, 0x1f, RZ ;  /* 0x0000001f110c7819 */ /* 0x000fc800000006ff */
[----:B------:R3:W1:Y:S01]  /*3090*/  SYNCS.PHASECHK.TRANS64.TRYWAIT P1, [UR60+0x31830], R12 ;  /* 0x0318300cff0075a7 */ /* 0x000662000802017c */
[----:B------:R-:W-:Y:S05]  /*30a0*/  @!P0 BRA `(.L_x_73) ;  /* 0x0000000000048947 */ /* 0x000fea0003800000 */
[----:B------:R-:W-:Y:S01]  /*30b0*/  BPT.TRAP 0x1 ;  /* 0x000000040000795c */ /* 0x000fe20000300000 */
.L_x_73:
[----:B------:R-:W-:Y:S02]  /*30c0*/  VIADD R6, R6, 0xa000 ;  /* 0x0000a00006067836 */ /* 0x000fe40000000000 */
[----:B------:R-:W-:-:S03]  /*30d0*/  VIADD R9, R5, 0x24100 ;  /* 0x0002410005097836 */ /* 0x000fc60000000000 */
[----:B------:R-:W-:Y:S02]  /*30e0*/  SHF.R.U32.HI R6, RZ, 0x4, R6 ;  /* 0x00000004ff067819 */ /* 0x000fe40000011606 */
[----:B------:R-:W-:Y:S02]  /*30f0*/  SHF.R.U32.HI R7, RZ, 0x4, R9 ;  /* 0x00000004ff077819 */ /* 0x000fe40000011609 */
[----:B------:R-:W-:Y:S02]  /*3100*/  LOP3.LUT R6, R6, 0x3fff, RZ, 0xc0, !PT ;  /* 0x00003fff06067812 */ /* 0x000fe400078ec0ff */
[----:B------:R-:W-:Y:S02]  /*3110*/  LOP3.LUT R7, R7, 0x3fff, RZ, 0xc0, !PT ;  /* 0x00003fff07077812 */ /* 0x000fe400078ec0ff */
[----:B------:R-:W-:Y:S02]  /*3120*/  LOP3.LUT R6, R6, 0x10000, RZ, 0xfc, !PT ;  /* 0x0001000006067812 */ /* 0x000fe400078efcff */
[----:B------:R-:W-:Y:S01]  /*3130*/  LOP3.LUT R7, R7, 0x10000, RZ, 0xfc, !PT ;  /* 0x0001000007077812 */ /* 0x000fe200078efcff */
[----:B-1----:R-:W-:Y:S06]  /*3140*/  @P1 BRA `(.L_x_74) ;  /* 0x0000000000081947 */ /* 0x002fec0003800000 */
[----:B------:R-:W1:Y:S02]  /*3150*/  SYNCS.PHASECHK.TRANS64.TRYWAIT P1, [UR60+0x31830], R12 ;  /* 0x0318300cff0075a7 */ /* 0x000e64000802017c */
[----:B-1----:R-:W-:Y:S05]  /*3160*/  @!P1 BRA `(.L_x_75) ;  /* 0x0000007000f89947 */ /* 0x002fea0003800000 */
.L_x_74:
[C---:B--2---:R-:W-:Y:S01]  /*3170*/  VIADD R11, R6.reuse, 0x80 ;  /* 0x00000080060b7836 */ /* 0x044fe20000000000 */
[----:B------:R-:W-:Y:S01]  /*3180*/  R2UR UR4, R7 ;  /* 0x00000000070472ca */ /* 0x000fe200000e0000 */
[C---:B---3--:R-:W-:Y:S01]  /*3190*/  VIADD R12, R6.reuse, 0x100 ;  /* 0x00000100060c7836 */ /* 0x048fe20000000000 */
[C---:B------:R-:W-:Y:S01]  /*31a0*/  R2UR UR6, R6.reuse ;  /* 0x00000000060672ca */ /* 0x040fe200000e0000 */
[----:B------:R-:W-:Y:S01]  /*31b0*/  WARPGROUP.ARRIVE ;  /* 0x00000000000079c5 */ /* 0x000fe20000000000 */
        /* <DEDUP_REMOVED lines=9> */
[----:B------:R-:W-:Y:S01]  /*3250*/  VIADD R12, R7, 0x2 ;  /* 0x00000002070c7836 */ /* 0x000fe20000000000 */
[C---:B------:R-:W-:Y:S01]  /*3260*/  ISETP.GT.AND P1, PT, R2.reuse, RZ, PT ;  /* 0x000000ff0200720c */ /* 0x040fe20003f24270 */
[----:B------:R-:W-:Y:S01]  /*3270*/  HGMMA.64x8x16.F32 R44, gdesc[UR4], RZ, !UPT ;  /* 0x00000000042c79f0 */ /* 0x000fe2000c7008ff */
[----:B------:R-:W-:Y:S01]  /*3280*/  UMOV UR7, 0x40000000 ;  /* 0x4000000000077882 */ /* 0x000fe20000000000 */
[----:B------:R-:W-:Y:S01]  /*3290*/  UMOV UR6, UR8 ;  /* 0x0000000800067c82 */ /* 0x000fe20008000000 */
[----:B------:R-:W-:Y:S01]  /*32a0*/  ISETP.GT.AND P2, PT, R2, 0x1, PT ;  /* 0x000000010200780c */ /* 0x000fe20003f44270 */
[----:B------:R-:W-:Y:S01]  /*32b0*/  HGMMA.64x8x16.F32 R48, gdesc[UR4], RZ, !UPT ;  /* 0x00000000043079f0 */ /* 0x000fe2000c7008ff */
[----:B------:R-:W-:Y:S01]  /*32c0*/  UMOV UR6, UR9 ;  /* 0x0000000900067c82 */ /* 0x000fe20008000000 */
[----:B------:R-:W-:Y:S01]  /*32d0*/  UMOV UR7, 0x40000000 ;  /* 0x4000000000077882 */ /* 0x000fe20000000000 */
[----:B------:R-:W-:Y:S01]  /*32e0*/  LEA R224, R228, UR60, 0x2 ;  /* 0x0000003ce4e07c11 */ /* 0x000fe2000f8e10ff */
[----:B------:R-:W-:Y:S01]  /*32f0*/  HGMMA.64x8x16.F32 R52, gdesc[UR4], RZ, !UPT ;  /* 0x00000000043479f0 */ /* 0x000fe2000c7008ff */
[----:B------:R-:W-:Y:S01]  /*3300*/  UMOV UR6, UR10 ;  /* 0x0000000a00067c82 */ /* 0x000fe20008000000 */
[----:B------:R-:W-:Y:S01]  /*3310*/  UMOV UR7, 0x40000000 ;  /* 0x4000000000077882 */ /* 0x000fe20000000000 */
[C---:B------:R-:W-:Y:S01]  /*3320*/  ISETP.GT.AND P3, PT, R2.reuse, 0x11, PT ;  /* 0x000000110200780c */ /* 0x040fe20003f64270 */
[----:B------:R-:W-:Y:S01]  /*3330*/  HGMMA.64x8x16.F32 R216, gdesc[UR4], RZ, !UPT ;  /* 0x0000000004d879f0 */ /* 0x000fe2000c7008ff */
[----:B------:R-:W-:Y:S01]  /*3340*/  UMOV UR6, UR11 ;  /* 0x0000000b00067c82 */ /* 0x000fe20008000000 */
[----:B------:R-:W-:Y:S01]  /*3350*/  UMOV UR7, 0x40000000 ;  /* 0x4000000000077882 */ /* 0x000fe20000000000 */
[----:B------:R-:W-:Y:S01]  /*3360*/  ISETP.GT.AND P4, PT, R2, 0x31, PT ;  /* 0x000000310200780c */ /* 0x000fe20003f84270 */
        /* <DEDUP_REMOVED lines=11> */
[----:B------:R-:W-:Y:S01]  /*3420*/  ISETP.GT.AND P5, PT, R2, 0x40, PT ;  /* 0x000000400200780c */ /* 0x000fe20003fa4270 */
[----:B------:R-:W-:Y:S01]  /*3430*/  UMOV UR57, 0x40000040 ;  /* 0x4000004000397882 */ /* 0x000fe20000000000 */
[----:B------:R-:W-:Y:S01]  /*3440*/  R2UR UR10, R11 ;  /* 0x000000000b0a72ca */ /* 0x000fe200000e0000 */
[----:B------:R-:W-:Y:S01]  /*3450*/  VIADD R11, R6, 0x4 ;  /* 0x00000004060b7836 */ /* 0x000fe20000000000 */
[----:B------:R-:W-:Y:S01]  /*3460*/  R2UR UR11, R12 ;  /* 0x000000000c0b72ca */ /* 0x000fe200000e0000 */
[----:B------:R-:W-:Y:S01]  /*3470*/  VIADD R12, R7, 0x4 ;  /* 0x00000004070c7836 */ /* 0x000fe20000000000 */
[----:B------:R-:W-:Y:S01]  /*3480*/  ISETP.GT.AND P6, PT, R2, 0x41, PT ;  /* 0x000000410200780c */ /* 0x000fe20003fc4270 */
[----:B------:R-:W-:Y:S01]  /*3490*/  UMOV UR59, 0x40 ;  /* 0x00000040003b7882 */ /* 0x000fe20000000000 */
[----:B------:R-:W-:Y:S01]  /*34a0*/  UMOV UR13, UR57 ;  /* 0x00000039000d7c82 */ /* 0x000fe20008000000 */
[----:B------:R-:W-:Y:S01]  /*34b0*/  UMOV UR15, 0x40 ;  /* 0x00000040000f7882 */ /* 0x000fe20000000000 */
[----:B------:R-:W-:Y:S01]  /*34c0*/  UMOV UR17, UR57 ;  /* 0x0000003900117c82 */ /* 0x000fe20008000000 */
[----:B------:R-:W-:Y:S01]  /*34d0*/  UMOV UR19, 0x40 ;  /* 0x0000004000137882 */ /* 0x000fe20000000000 */
[----:B------:R-:W-:Y:S01]  /*34e0*/  UMOV UR49, 0x40000040 ;  /* 0x4000004000317882 */ /* 0x000fe20000000000 */
        /* <DEDUP_REMOVED lines=8> */
[----:B------:R-:W-:Y:S01]  /*3570*/  HGMMA.64x8x16.F32 R44, gdesc[UR4], R44 ;  /* 0x00000000042c79f0 */ /* 0x000fe2000870082c */
[----:B------:R-:W-:Y:S01]  /*3580*/  UMOV UR6, UR8 ;  /* 0x0000000800067c82 */ /* 0x000fe20008000000 */
[----:B------:R-:W-:Y:S01]  /*3590*/  UMOV UR7, 0x40000000 ;  /* 0x4000000000077882 */ /* 0x000fe20000000000 */
[----:B------:R-:W-:Y:S01]  /*35a0*/  UMOV UR31, 0x40 ;  /* 0x00000040001f7882 */ /* 0x000fe20000000000 */
[----:B------:R-:W-:Y:S01]  /*35b0*/  HGMMA.64x8x16.F32 R48, gdesc[UR4], R48 ;  /* 0x00000000043079f0 */ /* 0x000fe20008700830 */
[----:B------:R-:W-:Y:S01]  /*35c0*/  UMOV UR6, UR9 ;  /* 0x0000000900067c82 */ /* 0x000fe20008000000 */
        /* <DEDUP_REMOVED lines=20> */
[C---:B------:R-:W-:Y:S01]  /*3710*/  VIADD R12, R6.reuse, 0x204 ;  /* 0x00000204060c7836 */ /* 0x040fe20000000000 */
[----:B------:R-:W-:Y:S01]  /*3720*/  UMOV UR39, 0x40 ;  /* 0x0000004000277882 */ /* 0x000fe20000000000 */
[----:B------:R-:W-:Y:S01]  /*3730*/  UMOV UR33, UR25 ;  /* 0x0000001900217c82 */ /* 0x000fe20008000000 */
[----:B------:R-:W-:Y:S01]  /*3740*/  R2UR UR10, R11 ;  /* 0x000000000b0a72ca */ /* 0x000fe200000e0000 */
[----:B------:R-:W-:Y:S01]  /*3750*/  VIADD R11, R6, 0x6 ;  /* 0x00000006060b7836 */ /* 0x000fe20000000000 */
[----:B------:R-:W-:Y:S01]  /*3760*/  R2UR UR11, R12 ;  /* 0x000000000c0b72ca */ /* 0x000fe200000e0000 */
[----:B------:R-:W-:Y:S01]  /*3770*/  VIADD R12, R7, 0x6 ;  /* 0x00000006070c7836 */ /* 0x000fe20000000000 */
[----:B------:R-:W-:Y:S01]  /*3780*/  UMOV UR35, 0x40 ;  /* 0x0000004000237882 */ /* 0x000fe20000000000 */
[----:B------:R-:W-:Y:S01]  /*3790*/  IMAD R5, R4, 0x2800, R5 ;  /* 0x0000280004057824 */ /* 0x000fe200078e0205 */
[----:B------:R-:W-:Y:S01]  /*37a0*/  UMOV UR21, 0x40000040 ;  /* 0x4000004000157882 */ /* 0x000fe20000000000 */
[----:B------:R-:W-:-:S03]  /*37b0*/  UMOV UR23, 0x40 ;  /* 0x0000004000177882 */ /* 0x000fc60000000000 */
[----:B------:R-:W-:-:S04]  /*37c0*/  SHF.R.U32.HI R5, RZ, 0x4, R5 ;  /* 0x00000004ff057819 */ /* 0x000fc80000011605 */
[----:B------:R-:W-:Y:S01]  /*37d0*/  LOP3.LUT R5, R5, 0x3fff, RZ, 0xc0, !PT ;  /* 0x00003fff05057812 */ /* 0x000fe200078ec0ff */
[----:B------:R-:W-:Y:S01]  /*37e0*/  HGMMA.64x8x16.F32 R44, gdesc[UR4], R44 ;  /* 0x00000000042c79f0 */ /* 0x000fe2000870082c */
[----:B------:R-:W-:Y:S01]  /*37f0*/  UMOV UR6, UR8 ;  /* 0x0000000800067c82 */ /* 0x000fe20008000000 */
[----:B------:R-:W-:Y:S02]  /*3800*/  UMOV UR7, 0x40000000 ;  /* 0x4000000000077882 */ /* 0x000fe40000000000 */
        /* <DEDUP_REMOVED lines=321> */
[----:B------:R-:W-:Y:S04]  /*4c20*/  HGMMA.64x8x16.F32 R44, gdesc[UR4], R44 ;  /* 0x00000000042c79f0 */ /* 0x000fe8000870082c */
        /* <DEDUP_REMOVED lines=15> */
[C---:B------:R-:W-:Y:S01]  /*4d20*/  VIADD R11, R6.reuse, 0x886 ;  /* 0x00000886060b7836 */ /* 0x040fe20000000000 */
        /* <DEDUP_REMOVED lines=8> */
[----:B------:R-:W-:Y:S04]  /*4db0*/  HGMMA.64x8x16.F32 R44, gdesc[UR4], R44 ;  /* 0x00000000042c79f0 */ /* 0x000fe8000870082c */
[----:B------:R-:W-:Y:S01]  /*4dc0*/  UMOV UR6, UR8 ;  /* 0x0000000800067c82 */ /* 0x000fe20008000000 */
[----:B------:R-:W-:Y:S01]  /*4dd0*/  UMOV UR7, 0x40000000 ;  /* 0x4000000000077882 */ /* 0x000fe20000000000 */
[----:B------:R-:W-:Y:S01]  /*4de0*/  ULDC UR8, c[0x0][0x75c] ;  /* 0x0001d70000087ab9 */ /* 0x000fe20000000800 */
[----:B------:R-:W-:Y:S01]  /*4df0*/  HGMMA.64x8x16.F32 R48, gdesc[UR4], R48 ;  /* 0x00000000043079f0 */ /* 0x000fe20008700830 */
[----:B------:R-:W-:Y:S01]  /*4e00*/  UMOV UR6, UR9 ;  /* 0x0000000900067c82 */ /* 0x000fe20008000000 */
[----:B------:R-:W-:Y:S01]  /*4e10*/  UMOV UR7, 0x40000000 ;  /* 0x4000000000077882 */ /* 0x000fe20000000000 */
[----:B------:R-:W-:Y:S01]  /*4e20*/  UMOV UR9, UR15 ;  /* 0x0000000f00097c82 */ /* 0x000fe20008000000 */
[----:B------:R-:W-:Y:S01]  /*4e30*/  HGMMA.64x8x16.F32 R52, gdesc[UR4], R52 ;  /* 0x00000000043479f0 */ /* 0x000fe20008700834 */
[----:B------:R-:W-:Y:S01]  /*4e40*/  UMOV UR6, UR10 ;  /* 0x0000000a00067c82 */ /* 0x000fe20008000000 */
[----:B------:R-:W-:-:S02]  /*4e50*/  UMOV UR7, 0x40000000 ;  /* 0x4000000000077882 */ /* 0x000fc40000000000 */
[----:B------:R-:W-:Y:S01]  /*4e60*/  HGMMA.64x8x16.F32 R216, gdesc[UR4], R216 ;  /* 0x0000000004d879f0 */ /* 0x000fe200087008d8 */
[----:B------:R-:W-:Y:S01]  /*4e70*/  UMOV UR6, UR11 ;  /* 0x0000000b00067c82 */ /* 0x000fe20008000000 */
[----:B------:R-:W-:Y:S01]  /*4e80*/  UMOV UR7, 0x40000000 ;  /* 0x4000000000077882 */ /* 0x000fe20000000000 */
[----:B------:R-:W-:Y:S01]  /*4e90*/  UMOV UR11, UR19 ;  /* 0x00000013000b7c82 */ /* 0x000fe20008000000 */
[----:B------:R-:W-:Y:S01]  /*4ea0*/  HGMMA.64x8x16.F32 R220, gdesc[UR4], R220, gsb0 ;  /* 0x0000000004dc79f0 */ /* 0x000fe200080008dc */
[----:B------:R-:W-:Y:S01]  /*4eb0*/  ULDC UR4, c[0x0][0x744] ;  /* 0x0001d10000047ab9 */ /* 0x000fe20000000800 */
[----:B------:R-:W-:Y:S01]  /*4ec0*/  UMOV UR7, 0x40 ;  /* 0x0000004000077882 */ /* 0x000fe20000000000 */
[----:B------:R-:W-:Y:S02]  /*4ed0*/  WARPGROUP.DEPBAR.LE gsb0, 0x1 ;  /* 0x00008000000079c5 */ /* 0x000fe40000010100 */
[----:B------:R-:W-:Y:S01]  /*4ee0*/  FMUL.FTZ R11, R24, UR8 ;  /* 0x00000008180b7c20 */ /* 0x000fe20008410000 */
[----:B------:R-:W-:Y:S01]  /*4ef0*/  FMUL.FTZ R12, R26, UR8 ;  /* 0x000000081a0c7c20 */ /* 0x000fe20008410000 */
[----:B------:R-:W-:Y:S01]  /*4f00*/  FMUL.FTZ R13, R25, UR8 ;  /* 0x00000008190d7c20 */ /* 0x000fe20008410000 */
[----:B------:R-:W-:Y:S01]  /*4f10*/  FMUL.FTZ R15, R27, UR8 ;  /* 0x000000081b0f7c20 */ /* 0x000fe20008410000 */
[----:B------:R-:W1:Y:S01]  /*4f20*/  LDS R14, [R224+0x2c320] ;  /* 0x02c32000e00e7984 */ /* 0x000e620000000800 */
[----:B------:R-:W-:Y:S01]  /*4f30*/  FMUL.FTZ R24, R28, UR8 ;  /* 0x000000081c187c20 */ /* 0x000fe20008410000 */
[----:B------:R-:W2:Y:S01]  /*4f40*/  MUFU.TANH R11, R11 ;  /* 0x0000000b000b7308 */ /* 0x000ea20000002400 */
[----:B------:R-:W-:Y:S01]  /*4f50*/  FMUL.FTZ R26, R29, UR8 ;  /* 0x000000081d1a7c20 */ /* 0x000fe20008410000 */
[----:B------:R-:W-:Y:S01]  /*4f60*/  FMUL.FTZ R29, R32, UR8 ;  /* 0x00000008201d7c20 */ /* 0x000fe20008410000 */
[----:B------:R-:W-:Y:S01]  /*4f70*/  FMUL.FTZ R27, R30, UR8 ;  /* 0x000000081e1b7c20 */ /* 0x000fe20008410000 */
[----:B------:R-:W-:Y:S01]  /*4f80*/  FMUL.FTZ R32, R37, UR8 ;  /* 0x0000000825207c20 */ /* 0x000fe20008410000 */
[----:B------:R-:W-:Y:S01]  /*4f90*/  FMUL.FTZ R28, R31, UR8 ;  /* 0x000000081f1c7c20 */ /* 0x000fe20008410000 */
[----:B------:R-:W-:Y:S01]  /*4fa0*/  FMUL.FTZ R30, R35, UR8 ;  /* 0x00000008231e7c20 */ /* 0x000fe20008410000 */
[----:B------:R-:W-:Y:S01]  /*4fb0*/  FMUL.FTZ R35, R41, UR8 ;  /* 0x0000000829237c20 */ /* 0x000fe20008410000 */
[----:B------:R-:W3:Y:S01]  /*4fc0*/  MUFU.TANH R12, R12 ;  /* 0x0000000c000c7308 */ /* 0x000ee20000002400 */
[----:B------:R-:W-:Y:S01]  /*4fd0*/  FMUL.FTZ R40, R40, UR8 ;  /* 0x0000000828287c20 */ /* 0x000fe20008410000 */
[----:B------:R-:W-:Y:S01]  /*4fe0*/  FMUL.FTZ R31, R36, UR8 ;  /* 0x00000008241f7c20 */ /* 0x000fe20008410000 */
[----:B------:R-:W-:-:S05]  /*4ff0*/  FMUL.FTZ R36, R42, UR8 ;  /* 0x000000082a247c20 */ /* 0x000fca0008410000 */
[----:B------:R-:W5:Y:S01]  /*5000*/  MUFU.TANH R13, R13 ;  /* 0x0000000d000d7308 */ /* 0x000f620000002400 */
[C---:B--2---:R-:W-:Y:S01]  /*5010*/  FSEL R7, R11.reuse, -INF , P1 ;  /* 0xff8000000b077808 */ /* 0x044fe20000800000 */
[----:B------:R-:W-:-:S04]  /*5020*/  FFMA.FTZ R11, -R11, R11, 1 ;  /* 0x3f8000000b0b7423 */ /* 0x000fc8000001010b */
[----:B----4-:R-:W-:Y:S02]  /*5030*/  FFMA.FTZ R25, R7, UR4, -R10 ;  /* 0x0000000407197c23 */ /* 0x010fe4000801080a */
[----:B------:R-:W2:Y:S01]  /*5040*/  MUFU.TANH R15, R15 ;  /* 0x0000000f000f7308 */ /* 0x000ea20000002400 */
[----:B---3--:R-:W-:Y:S02]  /*5050*/  FSEL R7, R12, -INF , P1 ;  /* 0xff8000000c077808 */ /* 0x008fe40000800000 */
[----:B------:R-:W-:-:S03]  /*5060*/  ISETP.GT.AND P1, PT, R2, 0x10, PT ;  /* 0x000000100200780c */ /* 0x000fc60003f24270 */
[----:B------:R-:W-:Y:S02]  /*5070*/  FFMA.FTZ R23, R7, UR4, -R8 ;  /* 0x0000000407177c23 */ /* 0x000fe40008010808 */
[----:B------:R-:W-:Y:S01]  /*5080*/  MUFU.EX2 R25, R25 ;  /* 0x0000001900197308 */ /* 0x000fe20000000800 */
[C---:B-----5:R-:W-:Y:S01]  /*5090*/  FSEL R21, R13.reuse, -INF , P2 ;  /* 0xff8000000d157808 */ /* 0x060fe20001000000 */
[----:B------:R-:W-:-:S04]  /*50a0*/  FFMA.FTZ R13, -R13, R13, 1 ;  /* 0x3f8000000d0d7423 */ /* 0x000fc8000001010d */
[----:B------:R-:W-:Y:S02]  /*50b0*/  FFMA.FTZ R20, R21, UR4, -R10 ;  /* 0x0000000415147c23 */ /* 0x000fe4000801080a */
[----:B------:R-:W3:Y:S01]  /*50c0*/  LDS R21, [R224+0x2c300] ;  /* 0x02c30000e0157984 */ /* 0x000ee20000000800 */
[----:B--2---:R-:W-:Y:S01]  /*50d0*/  FSEL R7, R15, -INF , P2 ;  /* 0xff8000000f077808 */ /* 0x004fe20001000000 */
[----:B------:R-:W-:Y:S02]  /*50e0*/  WARPGROUP.DEPBAR.LE gsb0, 0x0 ;  /* 0x00008000000079c5 */ /* 0x000fe40000010000 */
[----:B------:R-:W-:Y:S01]  /*50f0*/  MUFU.EX2 R23, R23 ;  /* 0x0000001700177308 */ /* 0x000fe20000000800 */
[----:B------:R-:W-:Y:S01]  /*5100*/  ISETP.GT.AND P2, PT, R2, 0x20, PT ;  /* 0x000000200200780c */ /* 0x000fe20003f44270 */
[----:B------:R-:W-:Y:S01]  /*5110*/  FFMA.FTZ R22, R7, UR4, -R8 ;  /* 0x0000000407167c23 */ /* 0x000fe20008010808 */
[--C-:B-1----:R-:W-:Y:S01]  /*5120*/  FADD.FTZ R54, R54, -R14.reuse ;  /* 0x8000000e36367221 */ /* 0x102fe20000010000 */
[--C-:B------:R-:W-:Y:S01]  /*5130*/  FADD.FTZ R51, R51, -R14.reuse ;  /* 0x8000000e33337221 */ /* 0x100fe20000010000 */
[--C-:B------:R-:W-:Y:S01]  /*5140*/  FADD.FTZ R222, R222, -R14.reuse ;  /* 0x8000000edede7221 */ /* 0x100fe20000010000 */
[--C-:B------:R-:W-:Y:S01]  /*5150*/  FADD.FTZ R50, R50, -R14.reuse ;  /* 0x8000000e32327221 */ /* 0x100fe20000010000 */
[--C-:B------:R-:W-:Y:S01]  /*5160*/  FADD.FTZ R55, R55, -R14.reuse ;  /* 0x8000000e37377221 */ /* 0x100fe20000010000 */
[----:B------:R-:W1:Y:S01]  /*5170*/  MUFU.EX2 R20, R20 ;  /* 0x0000001400147308 */ /* 0x000e620000000800 */
[--C-:B------:R-:W-:Y:S01]  /*5180*/  FADD.FTZ R218, R218, -R14.reuse ;  /* 0x8000000edada7221 */ /* 0x100fe20000010000 */
[----:B------:R-:W-:-:S06]  /*5190*/  FADD.FTZ R219, R219, -R14 ;  /* 0x8000000edbdb7221 */ /* 0x000fcc0000010000 */
[----:B------:R-:W2:Y:S08]  /*51a0*/  MUFU.EX2 R22, R22 ;  /* 0x0000001600167308 */ /* 0x000eb00000000800 */
[----:B------:R-:W4:Y:S01]  /*51b0*/  MUFU.TANH R24, R24 ;  /* 0x0000001800187308 */ /* 0x000f220000002400 */
[----:B-1----:R-:W-:-:S07]  /*51c0*/  F2FP.F16.F32.PACK_AB R6, R20, R25 ;  /* 0x000000191406723e */ /* 0x002fce00000000ff */
[----:B------:R-:W1:Y:S01]  /*51d0*/  MUFU.TANH R26, R26 ;  /* 0x0000001a001a7308 */ /* 0x000e620000002400 */
[----:B--2---:R-:W-:Y:S01]  /*51e0*/  F2FP.F16.F32.PACK_AB R7, R22, R23 ;  /* 0x000000171607723e */ /* 0x004fe200000000ff */
[----:B------:R-:W-:Y:S01]  /*51f0*/  BAR.SYNC.DEFER_BLOCKING 0x9, 0x100 ;  /* 0x0244000000007b1d */ /* 0x000fe20000010000 */
[--C-:B---3--:R-:W-:Y:S01]  /*5200*/  FADD.FTZ R44, R44, -R21.reuse ;  /* 0x800000152c2c7221 */ /* 0x108fe20000010000 */
[--C-:B------:R-:W-:Y:S01]  /*5210*/  FADD.FTZ R45, R45, -R21.reuse ;  /* 0x800000152d2d7221 */ /* 0x100fe20000010000 */
[--C-:B------:R-:W-:Y:S01]  /*5220*/  FADD.FTZ R48, R48, -R21.reuse ;  /* 0x8000001530307221 */ /* 0x100fe20000010000 */
[--C-:B------:R-:W-:Y:S02]  /*5230*/  FADD.FTZ R49, R49, -R21.reuse ;  /* 0x8000001531317221 */ /* 0x100fe40000010000 */
[----:B------:R-:W-:Y:S01]  /*5240*/  MUFU.TANH R29, R29 ;  /* 0x0000001d001d7308 */ /* 0x000fe20000002400 */
[----:B----4-:R-:W-:Y:S01]  /*5250*/  FSEL R37, R24, -INF , P1 ;  /* 0xff80000018257808 */ /* 0x010fe20000800000 */
[--C-:B------:R-:W-:Y:S01]  /*5260*/  FADD.FTZ R52, R52, -R21.reuse ;  /* 0x8000001534347221 */ /* 0x100fe20000010000 */
[--C-:B------:R-:W-:Y:S01]  /*5270*/  FADD.FTZ R53, R53, -R21.reuse ;  /* 0x8000001535357221 */ /* 0x100fe20000010000 */
[--C-:B------:R-:W-:Y:S01]  /*5280*/  FADD.FTZ R216, R216, -R21.reuse ;  /* 0x80000015d8d87221 */ /* 0x100fe20000010000 */
[--C-:B------:R-:W-:Y:S01]  /*5290*/  FADD.FTZ R217, R217, -R21.reuse ;  /* 0x80000015d9d97221 */ /* 0x100fe20000010000 */
[----:B------:R-:W-:Y:S01]  /*52a0*/  FFMA.FTZ R37, R37, UR4, -R10 ;  /* 0x0000000425257c23 */ /* 0x000fe2000801080a */
[--C-:B------:R-:W-:Y:S01]  /*52b0*/  FADD.FTZ R220, R220, -R21.reuse ;  /* 0x80000015dcdc7221 */ /* 0x100fe20000010000 */
[----:B------:R-:W-:Y:S01]  /*52c0*/  MUFU.TANH R27, R27 ;  /* 0x0000001b001b7308 */ /* 0x000fe20000002400 */
[----:B-1----:R-:W-:Y:S01]  /*52d0*/  FSEL R41, R26, -INF , P3 ;  /* 0xff8000001a297808 */ /* 0x002fe20001800000 */
[----:B------:R-:W-:Y:S01]  /*52e0*/  FADD.FTZ R221, R221, -R21 ;  /* 0x80000015dddd7221 */ /* 0x000fe20000010000 */
[----:B------:R-:W-:Y:S01]  /*52f0*/  FMUL.FTZ R44, R25, R44 ;  /* 0x0000002c192c7220 */ /* 0x000fe20000410000 */
[----:B------:R-:W-:Y:S01]  /*5300*/  FMUL.FTZ R25, R43, UR8 ;  /* 0x000000082b197c20 */ /* 0x000fe20008410000 */
[----:B------:R-:W-:Y:S01]  /*5310*/  FMUL.FTZ R20, R20, R45 ;  /* 0x0000002d14147220 */ /* 0x000fe20000410000 */
[----:B------:R-:W-:Y:S01]  /*5320*/  FFMA.FTZ R24, -R24, R24, 1 ;  /* 0x3f80000018187423 */ /* 0x000fe20000010118 */
[----:B------:R-:W-:Y:S01]  /*5330*/  FMUL.FTZ R11, R11, R44 ;  /* 0x0000002c0b0b7220 */ /* 0x000fe20000410000 */
[----:B------:R-:W1:Y:S01]  /*5340*/  MUFU.EX2 R37, R37 ;  /* 0x0000002500257308 */ /* 0x000e620000000800 */
[----:B------:R-:W-:Y:S01]  /*5350*/  FMUL.FTZ R20, R13, R20 ;  /* 0x000000140d147220 */ /* 0x000fe20000410000 */
[----:B------:R2:W-:Y:S06]  /*5360*/  STSM.16.M88.2 [R0+0x2c500], R6 ;  /* 0x02c5000600007844 */ /* 0x0005ec0000000100 */
[----:B------:R-:W-:Y:S01]  /*5370*/  MUFU.TANH R28, R28 ;  /* 0x0000001c001c7308 */ /* 0x000fe20000002400 */
[----:B--2---:R-:W-:Y:S01]  /*5380*/  FMUL.FTZ R6, R33, UR8 ;  /* 0x0000000821067c20 */ /* 0x004fe20008410000 */
[----:B------:R-:W-:Y:S01]  /*5390*/  FMUL.FTZ R33, R38, UR8 ;  /* 0x0000000826217c20 */ /* 0x000fe20008410000 */
[----:B------:R-:W-:-:S05]  /*53a0*/  FADD.FTZ R38, R46, -R14 ;  /* 0x8000000e2e267221 */ /* 0x000fca0000010000 */
[----:B------:R2:W-:Y:S01]  /*53b0*/  MUFU.TANH R21, R40 ;  /* 0x0000002800157308 */ /* 0x0005e20000002400 */
[----:B-1----:R-:W-:Y:S01]  /*53c0*/  FMUL.FTZ R45, R37, R48 ;  /* 0x00000030252d7220 */ /* 0x002fe20000410000 */
[----:B------:R-:W-:Y:S01]  /*53d0*/  FMUL.FTZ R7, R34, UR8 ;  /* 0x0000000822077c20 */ /* 0x000fe20008410000 */
[----:B------:R-:W-:Y:S01]  /*53e0*/  FMUL.FTZ R38, R23, R38 ;  /* 0x0000002617267220 */ /* 0x000fe20000410000 */
[----:B------:R-:W-:Y:S01]  /*53f0*/  FSEL R23, R27, -INF , P1 ;  /* 0xff8000001b177808 */ /* 0x000fe20000800000 */
[----:B------:R-:W-:Y:S01]  /*5400*/  FMUL.FTZ R13, R24, R45 ;  /* 0x0000002d180d7220 */ /* 0x000fe20000410000 */
[----:B------:R-:W-:Y:S01]  /*5410*/  ISETP.GT.AND P1, PT, R2, 0x21, PT ;  /* 0x000000210200780c */ /* 0x000fe20003f24270 */
[----:B------:R-:W-:Y:S01]  /*5420*/  FFMA.FTZ R24, -R29, R29, 1 ;  /* 0x3f8000001d187423 */ /* 0x000fe2000001011d */
[----:B------:R-:W1:Y:S01]  /*5430*/  MUFU.TANH R6, R6 ;  /* 0x0000000600067308 */ /* 0x000e620000002400 */
[----:B--2---:R-:W-:Y:S01]  /*5440*/  FFMA.FTZ R40, R41, UR4, -R10 ;  /* 0x0000000429287c23 */ /* 0x004fe2000801080a */
[----:B------:R-:W-:Y:S01]  /*5450*/  FSEL R41, R29, -INF , P2 ;  /* 0xff8000001d297808 */ /* 0x000fe20001000000 */
[----:B------:R-:W-:Y:S01]  /*5460*/  FMUL.FTZ R34, R39, UR8 ;  /* 0x0000000827227c20 */ /* 0x000fe20008410000 */
[----:B------:R-:W-:Y:S01]  /*5470*/  FADD.FTZ R39, R47, -R14 ;  /* 0x8000000e2f277221 */ /* 0x000fe20000010000 */
[----:B------:R-:W-:Y:S01]  /*5480*/  FFMA.FTZ R23, R23, UR4, -R8 ;  /* 0x0000000417177c23 */ /* 0x000fe20008010808 */
[----:B------:R-:W-:Y:S01]  /*5490*/  FADD.FTZ R14, R223, -R14 ;  /* 0x8000000edf0e7221 */ /* 0x000fe20000010000 */
[----:B------:R-:W-:Y:S01]  /*54a0*/  FFMA.FTZ R41, R41, UR4, -R10 ;  /* 0x0000000429297c23 */ /* 0x000fe2000801080a */
[----:B------:R-:W2:Y:S01]  /*54b0*/  MUFU.TANH R31, R31 ;  /* 0x0000001f001f7308 */ /* 0x000ea20000002400 */
[----:B------:R-:W-:Y:S01]  /*54c0*/  FMUL.FTZ R39, R22, R39 ;  /* 0x0000002716277220 */ /* 0x000fe20000410000 */
[----:B------:R-:W-:Y:S01]  /*54d0*/  FFMA.FTZ R22, -R26, R26, 1 ;  /* 0x3f8000001a167423 */ /* 0x000fe2000001011a */
[----:B------:R-:W-:-:S05]  /*54e0*/  FFMA.FTZ R27, -R27, R27, 1 ;  /* 0x3f8000001b1b7423 */ /* 0x000fca000001011b */
[----:B------:R-:W3:Y:S01]  /*54f0*/  MUFU.EX2 R41, R41 ;  /* 0x0000002900297308 */ /* 0x000ee20000000800 */
[----:B-1----:R-:W-:-:S05]  /*5500*/  FSEL R43, R6, -INF , P1 ;  /* 0xff800000062b7808 */ /* 0x002fca0000800000 */
[----:B------:R-:W-:Y:S01]  /*5510*/  FFMA.FTZ R42, R43, UR4, -R10 ;  /* 0x000000042b2a7c23 */ /* 0x000fe2000801080a */
[----:B------:R-:W-:Y:S01]  /*5520*/  FSEL R43, R28, -INF , P3 ;  /* 0xff8000001c2b7808 */ /* 0x000fe20001800000 */
[----:B------:R-:W1:Y:S01]  /*5530*/  MUFU.TANH R32, R32 ;  /* 0x0000002000207308 */ /* 0x000e620000002400 */
[----:B------:R-:W-:-:S03]  /*5540*/  ISETP.GT.AND P3, PT, R2, 0x30, PT ;  /* 0x000000300200780c */ /* 0x000fc60003f64270 */
[----:B------:R-:W-:Y:S01]  /*5550*/  FFMA.FTZ R44, R43, UR4, -R8 ;  /* 0x000000042b2c7c23 */ /* 0x000fe20008010808 */
[----:B--2---:R-:W-:-:S03]  /*5560*/  FSEL R29, R31, -INF , P3 ;  /* 0xff8000001f1d7808 */ /* 0x004fc60001800000 */
[----:B------:R-:W2:Y:S01]  /*5570*/  MUFU.EX2 R40, R40 ;  /* 0x0000002800287308 */ /* 0x000ea20000000800 */
[----:B---3--:R-:W-:Y:S01]  /*5580*/  FMUL.FTZ R43, R41, R52 ;  /* 0x00000034292b7220 */ /* 0x008fe20000410000 */
[----:B------:R-:W-:Y:S01]  /*5590*/  FFMA.FTZ R45, R29, UR4, -R10 ;  /* 0x000000041d2d7c23 */ /* 0x000fe2000801080a */
[----:B------:R-:W-:Y:S02]  /*55a0*/  FFMA.FTZ R29, -R6, R6, 1 ;  /* 0x3f800000061d7423 */ /* 0x000fe40000010106 */
[----:B------:R-:W-:-:S03]  /*55b0*/  FMUL.FTZ R24, R24, R43 ;  /* 0x0000002b18187220 */ /* 0x000fc60000410000 */
[----:B------:R-:W3:Y:S01]  /*55c0*/  MUFU.TANH R35, R35 ;  /* 0x0000002300237308 */ /* 0x000ee20000002400 */
[----:B-1----:R-:W-:-:S07]  /*55d0*/  FSEL R43, R32, -INF , P4 ;  /* 0xff800000202b7808 */ /* 0x002fce0002000000 */
[----:B------:R-:W1:Y:S01]  /*55e0*/  MUFU.TANH R30, R30 ;  /* 0x0000001e001e7308 */ /* 0x000e620000002400 */
[----:B--2---:R-:W-:-:S04]  /*55f0*/  FMUL.FTZ R49, R40, R49 ;  /* 0x0000003128317220 */ /* 0x004fc80000410000 */
[----:B------:R-:W-:-:S03]  /*5600*/  FMUL.FTZ R22, R22, R49 ;  /* 0x0000003116167220 */ /* 0x000fc60000410000 */
[----:B------:R-:W-:Y:S01]  /*5610*/  MUFU.EX2 R45, R45 ;  /* 0x0000002d002d7308 */ /* 0x000fe20000000800 */
[----:B---3--:R-:W-:Y:S02]  /*5620*/  FSEL R47, R35, -INF , P6 ;  /* 0xff800000232f7808 */ /* 0x008fe40003000000 */
[----:B------:R-:W-:-:S03]  /*5630*/  F2FP.F16.F32.PACK_AB R22, R22, R13 ;  /* 0x0000000d1616723e */ /* 0x000fc600000000ff */
[----:B------:R-:W-:Y:S02]  /*5640*/  FFMA.FTZ R46, R47, UR4, -R10 ;  /* 0x000000042f2e7c23 */ /* 0x000fe4000801080a */
[----:B------:R-:W2:Y:S01]  /*5650*/  MUFU.TANH R33, R33 ;  /* 0x0000002100217308 */ /* 0x000ea20000002400 */
[----:B-1----:R-:W-:-:S05]  /*5660*/  FSEL R49, R30, -INF , P1 ;  /* 0xff8000001e317808 */ /* 0x002fca0000800000 */
[----:B------:R-:W-:Y:S02]  /*5670*/  FFMA.FTZ R48, R49, UR4, -R8 ;  /* 0x0000000431307c23 */ /* 0x000fe40008010808 */
[----:B------:R1:W3:Y:S08]  /*5680*/  MUFU.EX2 R26, R42 ;  /* 0x0000002a001a7308 */ /* 0x0002f00000000800 */
[----:B------:R-:W4:Y:S01]  /*5690*/  MUFU.TANH R34, R34 ;  /* 0x0000002200227308 */ /* 0x000f220000002400 */
[----:B-1----:R-:W-:Y:S01]  /*56a0*/  FFMA.FTZ R42, R43, UR4, -R10 ;  /* 0x000000042b2a7c23 */ /* 0x002fe2000801080a */
[C---:B------:R-:W-:Y:S01]  /*56b0*/  FSEL R43, R21.reuse, -INF , P5 ;  /* 0xff800000152b7808 */ /* 0x040fe20002800000 */
[----:B------:R-:W-:Y:S01]  /*56c0*/  FFMA.FTZ R21, -R21, R21, 1 ;  /* 0x3f80000015157423 */ /* 0x000fe20000010115 */
[C---:B--2---:R-:W-:Y:S01]  /*56d0*/  FSEL R49, R33.reuse, -INF , P3 ;  /* 0xff80000021317808 */ /* 0x044fe20001800000 */
[----:B------:R-:W-:-:S02]  /*56e0*/  FFMA.FTZ R33, -R33, R33, 1 ;  /* 0x3f80000021217423 */ /* 0x000fc40000010121 */
[----:B------:R-:W-:Y:S01]  /*56f0*/  FFMA.FTZ R43, R43, UR4, -R10 ;  /* 0x000000042b2b7c23 */ /* 0x000fe2000801080a */
[----:B------:R-:W1:Y:S01]  /*5700*/  MUFU.TANH R7, R7 ;  /* 0x0000000700077308 */ /* 0x000e620000002400 */
[----:B------:R-:W-:Y:S01]  /*5710*/  FFMA.FTZ R10, -R31, R31, 1 ;  /* 0x3f8000001f0a7423 */ /* 0x000fe2000001011f */
[----:B------:R-:W-:Y:S01]  /*5720*/  FMUL.FTZ R31, R45, R216 ;  /* 0x000000d82d1f7220 */ /* 0x000fe20000410000 */
[C---:B---3--:R-:W-:Y:S01]  /*5730*/  FMUL.FTZ R6, R26.reuse, R53 ;  /* 0x000000351a067220 */ /* 0x048fe20000410000 */
[----:B------:R-:W-:Y:S01]  /*5740*/  F2FP.F16.F32.PACK_AB R26, R26, R41 ;  /* 0x000000291a1a723e */ /* 0x000fe200000000ff */
[----:B------:R-:W-:Y:S02]  /*5750*/  IMAD R216, R4, 0x2000, R9 ;  /* 0x0000200004d87824 */ /* 0x000fe400078e0209 */
[----:B------:R-:W-:Y:S01]  /*5760*/  FMUL.FTZ R10, R10, R31 ;  /* 0x0000001f0a0a7220 */ /* 0x000fe20000410000 */
[----:B------:R-:W-:Y:S01]  /*5770*/  FFMA.FTZ R31, -R32, R32, 1 ;  /* 0x3f800000201f7423 */ /* 0x000fe20000010120 */
[----:B------:R-:W2:Y:S01]  /*5780*/  MUFU.TANH R36, R36 ;  /* 0x0000002400247308 */ /* 0x000ea20000002400 */
[----:B----4-:R-:W-:Y:S01]  /*5790*/  FSEL R53, R34, -INF , P4 ;  /* 0xff80000022357808 */ /* 0x010fe20002000000 */
[----:B------:R-:W-:Y:S01]  /*57a0*/  FFMA.FTZ R32, -R35, R35, 1 ;  /* 0x3f80000023207423 */ /* 0x000fe20000010123 */
[--C-:B------:R-:W-:Y:S01]  /*57b0*/  FFMA.FTZ R35, R49, UR4, -R8.reuse ;  /* 0x0000000431237c23 */ /* 0x100fe20008010808 */
[----:B------:R-:W-:Y:S01]  /*57c0*/  FFMA.FTZ R49, -R12, R12, 1 ;  /* 0x3f8000000c317423 */ /* 0x000fe2000001010c */
[----:B------:R-:W-:Y:S01]  /*57d0*/  FMUL.FTZ R29, R29, R6 ;  /* 0x000000061d1d7220 */ /* 0x000fe20000410000 */
[----:B------:R-:W-:Y:S01]  /*57e0*/  FFMA.FTZ R12, R53, UR4, -R8 ;  /* 0x00000004350c7c23 */ /* 0x000fe20008010808 */
[----:B------:R-:W-:Y:S01]  /*57f0*/  FFMA.FTZ R34, -R34, R34, 1 ;  /* 0x3f80000022227423 */ /* 0x000fe20000010122 */
[----:B------:R-:W3:Y:S01]  /*5800*/  MUFU.TANH R25, R25 ;  /* 0x0000001900197308 */ /* 0x000ee20000002400 */
[----:B-1----:R-:W-:Y:S01]  /*5810*/  FSEL R47, R7, -INF , P2 ;  /* 0xff800000072f7808 */ /* 0x002fe20001000000 */
[----:B------:R-:W-:Y:S01]  /*5820*/  FMUL.FTZ R38, R49, R38 ;  /* 0x0000002631267220 */ /* 0x000fe20000410000 */
[----:B------:R-:W-:Y:S01]  /*5830*/  FFMA.FTZ R7, -R7, R7, 1 ;  /* 0x3f80000007077423 */ /* 0x000fe20000010107 */
[----:B------:R-:W-:-:S02]  /*5840*/  F2FP.F16.F32.PACK_AB R52, R29, R24 ;  /* 0x000000181d34723e */ /* 0x000fc400000000ff */
[----:B------:R-:W-:Y:S02]  /*5850*/  FFMA.FTZ R47, R47, UR4, -R8 ;  /* 0x000000042f2f7c23 */ /* 0x000fe40008010808 */
[----:B------:R-:W1:Y:S01]  /*5860*/  MUFU.EX2 R42, R42 ;  /* 0x0000002a002a7308 */ /* 0x000e620000000800 */
[C---:B--2---:R-:W-:Y:S01]  /*5870*/  FSEL R53, R36.reuse, -INF , P5 ;  /* 0xff80000024357808 */ /* 0x044fe20002800000 */
[----:B------:R-:W-:-:S04]  /*5880*/  FFMA.FTZ R36, -R36, R36, 1 ;  /* 0x3f80000024247423 */ /* 0x000fc80000010124 */
[----:B------:R-:W-:Y:S02]  /*5890*/  FFMA.FTZ R49, R53, UR4, -R8 ;  /* 0x0000000435317c23 */ /* 0x000fe40008010808 */
[----:B------:R-:W2:Y:S01]  /*58a0*/  MUFU.EX2 R47, R47 ;  /* 0x0000002f002f7308 */ /* 0x000ea20000000800 */
[C---:B---3--:R-:W-:Y:S01]  /*58b0*/  FSEL R53, R25.reuse, -INF , P6 ;  /* 0xff80000019357808 */ /* 0x048fe20003000000 */
[----:B------:R-:W-:-:S04]  /*58c0*/  FFMA.FTZ R25, -R25, R25, 1 ;  /* 0x3f80000019197423 */ /* 0x000fc80000010119 */
[----:B------:R-:W-:Y:S01]  /*58d0*/  FFMA.FTZ R8, R53, UR4, -R8 ;  /* 0x0000000435087c23 */ /* 0x000fe20008010808 */
[----:B------:R-:W-:Y:S01]  /*58e0*/  FFMA.FTZ R53, -R30, R30, 1 ;  /* 0x3f8000001e357423 */ /* 0x000fe2000001011e */
[----:B------:R-:W3:Y:S01]  /*58f0*/  MUFU.EX2 R44, R44 ;  /* 0x0000002c002c7308 */ /* 0x000ee20000000800 */
[----:B-1----:R-:W-:Y:S01]  /*5900*/  FMUL.FTZ R6, R42, R217 ;  /* 0x000000d92a067220 */ /* 0x002fe20000410000 */
[----:B------:R-:W-:Y:S01]  /*5910*/  UIADD3 UR4, UR60, 0x2c500, URZ ;  /* 0x0002c5003c047890 */ /* 0x000fe2000fffe03f */
[----:B------:R-:W-:Y:S02]  /*5920*/  SHF.R.U32.HI R217, RZ, 0x4, R216 ;  /* 0x00000004ffd97819 */ /* 0x000fe400000116d8 */
[----:B------:R-:W-:Y:S01]  /*5930*/  FMUL.FTZ R31, R31, R6 ;  /* 0x000000061f1f7220 */ /* 0x000fe20000410000 */
[----:B------:R-:W-:Y:S01]  /*5940*/  FFMA.FTZ R6, -R15, R15, 1 ;  /* 0x3f8000000f067423 */ /* 0x000fe2000001010f */
[----:B------:R-:W-:Y:S01]  /*5950*/  USHF.R.U32.HI UR4, URZ, 0x4, UR4 ;  /* 0x000000043f047899 */ /* 0x000fe20008011604 */
[----:B------:R-:W1:Y:S01]  /*5960*/  MUFU.EX2 R49, R49 ;  /* 0x0000003100317308 */ /* 0x000e620000000800 */
[----:B--2---:R-:W-:Y:S01]  /*5970*/  FMUL.FTZ R30, R47, R54 ;  /* 0x000000362f1e7220 */ /* 0x004fe20000410000 */
[----:B------:R-:W-:Y:S01]  /*5980*/  FMUL.FTZ R39, R6, R39 ;  /* 0x0000002706277220 */ /* 0x000fe20000410000 */
[----:B------:R-:W-:Y:S01]  /*5990*/  FFMA.FTZ R6, -R28, R28, 1 ;  /* 0x3f8000001c067423 */ /* 0x000fe2000001011c */
[----:B------:R-:W-:Y:S01]  /*59a0*/  LOP3.LUT R217, R217, 0x3fff, RZ, 0xc0, !PT ;  /* 0x00003fffd9d97812 */ /* 0x000fe200078ec0ff */
[----:B------:R-:W-:Y:S01]  /*59b0*/  FMUL.FTZ R30, R7, R30 ;  /* 0x0000001e071e7220 */ /* 0x000fe20000410000 */
[----:B------:R-:W-:Y:S01]  /*59c0*/  ULOP3.LUT UR4, UR4, 0x3fff, URZ, 0xc0, !UPT ;  /* 0x00003fff04047892 */ /* 0x000fe2000f8ec03f */
[----:B------:R-:W-:Y:S01]  /*59d0*/  F2FP.F16.F32.PACK_AB R9, R39, R38 ;  /* 0x000000262709723e */ /* 0x000fe200000000ff */
[----:B------:R-:W2:Y:S01]  /*59e0*/  MUFU.EX2 R23, R23 ;  /* 0x0000001700177308 */ /* 0x000ea20000000800 */
[----:B---3--:R-:W-:Y:S01]  /*59f0*/  FMUL.FTZ R51, R44, R51 ;  /* 0x000000332c337220 */ /* 0x008fe20000410000 */
[----:B------:R-:W-:Y:S01]  /*5a00*/  R2UR UR56, R217 ;  /* 0x00000000d93872ca */ /* 0x000fe200000e0000 */
[----:B------:R-:W-:Y:S01]  /*5a10*/  ULOP3.LUT UR4, UR4, 0x80000, URZ, 0xfc, !UPT ;  /* 0x0008000004047892 */ /* 0x000fe2000f8efc3f */
[----:B------:R-:W-:Y:S01]  /*5a20*/  F2FP.F16.F32.PACK_AB R10, R31, R10 ;  /* 0x0000000a1f0a723e */ /* 0x000fe200000000ff */
[----:B------:R-:W-:Y:S01]  /*5a30*/  FMUL.FTZ R51, R6, R51 ;  /* 0x0000003306337220 */ /* 0x000fe20000410000 */
[----:B------:R-:W-:Y:S01]  /*5a40*/  F2FP.F16.F32.PACK_AB R6, R40, R37 ;  /* 0x000000252806723e */ /* 0x000fe200000000ff */
[----:B------:R-:W-:Y:S01]  /*5a50*/  UIADD3 UR5, UR4, 0x80, URZ ;  /* 0x0000008004057890 */ /* 0x000fe2000fffe03f */
[----:B------:R-:W3:Y:S01]  /*5a60*/  MUFU.EX2 R8, R8 ;  /* 0x0000000800087308 */ /* 0x000ee20000000800 */
[----:B-1----:R-:W-:Y:S01]  /*5a70*/  FMUL.FTZ R7, R49, R222 ;  /* 0x000000de31077220 */ /* 0x002fe20000410000 */
[----:B------:R-:W-:-:S02]  /*5a80*/  UIADD3 UR6, UR4, 0x100, URZ ;  /* 0x0000010004067890 */ /* 0x000fc4000fffe03f */
[----:B------:R-:W-:Y:S01]  /*5a90*/  UMOV UR58, UR4 ;  /* 0x00000004003a7c82 */ /* 0x000fe20008000000 */
[----:B------:R-:W-:Y:S01]  /*5aa0*/  FMUL.FTZ R36, R36, R7 ;  /* 0x0000000724247220 */ /* 0x000fe20000410000 */
[----:B------:R-:W-:Y:S01]  /*5ab0*/  UMOV UR14, UR5 ;  /* 0x00000005000e7c82 */ /* 0x000fe20008000000 */
[----:B------:R-:W-:Y:S01]  /*5ac0*/  UMOV UR12, UR56 ;  /* 0x00000038000c7c82 */ /* 0x000fe20008000000 */
[----:B------:R-:W1:Y:S01]  /*5ad0*/  MUFU.EX2 R48, R48 ;  /* 0x0000003000307308 */ /* 0x000e620000000800 */
[----:B--2---:R-:W-:Y:S01]  /*5ae0*/  FMUL.FTZ R28, R23, R50 ;  /* 0x00000032171c7220 */ /* 0x004fe20000410000 */
[----:B------:R-:W-:Y:S01]  /*5af0*/  F2FP.F16.F32.PACK_AB R7, R44, R23 ;  /* 0x000000172c07723e */ /* 0x000fe200000000ff */
[----:B------:R-:W-:Y:S02]  /*5b00*/  UIADD3 UR5, UR4, 0x180, URZ ;  /* 0x0000018004057890 */ /* 0x000fe4000fffe03f */
[----:B------:R-:W-:Y:S01]  /*5b10*/  FMUL.FTZ R28, R27, R28 ;  /* 0x0000001c1b1c7220 */ /* 0x000fe20000410000 */
[----:B------:R-:W-:Y:S01]  /*5b20*/  UMOV UR8, UR14 ;  /* 0x0000000e00087c82 */ /* 0x000fe20008000000 */
[----:B------:R2:W-:Y:S01]  /*5b30*/  STSM.16.M88.2 [R0+0x2cd00], R6 ;  /* 0x02cd000600007844 */ /* 0x0005e20000000100 */
[----:B------:R-:W4:Y:S01]  /*5b40*/  MUFU.EX2 R46, R46 ;  /* 0x0000002e002e7308 */ /* 0x000f220000000800 */
[----:B---3--:R-:W-:Y:S01]  /*5b50*/  FMUL.FTZ R14, R8, R14 ;  /* 0x0000000e080e7220 */ /* 0x008fe20000410000 */
[----:B------:R-:W-:Y:S01]  /*5b60*/  F2FP.F16.F32.PACK_AB R23, R51, R28 ;  /* 0x0000001c3317723e */ /* 0x000fe200000000ff */
[----:B------:R-:W-:Y:S01]  /*5b70*/  UMOV UR16, UR56 ;  /* 0x0000003800107c82 */ /* 0x000fe20008000000 */
[----:B------:R-:W-:Y:S01]  /*5b80*/  UMOV UR18, UR5 ;  /* 0x0000000500127c82 */ /* 0x000fe20008000000 */
[----:B------:R-:W-:Y:S01]  /*5b90*/  FMUL.FTZ R25, R25, R14 ;  /* 0x0000000e19197220 */ /* 0x000fe20000410000 */
[----:B------:R-:W-:Y:S01]  /*5ba0*/  F2FP.F16.F32.PACK_AB R14, R42, R45 ;  /* 0x0000002d2a0e723e */ /* 0x000fe200000000ff */
[----:B------:R-:W-:Y:S01]  /*5bb0*/  UMOV UR10, UR18 ;  /* 0x00000012000a7c82 */ /* 0x000fe20008000000 */
[----:B------:R-:W3:Y:S01]  /*5bc0*/  MUFU.EX2 R35, R35 ;  /* 0x0000002300237308 */ /* 0x000ee20000000800 */
[C---:B-1----:R-:W-:Y:S01]  /*5bd0*/  F2FP.F16.F32.PACK_AB R27, R48.reuse, R47 ;  /* 0x0000002f301b723e */ /* 0x042fe200000000ff */
[----:B------:R-:W-:Y:S01]  /*5be0*/  FMUL.FTZ R50, R48, R55 ;  /* 0x0000003730327220 */ /* 0x000fe20000410000 */
[----:B------:R-:W-:Y:S01]  /*5bf0*/  F2FP.F16.F32.PACK_AB R47, R8, R49 ;  /* 0x00000031082f723e */ /* 0x000fe200000000ff */
[----:B------:R-:W-:Y:S01]  /*5c00*/  UIADD3 UR50, UR4, 0x10, URZ ;  /* 0x0000001004327890 */ /* 0x000fe2000fffe03f */
[----:B------:R-:W-:Y:S01]  /*5c10*/  F2FP.F16.F32.PACK_AB R8, R20, R11 ;  /* 0x0000000b1408723e */ /* 0x000fe200000000ff */
[----:B------:R-:W-:Y:S01]  /*5c20*/  STSM.16.M88.2 [R0+0x2d500], R26 ;  /* 0x02d5001a00007844 */ /* 0x000fe20000000100 */
[----:B------:R-:W-:Y:S01]  /*5c30*/  FMUL.FTZ R53, R53, R50 ;  /* 0x0000003235357220 */ /* 0x000fe20000410000 */
[----:B------:R-:W1:Y:S01]  /*5c40*/  MUFU.EX2 R12, R12 ;  /* 0x0000000c000c7308 */ /* 0x000e620000000800 */
[----:B----4-:R-:W-:Y:S01]  /*5c50*/  FMUL.FTZ R221, R46, R221 ;  /* 0x000000dd2edd7220 */ /* 0x010fe20000410000 */
[----:B------:R-:W-:Y:S01]  /*5c60*/  F2FP.F16.F32.PACK_AB R25, R25, R36 ;  /* 0x000000241919723e */ /* 0x000fe200000000ff */
[----:B------:R-:W-:Y:S01]  /*5c70*/  UIADD3 UR5, UR4, 0x90, URZ ;  /* 0x0000009004057890 */ /* 0x000fe2000fffe03f */
[----:B------:R-:W-:Y:S01]  /*5c80*/  F2FP.F16.F32.PACK_AB R53, R53, R30 ;  /* 0x0000001e3535723e */ /* 0x000fe200000000ff */
[----:B------:R-:W-:Y:S01]  /*5c90*/  FMUL.FTZ R32, R32, R221 ;  /* 0x000000dd20207220 */ /* 0x000fe20000410000 */
[----:B------:R-:W-:Y:S01]  /*5ca0*/  UIADD3 UR54, UR4, 0x190, URZ ;  /* 0x0000019004367890 */ /* 0x000fe2000fffe03f */
[----:B--2---:R-:W-:Y:S01]  /*5cb0*/  MOV R7, UR58 ;  /* 0x0000003a00077c02 */ /* 0x004fe20008000f00 */
[----:B------:R-:W2:Y:S01]  /*5cc0*/  MUFU.EX2 R43, R43 ;  /* 0x0000002b002b7308 */ /* 0x000ea20000000800 */
[----:B---3--:R-:W-:Y:S01]  /*5cd0*/  FMUL.FTZ R218, R35, R218 ;  /* 0x000000da23da7220 */ /* 0x008fe20000410000 */
[----:B------:R-:W-:Y:S01]  /*5ce0*/  UIADD3 UR46, UR4, 0x210, URZ ;  /* 0x00000210042e7890 */ /* 0x000fe2000fffe03f */
[----:B------:R-:W-:Y:S01]  /*5cf0*/  MOV R6, UR59 ;  /* 0x0000003b00067c02 */ /* 0x000fe20008000f00 */
[----:B------:R-:W-:Y:S01]  /*5d00*/  UIADD3 UR26, UR4, 0x20, URZ ;  /* 0x00000020041a7890 */ /* 0x000fe2000fffe03f */
[----:B------:R-:W-:Y:S01]  /*5d10*/  FMUL.FTZ R33, R33, R218 ;  /* 0x000000da21217220 */ /* 0x000fe20000410000 */
[----:B------:R-:W-:-:S02]  /*5d20*/  UIADD3 UR30, UR4, 0xa0, URZ ;  /* 0x000000a0041e7890 */ /* 0x000fc4000fffe03f */
[----:B------:R-:W-:Y:S01]  /*5d30*/  UIADD3 UR42, UR4, 0x120, URZ ;  /* 0x00000120042a7890 */ /* 0x000fe2000fffe03f */
[C---:B-1----:R-:W-:Y:S01]  /*5d40*/  F2FP.F16.F32.PACK_AB R15, R12.reuse, R35 ;  /* 0x000000230c0f723e */ /* 0x042fe200000000ff */
[----:B------:R-:W-:Y:S01]  /*5d50*/  FMUL.FTZ R219, R12, R219 ;  /* 0x000000db0cdb7220 */ /* 0x000fe20000410000 */
[----:B------:R-:W-:Y:S01]  /*5d60*/  VIADD R12, R217, 0x100 ;  /* 0x00000100d90c7836 */ /* 0x000fe20000000000 */
[----:B------:R-:W-:Y:S02]  /*5d70*/  UIADD3 UR38, UR4, 0x1a0, URZ ;  /* 0x000001a004267890 */ /* 0x000fe4000fffe03f */
[----:B------:R-:W-:Y:S01]  /*5d80*/  STSM.16.M88.2 [R0+0x2dd00], R14 ;  /* 0x02dd000e00007844 */ /* 0x000fe20000000100 */
[----:B------:R-:W-:Y:S01]  /*5d90*/  FMUL.FTZ R34, R34, R219 ;  /* 0x000000db22227220 */ /* 0x000fe20000410000 */
[----:B------:R-:W-:Y:S01]  /*5da0*/  R2UR UR24, R12 ;  /* 0x000000000c1872ca */ /* 0x000fe200000e0000 */
[----:B--2---:R-:W-:Y:S01]  /*5db0*/  FMUL.FTZ R220, R43, R220 ;  /* 0x000000dc2bdc7220 */ /* 0x004fe20000410000 */
[----:B------:R-:W-:Y:S01]  /*5dc0*/  F2FP.F16.F32.PACK_AB R46, R46, R43 ;  /* 0x0000002b2e2e723e */ /* 0x000fe200000000ff */
[----:B------:R-:W-:Y:S01]  /*5dd0*/  UIADD3 UR34, UR4, 0x220, URZ ;  /* 0x0000022004227890 */ /* 0x000fe2000fffe03f */
[----:B------:R-:W-:Y:S01]  /*5de0*/  F2FP.F16.F32.PACK_AB R11, R34, R33 ;  /* 0x00000021220b723e */ /* 0x000fe200000000ff */
[----:B------:R-:W-:Y:S01]  /*5df0*/  FMUL.FTZ R21, R21, R220 ;  /* 0x000000dc15157220 */ /* 0x000fe20000410000 */
[----:B------:R-:W-:Y:S01]  /*5e00*/  VIADD R12, R217, 0x180 ;  /* 0x00000180d90c7836 */ /* 0x000fe20000000000 */
[----:B------:R-:W-:Y:S01]  /*5e10*/  STSM.16.M88.2 [R0+0x2e500], R46 ;  /* 0x02e5002e00007844 */ /* 0x000fe20000000100 */
[----:B------:R-:W-:-:S02]  /*5e20*/  UIADD3 UR22, UR4, 0x30, URZ ;  /* 0x0000003004167890 */ /* 0x000fc4000fffe03f */
[----:B------:R-:W-:Y:S01]  /*5e30*/  F2FP.F16.F32.PACK_AB R24, R32, R21 ;  /* 0x000000152018723e */ /* 0x000fe200000000ff */
[----:B------:R1:W-:Y:S06]  /*5e40*/  MEMBAR.ALL.CTA ;  /* 0x0000000000007992 */ /* 0x0003ec0000008000 */
[----:B-1----:R-:W1:Y:S01]  /*5e50*/  FENCE.VIEW.ASYNC.S ;  /* 0x00000000000073c6 */ /* 0x002e620000000000 */
[----:B------:R-:W-:Y:S01]  /*5e60*/  R2UR UR20, R12 ;  /* 0x000000000c1472ca */ /* 0x000fe200000e0000 */
[----:B------:R-:W-:Y:S01]  /*5e70*/  UMOV UR28, UR24 ;  /* 0x00000018001c7c82 */ /* 0x000fe20008000000 */
[----:B------:R-:W-:Y:S01]  /*5e80*/  UMOV UR40, UR24 ;  /* 0x0000001800287c82 */ /* 0x000fe20008000000 */
[----:B------:R-:W-:Y:S01]  /*5e90*/  UMOV UR36, UR24 ;  /* 0x0000001800247c82 */ /* 0x000fe20008000000 */
[----:B------:R-:W-:Y:S01]  /*5ea0*/  UMOV UR32, UR24 ;  /* 0x0000001800207c82 */ /* 0x000fe20008000000 */
[----:B------:R-:W-:Y:S01]  /*5eb0*/  VIADD R12, R5, 0x80 ;  /* 0x00000080050c7836 */ /* 0x000fe20000000000 */
[----:B-1----:R-:W-:Y:S06]  /*5ec0*/  BAR.SYNC.DEFER_BLOCKING 0x9, 0x100 ;  /* 0x0244000000007b1d */ /* 0x002fec0000010000 */
[----:B------:R1:W-:Y:S04]  /*5ed0*/  STSM.16.M88.2 [R0+0x2ed00], R8 ;  /* 0x02ed000800007844 */ /* 0x0003e80000000100 */
[----:B------:R-:W-:Y:S04]  /*5ee0*/  STSM.16.M88.2 [R0+0x2f500], R22 ;  /* 0x02f5001600007844 */ /* 0x000fe80000000100 */
[----:B------:R-:W-:Y:S04]  /*5ef0*/  STSM.16.M88.2 [R0+0x2fd00], R52 ;  /* 0x02fd003400007844 */ /* 0x000fe80000000100 */
[----:B------:R2:W-:Y:S01]  /*5f00*/  STSM.16.M88.2 [R0+0x30500], R10 ;  /* 0x0305000a00007844 */ /* 0x0005e20000000100 */
[----:B-1----:R-:W-:-:S03]  /*5f10*/  VIADD R8, R217, 0x80 ;  /* 0x00000080d9087836 */ /* 0x002fc60000000000 */
[----:B------:R1:W-:Y:S01]  /*5f20*/  STSM.16.M88.2 [R0+0x30d00], R24 ;  /* 0x030d001800007844 */ /* 0x0003e20000000100 */
[----:B------:R-:W-:Y:S01]  /*5f30*/  WARPGROUP.ARRIVE ;  /* 0x00000000000079c5 */ /* 0x000fe20000000000 */
[----:B------:R-:W-:-:S05]  /*5f40*/  R2UR UR48, R8 ;  /* 0x00000000083072ca */ /* 0x000fca00000e0000 */
[----:B------:R-:W-:Y:S04]  /*5f50*/  HGMMA.64x16x16.F32 R56, gdesc[UR56].tnspA.tnspB, R56 ;  /* 0x60200000383879f0 */ /* 0x000fe80008700838 */
[----:B------:R-:W-:Y:S01]  /*5f60*/  HGMMA.64x16x16.F32 R64, gdesc[UR12].tnspA.tnspB, R64 ;  /* 0x602000000c4079f0 */ /* 0x000fe20008700840 */
[----:B------:R-:W-:Y:S01]  /*5f70*/  UMOV UR14, UR6 ;  /* 0x00000006000e7c82 */ /* 0x000fe20008000000 */
[----:B------:R-:W-:Y:S01]  /*5f80*/  UIADD3 UR6, UR4, 0x200, URZ ;  /* 0x0000020004067890 */ /* 0x000fe2000fffe03f */
[----:B------:R-:W-:Y:S01]  /*5f90*/  UMOV UR12, UR56 ;  /* 0x00000038000c7c82 */ /* 0x000fe20008000000 */
[----:B------:R-:W-:Y:S01]  /*5fa0*/  UMOV UR13, UR57 ;  /* 0x00000039000d7c82 */ /* 0x000fe20008000000 */
[----:B------:R-:W-:Y:S01]  /*5fb0*/  UMOV UR15, 0x40 ;  /* 0x00000040000f7882 */ /* 0x000fe20000000000 */
[----:B------:R-:W-:Y:S01]  /*5fc0*/  UMOV UR52, UR48 ;  /* 0x0000003000347c82 */ /* 0x000fe20008000000 */
[----:B------:R-:W-:Y:S01]  /*5fd0*/  HGMMA.64x16x16.F32 R72, gdesc[UR12].tnspA.tnspB, R72 ;  /* 0x602000000c4879f0 */ /* 0x000fe20008700848 */
[----:B------:R-:W-:Y:S01]  /*5fe0*/  UMOV UR12, UR14 ;  /* 0x0000000e000c7c82 */ /* 0x000fe20008000000 */
[----:B------:R-:W-:Y:S01]  /*5ff0*/  UMOV UR13, UR15 ;  /* 0x0000000f000d7c82 */ /* 0x000fe20008000000 */
[----:B------:R-:W-:Y:S01]  /*6000*/  UMOV UR44, UR48 ;  /* 0x00000030002c7c82 */ /* 0x000fe20008000000 */
[----:B------:R-:W-:Y:S01]  /*6010*/  HGMMA.64x16x16.F32 R80, gdesc[UR16].tnspA.tnspB, R80 ;  /* 0x60200000105079f0 */ /* 0x000fe20008700850 */
[----:B------:R-:W-:Y:S01]  /*6020*/  UMOV UR16, UR56 ;  /* 0x0000003800107c82 */ /* 0x000fe20008000000 */
[----:B------:R-:W-:Y:S01]  /*6030*/  UMOV UR17, UR57 ;  /* 0x0000003900117c82 */ /* 0x000fe20008000000 */
[----:B------:R-:W-:Y:S01]  /*6040*/  UMOV UR18, UR6 ;  /* 0x0000000600127c82 */ /* 0x000fe20008000000 */
[----:B------:R-:W-:Y:S01]  /*6050*/  UMOV UR19, 0x40 ;  /* 0x0000004000137882 */ /* 0x000fe20000000000 */
[----:B------:R-:W-:Y:S01]  /*6060*/  UIADD3 UR6, UR4, 0x110, URZ ;  /* 0x0000011004067890 */ /* 0x000fe2000fffe03f */
[----:B------:R-:W-:Y:S01]  /*6070*/  HGMMA.64x16x16.F32 R88, gdesc[UR16].tnspA.tnspB, R88 ;  /* 0x60200000105879f0 */ /* 0x000fe20008700858 */
[----:B------:R-:W-:Y:S01]  /*6080*/  UMOV UR14, UR18 ;  /* 0x00000012000e7c82 */ /* 0x000fe20008000000 */
[----:B------:R-:W-:Y:S01]  /*6090*/  UMOV UR15, UR19 ;  /* 0x00000013000f7c82 */ /* 0x000fe20008000000 */
[----:B------:R-:W-:Y:S01]  /*60a0*/  UMOV UR16, UR48 ;  /* 0x0000003000107c82 */ /* 0x000fe20008000000 */
[----:B------:R-:W-:Y:S01]  /*60b0*/  UMOV UR17, UR49 ;  /* 0x0000003100117c82 */ /* 0x000fe20008000000 */
[----:B------:R-:W-:Y:S01]  /*60c0*/  UMOV UR18, UR5 ;  /* 0x0000000500127c82 */ /* 0x000fe20008000000 */
[----:B------:R-:W-:Y:S01]  /*60d0*/  UMOV UR19, 0x40 ;  /* 0x0000004000137882 */ /* 0x000fe20000000000 */
[----:B------:R-:W-:Y:S01]  /*60e0*/  UMOV UR56, UR18 ;  /* 0x0000001200387c82 */ /* 0x000fe20008000000 */
[----:B------:R-:W-:Y:S01]  /*60f0*/  UMOV UR57, UR19 ;  /* 0x0000001300397c82 */ /* 0x000fe20008000000 */
[----:B------:R-:W-:Y:S01]  /*6100*/  MOV R221, UR56 ;  /* 0x0000003800dd7c02 */ /* 0x000fe20008000f00 */
[----:B------:R-:W-:Y:S01]  /*6110*/  UMOV UR56, UR12 ;  /* 0x0000000c00387c82 */ /* 0x000fe20008000000 */
[----:B------:R-:W-:Y:S01]  /*6120*/  UIADD3 UR5, UR60, 0x2ed00, URZ ;  /* 0x0002ed003c057890 */ /* 0x000fe2000fffe03f */
[----:B--2---:R-:W-:Y:S01]  /*6130*/  MOV R11, UR56 ;  /* 0x00000038000b7c02 */ /* 0x004fe20008000f00 */
[----:B------:R-:W-:Y:S01]  /*6140*/  UMOV UR12, UR20 ;  /* 0x00000014000c7c82 */ /* 0x000fe20008000000 */
[----:B------:R-:W-:Y:S01]  /*6150*/  MOV R220, UR57 ;  /* 0x0000003900dc7c02 */ /* 0x000fe20008000f00 */
[----:B------:R-:W-:Y:S01]  /*6160*/  USHF.R.U32.HI UR5, URZ, 0x4, UR5 ;  /* 0x000000043f057899 */ /* 0x000fe20008011605 */
[----:B------:R-:W-:Y:S01]  /*6170*/  UMOV UR57, UR13 ;  /* 0x0000000d00397c82 */ /* 0x000fe20008000000 */
[----:B------:R-:W-:Y:S01]  /*6180*/  UMOV UR13, UR21 ;  /* 0x00000015000d7c82 */ /* 0x000fe20008000000 */
[----:B------:R-:W-:Y:S01]  /*6190*/  MOV R10, UR57 ;  /* 0x00000039000a7c02 */ /* 0x000fe20008000f00 */
[----:B------:R-:W-:Y:S01]  /*61a0*/  UMOV UR57, 0x40000040 ;  /* 0x4000004000397882 */ /* 0x000fe20000000000 */
[----:B------:R-:W-:Y:S04]  /*61b0*/  HGMMA.64x16x16.F32 R56, gdesc[UR48].tnspA.tnspB, R56 ;  /* 0x60200000303879f0 */ /* 0x000fe80008700838 */
[----:B------:R-:W-:Y:S01]  /*61c0*/  HGMMA.64x16x16.F32 R64, gdesc[UR16].tnspA.tnspB, R64 ;  /* 0x60200000104079f0 */ /* 0x000fe20008700840 */
[----:B------:R-:W-:Y:S01]  /*61d0*/  UMOV UR16, UR48 ;  /* 0x0000003000107c82 */ /* 0x000fe20008000000 */
[----:B------:R-:W-:Y:S01]  /*61e0*/  UMOV UR17, UR49 ;  /* 0x0000003100117c82 */ /* 0x000fe20008000000 */
[----:B------:R-:W-:Y:S01]  /*61f0*/  UMOV UR18, UR6 ;  /* 0x0000000600127c82 */ /* 0x000fe20008000000 */
[----:B------:R-:W-:Y:S01]  /*6200*/  UMOV UR19, 0x40 ;  /* 0x0000004000137882 */ /* 0x000fe20000000000 */
[----:B------:R-:W-:Y:S01]  /*6210*/  R2UR UR6, R5 ;  /* 0x00000000050672ca */ /* 0x000fe200000e0000 */
[----:B------:R-:W-:Y:S01]  /*6220*/  UMOV UR58, UR18 ;  /* 0x00000012003a7c82 */ /* 0x000fe20008000000 */
[----:B------:R-:W-:Y:S01]  /*6230*/  UMOV UR59, UR19 ;  /* 0x00000013003b7c82 */ /* 0x000fe20008000000 */
[----:B------:R-:W-:Y:S01]  /*6240*/  HGMMA.64x16x16.F32 R72, gdesc[UR16].tnspA.tnspB, R72 ;  /* 0x60200000104879f0 */ /* 0x000fe20008700848 */
[----:B------:R-:W-:Y:S01]  /*6250*/  MOV R219, UR58 ;  /* 0x0000003a00db7c02 */ /* 0x000fe20008000f00 */
[----:B------:R-:W-:Y:S01]  /*6260*/  UMOV UR58, UR14 ;  /* 0x0000000e003a7c82 */ /* 0x000fe20008000000 */
[----:B------:R-:W-:Y:S01]  /*6270*/  UIADD3 UR14, UR4, 0xb0, URZ ;  /* 0x000000b0040e7890 */ /* 0x000fe2000fffe03f */
[----:B------:R-:W-:Y:S01]  /*6280*/  HGMMA.64x16x16.F32 R80, gdesc[UR52].tnspA.tnspB, R80 ;  /* 0x60200000345079f0 */ /* 0x000fe20008700850 */
[----:B------:R-:W-:Y:S01]  /*6290*/  MOV R23, UR58 ;  /* 0x0000003a00177c02 */ /* 0x000fe20008000f00 */
[----:B------:R-:W-:Y:S01]  /*62a0*/  UMOV UR58, UR10 ;  /* 0x0000000a003a7c82 */ /* 0x000fe20008000000 */
[----:B------:R-:W-:Y:S01]  /*62b0*/  UIADD3 UR10, UR4, 0x130, URZ ;  /* 0x00000130040a7890 */ /* 0x000fe2000fffe03f */
[----:B------:R-:W-:Y:S01]  /*62c0*/  MOV R218, UR59 ;  /* 0x0000003b00da7c02 */ /* 0x000fe20008000f00 */
[----:B------:R-:W-:Y:S01]  /*62d0*/  UIADD3 UR18, UR4, 0x1b0, URZ ;  /* 0x000001b004127890 */ /* 0x000fe2000fffe03f */
[----:B------:R-:W-:Y:S01]  /*62e0*/  HGMMA.64x16x16.F32 R88, gdesc[UR44].tnspA.tnspB, R88 ;  /* 0x602000002c5879f0 */ /* 0x000fe20008700858 */
[----:B------:R-:W-:Y:S01]  /*62f0*/  UMOV UR56, UR6 ;  /* 0x0000000600387c82 */ /* 0x000fe20008000000 */
[----:B------:R-:W-:Y:S01]  /*6300*/  UIADD3 UR6, UR4, 0x230, URZ ;  /* 0x0000023004067890 */ /* 0x000fe2000fffe03f */
[----:B------:R-:W-:Y:S01]  /*6310*/  MOV R9, UR58 ;  /* 0x0000003a00097c02 */ /* 0x000fe20008000f00 */
[----:B------:R-:W-:Y:S01]  /*6320*/  UMOV UR59, UR15 ;  /* 0x0000000f003b7c82 */ /* 0x000fe20008000000 */
[----:B------:R-:W-:Y:S01]  /*6330*/  UMOV UR52, UR8 ;  /* 0x0000000800347c82 */ /* 0x000fe20008000000 */
[----:B------:R-:W-:Y:S01]  /*6340*/  MOV R22, UR59 ;  /* 0x0000003b00167c02 */ /* 0x000fe20008000f00 */
        /* <DEDUP_REMOVED lines=8> */
[----:B------:R-:W-:Y:S01]  /*63d0*/  UMOV UR19, 0x40 ;  /* 0x0000004000137882 */ /* 0x000fe20000000000 */
[----:B------:R-:W-:Y:S01]  /*63e0*/  UMOV UR4, UR20 ;  /* 0x0000001400047c82 */ /* 0x000fe20008000000 */
[----:B------:R-:W-:Y:S01]  /*63f0*/  MOV R8, UR59 ;  /* 0x0000003b00087c02 */ /* 0x000fe20008000f00 */
[----:B------:R-:W-:-:S02]  /*6400*/  UMOV UR59, 0x8 ;  /* 0x00000008003b7882 */ /* 0x000fc40000000000 */
[----:B------:R-:W-:Y:S01]  /*6410*/  IMAD.U32 R21, RZ, RZ, UR59 ;  /* 0x0000003bff157e24 */ /* 0x000fe2000f8e00ff */
[----:B------:R-:W-:Y:S01]  /*6420*/  HGMMA.64x16x16.F32 R56, gdesc[UR24].tnspA.tnspB, R56 ;  /* 0x60200000183879f0 */ /* 0x000fe20008700838 */
[----:B------:R-:W-:-:S03]  /*6430*/  UMOV UR25, 0x40000040 ;  /* 0x4000004000197882 */ /* 0x000fc60000000000 */
[----:B------:R-:W-:Y:S04]  /*6440*/  HGMMA.64x16x16.F32 R64, gdesc[UR28].tnspA.tnspB, R64 ;  /* 0x602000001c4079f0 */ /* 0x000fe80008700840 */
[----:B------:R-:W-:Y:S04]  /*6450*/  HGMMA.64x16x16.F32 R72, gdesc[UR40].tnspA.tnspB, R72 ;  /* 0x60200000284879f0 */ /* 0x000fe80008700848 */
[----:B------:R-:W-:Y:S01]  /*6460*/  HGMMA.64x16x16.F32 R80, gdesc[UR36].tnspA.tnspB, R80 ;  /* 0x60200000245079f0 */ /* 0x000fe20008700850 */
[----:B------:R-:W-:Y:S01]  /*6470*/  UMOV UR36, UR52 ;  /* 0x0000003400247c82 */ /* 0x000fe20008000000 */
[----:B------:R-:W-:-:S02]  /*6480*/  UMOV UR37, UR53 ;  /* 0x0000003500257c82 */ /* 0x000fc40008000000 */
[----:B------:R-:W-:Y:S01]  /*6490*/  HGMMA.64x16x16.F32 R88, gdesc[UR32].tnspA.tnspB, R88 ;  /* 0x60200000205879f0 */ /* 0x000fe20008700858 */
[----:B------:R-:W-:-:S03]  /*64a0*/  ULOP3.LUT UR32, UR5, 0x3fff, URZ, 0xc0, !UPT ;  /* 0x00003fff05207892 */ /* 0x000fc6000f8ec03f */
[----:B------:R-:W-:Y:S01]  /*64b0*/  UMOV UR5, UR21 ;  /* 0x0000001500057c82 */ /* 0x000fe20008000000 */
[----:B------:R-:W-:-:S07]  /*64c0*/  ULOP3.LUT UR24, UR32, 0x400000, URZ, 0xfc, !UPT ;  /* 0x0040000020187892 */ /* 0x000fce000f8efc3f */
[----:B------:R-:W-:Y:S02]  /*64d0*/  UMOV UR58, UR24 ;  /* 0x00000018003a7c82 */ /* 0x000fe40008000000 */
[----:B------:R-:W-:Y:S01]  /*64e0*/  IMAD.U32 R20, RZ, RZ, UR58 ;  /* 0x0000003aff147e24 */ /* 0x000fe2000f8e00ff */
[----:B------:R-:W-:Y:S01]  /*64f0*/  HGMMA.64x16x16.F32 R56, gdesc[UR20].tnspA.tnspB, R56 ;  /* 0x60200000143879f0 */ /* 0x000fe20008700838 */
[----:B------:R-:W-:Y:S01]  /*6500*/  VIADD R216, R216, 0xffff0000 ;  /* 0xffff0000d8d87836 */ /* 0x000fe20000000000 */
[----:B------:R-:W-:Y:S02]  /*6510*/  UMOV UR21, 0x40000040 ;  /* 0x4000004000157882 */ /* 0x000fe40000000000 */
[----:B------:R-:W-:Y:S01]  /*6520*/  HGMMA.64x16x16.F32 R64, gdesc[UR12].tnspA.tnspB, R64 ;  /* 0x602000000c4079f0 */ /* 0x000fe20008700840 */
[----:B------:R-:W-:-:S03]  /*6530*/  UMOV UR13, UR21 ;  /* 0x00000015000d7c82 */ /* 0x000fc60008000000 */
[----:B------:R-:W-:Y:S01]  /*6540*/  HGMMA.64x16x16.F32 R72, gdesc[UR8].tnspA.tnspB, R72 ;  /* 0x60200000084879f0 */ /* 0x000fe20008700848 */
[----:B------:R-:W-:Y:S01]  /*6550*/  S2UR UR8, SR_CTAID.Z ;  /* 0x00000000000879c3 */ /* 0x000fe20000002700 */
[----:B------:R-:W-:Y:S01]  /*6560*/  SHF.R.U32.HI R216, RZ, 0x4, R216 ;  /* 0x00000004ffd87819 */ /* 0x000fe200000116d8 */
[----:B------:R-:W-:Y:S01]  /*6570*/  UMOV UR9, UR21 ;  /* 0x0000001500097c82 */ /* 0x000fe20008000000 */
[----:B------:R-:W-:Y:S01]  /*6580*/  HGMMA.64x16x16.F32 R80, gdesc[UR16].tnspA.tnspB, R80 ;  /* 0x60200000105079f0 */ /* 0x000fe20008700850 */
[----:B------:R-:W-:-:S03]  /*6590*/  UMOV UR17, UR21 ;  /* 0x0000001500117c82 */ /* 0x000fc60008000000 */
[----:B------:R-:W-:Y:S01]  /*65a0*/  HGMMA.64x16x16.F32 R88, gdesc[UR4].tnspA.tnspB, R88, gsb0 ;  /* 0x60200000045879f0 */ /* 0x000fe20008000858 */
[----:B------:R2:W-:Y:S06]  /*65b0*/  MEMBAR.ALL.CTA ;  /* 0x0000000000007992 */ /* 0x0005ec0000008000 */
[----:B--2---:R-:W2:Y:S01]  /*65c0*/  FENCE.VIEW.ASYNC.S ;  /* 0x00000000000073c6 */ /* 0x004ea20000000000 */
[----:B------:R-:W-:Y:S01]  /*65d0*/  R2UR UR5, R12 ;  /* 0x000000000c0572ca */ /* 0x000fe200000e0000 */
[----:B------:R-:W-:Y:S01]  /*65e0*/  UIADD3 UR4, UR24, 0x80, URZ ;  /* 0x0000008018047890 */ /* 0x000fe2000fffe03f */
[----:B--2---:R-:W-:Y:S06]  /*65f0*/  BAR.SYNC.DEFER_BLOCKING 0x9, 0x100 ;  /* 0x0244000000007b1d */ /* 0x004fec0000010000 */
[----:B-1----:R-:W-:-:S06]  /*6600*/  WARPGROUP.ARRIVE ;  /* 0x00000000000079c5 */ /* 0x002fcc0000000000 */
[----:B------:R-:W-:Y:S01]  /*6610*/  HGMMA.64x64x16.F32 R24, gdesc[UR56].tnspA, RZ, !UPT ;  /* 0x20e00000381879f0 */ /* 0x000fe2000c7008ff */
[----:B------:R-:W-:Y:S01]  /*6620*/  UMOV UR56, UR5 ;  /* 0x0000000500387c82 */ /* 0x000fe20008000000 */
[----:B------:R-:W-:Y:S01]  /*6630*/  UMOV UR57, 0x40000040 ;  /* 0x4000004000397882 */ /* 0x000fe20000000000 */
[----:B------:R-:W-:Y:S01]  /*6640*/  UMOV UR58, UR4 ;  /* 0x00000004003a7c82 */ /* 0x000fe20008000000 */
[----:B------:R-:W-:Y:S01]  /*6650*/  UMOV UR59, 0x8 ;  /* 0x00000008003b7882 */ /* 0x000fe20000000000 */
[----:B------:R-:W-:Y:S01]  /*6660*/  IMAD.U32 R14, RZ, RZ, UR58 ;  /* 0x0000003aff0e7e24 */ /* 0x000fe2000f8e00ff */
[----:B------:R-:W-:Y:S01]  /*6670*/  UIADD3 UR4, UR24, 0x100, URZ ;  /* 0x0000010018047890 */ /* 0x000fe2000fffe03f */
[----:B------:R-:W-:Y:S01]  /*6680*/  IMAD.U32 R15, RZ, RZ, UR59 ;  /* 0x0000003bff0f7e24 */ /* 0x000fe2000f8e00ff */
[----:B------:R-:W-:Y:S01]  /*6690*/  HGMMA.64x64x16.F32 R24, gdesc[UR56].tnspA, R24 ;  /* 0x20e00000381879f0 */ /* 0x000fe20008700818 */
[----:B------:R-:W-:Y:S01]  /*66a0*/  R2UR UR59, R8 ;  /* 0x00000000083b72ca */ /* 0x000fe200000e0000 */
[----:B------:R-:W-:Y:S01]  /*66b0*/  VIADD R8, R5, 0x100 ;  /* 0x0000010005087836 */ /* 0x000fe20000000000 */
[----:B------:R-:W-:-:S02]  /*66c0*/  R2UR UR58, R9 ;  /* 0x00000000093a72ca */ /* 0x000fc400000e0000 */
[----:B------:R-:W-:Y:S02]  /*66d0*/  R2UR UR57, R10 ;  /* 0x000000000a3972ca */ /* 0x000fe400000e0000 */
[----:B------:R-:W-:Y:S02]  /*66e0*/  R2UR UR56, R11 ;  /* 0x000000000b3872ca */ /* 0x000fe400000e0000 */
[----:B------:R-:W-:Y:S01]  /*66f0*/  R2UR UR5, R8 ;  /* 0x00000000080572ca */ /* 0x000fe200000e0000 */
[----:B------:R-:W-:-:S04]  /*6700*/  VIADD R8, R5, 0x180 ;  /* 0x0000018005087836 */ /* 0x000fc80000000000 */
[----:B------:R-:W-:Y:S01]  /*6710*/  UMOV UR29, UR59 ;  /* 0x0000003b001d7c82 */ /* 0x000fe20008000000 */
[----:B------:R-:W-:Y:S01]  /*6720*/  UMOV UR59, 0x8 ;  /* 0x00000008003b7882 */ /* 0x000fe20000000000 */
[----:B------:R-:W-:Y:S01]  /*6730*/  UMOV UR28, UR58 ;  /* 0x0000003a001c7c82 */ /* 0x000fe20008000000 */
[----:B------:R-:W-:Y:S01]  /*6740*/  UMOV UR58, UR4 ;  /* 0x00000004003a7c82 */ /* 0x000fe20008000000 */
[----:B------:R-:W-:Y:S01]  /*6750*/  UMOV UR41, UR57 ;  /* 0x0000003900297c82 */ /* 0x000fe20008000000 */
[----:B------:R-:W-:Y:S01]  /*6760*/  UMOV UR57, 0x40000040 ;  /* 0x4000004000397882 */ /* 0x000fe20000000000 */
[----:B------:R-:W-:Y:S01]  /*6770*/  UMOV UR40, UR56 ;  /* 0x0000003800287c82 */ /* 0x000fe20008000000 */
[----:B------:R-:W-:Y:S01]  /*6780*/  IMAD.U32 R12, RZ, RZ, UR58 ;  /* 0x0000003aff0c7e24 */ /* 0x000fe2000f8e00ff */
[----:B------:R-:W-:Y:S01]  /*6790*/  UMOV UR56, UR5 ;  /* 0x0000000500387c82 */ /* 0x000fe20008000000 */
[----:B------:R-:W-:Y:S01]  /*67a0*/  IMAD.U32 R13, RZ, RZ, UR59 ;  /* 0x0000003bff0d7e24 */ /* 0x000fe2000f8e00ff */
[----:B------:R-:W-:Y:S01]  /*67b0*/  R2UR UR5, R8 ;  /* 0x00000000080572ca */ /* 0x000fe200000e0000 */
[----:B------:R-:W-:Y:S01]  /*67c0*/  UIADD3 UR4, UR24, 0x180, URZ ;  /* 0x0000018018047890 */ /* 0x000fe2000fffe03f */
[----:B------:R-:W-:Y:S01]  /*67d0*/  VIADD R8, R5, 0x200 ;  /* 0x0000020005087836 */ /* 0x000fe20000000000 */
[----:B------:R-:W-:Y:S01]  /*67e0*/  HGMMA.64x64x16.F32 R24, gdesc[UR56].tnspA, R24 ;  /* 0x20e00000381879f0 */ /* 0x000fe20008700818 */
[----:B------:R-:W-:-:S09]  /*67f0*/  R2UR UR59, R22 ;  /* 0x00000000163b72ca */ /* 0x000fd200000e0000 */
[----:B------:R-:W-:Y:S01]  /*6800*/  UMOV UR56, UR5 ;  /* 0x0000000500387c82 */ /* 0x000fe20008000000 */
[----:B------:R-:W-:Y:S01]  /*6810*/  R2UR UR58, R23 ;  /* 0x00000000173a72ca */ /* 0x000fe200000e0000 */
[----:B------:R-:W-:Y:S01]  /*6820*/  UMOV UR57, 0x40000040 ;  /* 0x4000004000397882 */ /* 0x000fe20000000000 */
[----:B------:R-:W-:Y:S01]  /*6830*/  R2UR UR5, R8 ;  /* 0x00000000080572ca */ /* 0x000fe200000e0000 */
[----:B------:R-:W-:Y:S01]  /*6840*/  VIADD R22, R217, 0x400 ;  /* 0x00000400d9167836 */ /* 0x000fe20000000000 */
[----:B------:R-:W-:Y:S01]  /*6850*/  UMOV UR49, UR59 ;  /* 0x0000003b00317c82 */ /* 0x000fe20008000000 */
[----:B------:R-:W-:-:S08]  /*6860*/  UMOV UR59, 0x8 ;  /* 0x00000008003b7882 */ /* 0x000fd00000000000 */
[----:B------:R-:W-:Y:S01]  /*6870*/  UMOV UR48, UR58 ;  /* 0x0000003a00307c82 */ /* 0x000fe20008000000 */
[----:B------:R-:W-:Y:S01]  /*6880*/  UMOV UR58, UR4 ;  /* 0x00000004003a7c82 */ /* 0x000fe20008000000 */
[----:B------:R-:W-:Y:S01]  /*6890*/  IMAD.U32 R11, RZ, RZ, UR59 ;  /* 0x0000003bff0b7e24 */ /* 0x000fe2000f8e00ff */
[----:B------:R-:W-:Y:S01]  /*68a0*/  UIADD3 UR4, UR24, 0x200, URZ ;  /* 0x0000020018047890 */ /* 0x000fe2000fffe03f */
[----:B------:R-:W-:Y:S01]  /*68b0*/  IMAD.U32 R10, RZ, RZ, UR58 ;  /* 0x0000003aff0a7e24 */ /* 0x000fe2000f8e00ff */
[----:B------:R-:W-:Y:S01]  /*68c0*/  HGMMA.64x64x16.F32 R24, gdesc[UR56].tnspA, R24 ;  /* 0x20e00000381879f0 */ /* 0x000fe20008700818 */
[----:B------:R-:W-:Y:S01]  /*68d0*/  R2UR UR59, R218 ;  /* 0x00000000da3b72ca */ /* 0x000fe200000e0000 */
[----:B------:R-:W-:Y:S01]  /*68e0*/  IMAD R218, R229, 0x2000, R230 ;  /* 0x00002000e5da7824 */ /* 0x000fe200078e02e6 */
[----:B------:R-:W-:Y:S02]  /*68f0*/  R2UR UR58, R219 ;  /* 0x00000000db3a72ca */ /* 0x000fe400000e0000 */
[----:B------:R-:W-:-:S02]  /*6900*/  R2UR UR57, R220 ;  /* 0x00000000dc3972ca */ /* 0x000fc400000e0000 */
[----:B------:R-:W-:Y:S02]  /*6910*/  R2UR UR56, R221 ;  /* 0x00000000dd3872ca */ /* 0x000fe400000e0000 */
[----:B------:R-:W-:-:S05]  /*6920*/  SHF.R.S32.HI R219, RZ, 0x1f, R218 ;  /* 0x0000001fffdb7819 */ /* 0x000fca00000114da */
[----:B------:R-:W-:Y:S01]  /*6930*/  UMOV UR53, UR59 ;  /* 0x0000003b00357c82 */ /* 0x000fe20008000000 */
[----:B------:R-:W-:Y:S01]  /*6940*/  UMOV UR59, 0x8 ;  /* 0x00000008003b7882 */ /* 0x000fe20000000000 */
[----:B------:R-:W-:Y:S01]  /*6950*/  UMOV UR52, UR58 ;  /* 0x0000003a00347c82 */ /* 0x000fe20008000000 */
[----:B------:R-:W-:Y:S01]  /*6960*/  UMOV UR58, UR4 ;  /* 0x00000004003a7c82 */ /* 0x000fe20008000000 */
[----:B------:R-:W-:Y:S01]  /*6970*/  UMOV UR45, UR57 ;  /* 0x00000039002d7c82 */ /* 0x000fe20008000000 */
[----:B------:R-:W-:Y:S01]  /*6980*/  UMOV UR57, 0x40000040 ;  /* 0x4000004000397882 */ /* 0x000fe20000000000 */
[----:B------:R-:W-:Y:S01]  /*6990*/  UMOV UR44, UR56 ;  /* 0x00000038002c7c82 */ /* 0x000fe20008000000 */
[----:B------:R-:W-:Y:S01]  /*69a0*/  UMOV UR56, UR5 ;  /* 0x0000000500387c82 */ /* 0x000fe20008000000 */
[----:B------:R-:W-:Y:S01]  /*69b0*/  IMAD.U32 R8, RZ, RZ, UR58 ;  /* 0x0000003aff087e24 */ /* 0x000fe2000f8e00ff */
[----:B------:R-:W1:Y:S01]  /*69c0*/  S2UR UR4, SR_CTAID.Y ;  /* 0x00000000000479c3 */ /* 0x000e620000002600 */
[----:B------:R-:W-:Y:S01]  /*69d0*/  IMAD.U32 R9, RZ, RZ, UR59 ;  /* 0x0000003bff097e24 */ /* 0x000fe2000f8e00ff */
[----:B-1----:R-:W-:Y:S01]  /*69e0*/  USHF.R.S32.HI UR5, URZ, 0x1f, UR4 ;  /* 0x0000001f3f057899 */ /* 0x002fe20008011404 */
[----:B------:R-:W-:Y:S01]  /*69f0*/  HGMMA.64x64x16.F32 R24, gdesc[UR56].tnspA, R24, gsb0 ;  /* 0x20e00000381879f0 */ /* 0x000fe20008000818 */
[----:B------:R-:W-:Y:S01]  /*6a00*/  R2UR UR59, R6 ;  /* 0x00000000063b72ca */ /* 0x000fe200000e0000 */
[----:B------:R-:W-:Y:S01]  /*6a10*/  WARPGROUP.ARRIVE ;  /* 0x00000000000079c5 */ /* 0x000fe20000000000 */
[----:B------:R-:W-:Y:S01]  /*6a20*/  R2UR UR58, R7 ;  /* 0x00000000073a72ca */ /* 0x000fe200000e0000 */
[----:B------:R-:W-:Y:S01]  /*6a30*/  UMOV UR57, 0x40000040 ;  /* 0x4000004000397882 */ /* 0x000fe20000000000 */
[----:B------:R-:W-:Y:S01]  /*6a40*/  R2UR UR56, R22 ;  /* 0x00000000163872ca */ /* 0x000fe200000e0000 */
[C---:B------:R-:W-:Y:S01]  /*6a50*/  VIADD R6, R217.reuse, 0x480 ;  /* 0x00000480d9067836 */ /* 0x040fe20000000000 */
[----:B------:R-:W1:Y:S11]  /*6a60*/  LDC.64 R22, c[0x0][0x2d8] ;  /* 0x0000b600ff167b82 */ /* 0x000e760000000a00 */
        /* <DEDUP_REMOVED lines=15> */
[----:B------:R-:W-:Y:S01]  /*6b60*/  R2UR UR48, R6 ;  /* 0x00000000063072ca */ /* 0x000fe200000e0000 */
[----:B------:R-:W-:Y:S01]  /*6b70*/  HGMMA.64x16x16.F32 R128, gdesc[UR56].tnspA.tnspB, R128 ;  /* 0x60200000388079f0 */ /* 0x000fe20008700880 */
[----:B------:R-:W-:Y:S01]  /*6b80*/  UMOV UR49, 0x40000040 ;  /* 0x4000004000317882 */ /* 0x000fe20000000000 */
[----:B------:R-:W-:Y:S01]  /*6b90*/  VIADD R6, R217, 0x500 ;  /* 0x00000500d9067836 */ /* 0x000fe20000000000 */
[----:B------:R-:W-:Y:S01]  /*6ba0*/  LOP3.LUT R216, R216, 0x3fff, RZ, 0xc0, !PT ;  /* 0x00003fffd8d87812 */ /* 0x000fe200078ec0ff */
[C---:B-1----:R-:W-:Y:S01]  /*6bb0*/  IMAD R220, R22.reuse, UR5, RZ ;  /* 0x0000000516dc7c24 */ /* 0x042fe2000f8e02ff */
[----:B------:R-:W-:Y:S01]  /*6bc0*/  USHF.R.S32.HI UR5, URZ, 0x1f, UR8 ;  /* 0x0000001f3f057899 */ /* 0x000fe20008011408 */
[----:B------:R-:W-:Y:S01]  /*6bd0*/  IMAD.WIDE.U32 R218, R22, UR4, R218 ;  /* 0x0000000416da7c25 */ /* 0x000fe2000f8e00da */
[----:B------:R-:W-:Y:S01]  /*6be0*/  R2UR UR24, R6 ;  /* 0x00000000061872ca */ /* 0x000fe200000e0000 */
[----:B------:R-:W-:Y:S01]  /*6bf0*/  ULDC.64 UR56, c[0x0][0x208] ;  /* 0x0000820000387ab9 */ /* 0x000fe20000000a00 */
[----:B------:R-:W1:Y:S01]  /*6c00*/  LDC.64 R6, c[0x0][0x2e0] ;  /* 0x0000b800ff067b82 */ /* 0x000e620000000a00 */
[----:B------:R-:W-:Y:S01]  /*6c10*/  IMAD R23, R23, UR4, R220 ;  /* 0x0000000417177c24 */ /* 0x000fe2000f8e02dc */
[----:B------:R-:W-:Y:S01]  /*6c20*/  USHF.L.U32 UR4, UR61, 0xe, URZ ;  /* 0x0000000e3d047899 */ /* 0x000fe2000800063f */
[----:B------:R-:W-:-:S02]  /*6c30*/  VIADD R217, R217, 0x580 ;  /* 0x00000580d9d97836 */ /* 0x000fc40000000000 */
[----:B------:R-:W-:-:S03]  /*6c40*/  IMAD.IADD R219, R219, 0x1, R23 ;  /* 0x00000001dbdb7824 */ /* 0x000fc600078e0217 */
[----:B------:R-:W-:-:S03]  /*6c50*/  R2UR UR20, R217 ;  /* 0x00000000d91472ca */ /* 0x000fc600000e0000 */
        /* <DEDUP_REMOVED lines=14> */
[C---:B-1----:R-:W-:Y:S01]  /*6d40*/  IMAD.WIDE.U32 R22, R6.reuse, UR8, R218 ;  /* 0x0000000806167c25 */ /* 0x042fe2000f8e00da */
[----:B------:R-:W-:Y:S01]  /*6d50*/  HGMMA.64x16x16.F32 R120, gdesc[UR52].tnspA.tnspB, R120 ;  /* 0x60200000347879f0 */ /* 0x000fe20008700878 */
[----:B------:R-:W-:Y:S01]  /*6d60*/  UMOV UR12, UR20 ;  /* 0x00000014000c7c82 */ /* 0x000fe20008000000 */
[----:B------:R-:W-:Y:S01]  /*6d70*/  UMOV UR16, UR20 ;  /* 0x0000001400107c82 */ /* 0x000fe20008000000 */
[----:B------:R-:W-:Y:S01]  /*6d80*/  IMAD R6, R6, UR5, RZ ;  /* 0x0000000506067c24 */ /* 0x000fe2000f8e02ff */
[----:B------:R-:W-:Y:S01]  /*6d90*/  HGMMA.64x16x16.F32 R128, gdesc[UR44].tnspA.tnspB, R128 ;  /* 0x602000002c8079f0 */ /* 0x000fe20008700880 */
[----:B------:R-:W-:-:S02]  /*6da0*/  USHF.R.S32.HI UR5, URZ, 0x1f, UR4 ;  /* 0x0000001f3f057899 */ /* 0x000fc40008011404 */
[----:B------:R-:W-:Y:S01]  /*6db0*/  IMAD R217, R7, UR8, R6 ;  /* 0x0000000807d97c24 */ /* 0x000fe2000f8e0206 */
[----:B------:R-:W-:Y:S01]  /*6dc0*/  IADD3 R7, P1, R22, UR4, RZ ;  /* 0x0000000416077c10 */ /* 0x000fe2000ff3e0ff */
[----:B------:R-:W-:Y:S01]  /*6dd0*/  IMAD R232, R3, 0x800, R216 ;  /* 0x0000080003e87824 */ /* 0x000fe200078e02d8 */
[----:B------:R-:W-:Y:S02]  /*6de0*/  UMOV UR8, UR20 ;  /* 0x0000001400087c82 */ /* 0x000fe40008000000 */
[----:B------:R-:W-:Y:S01]  /*6df0*/  IADD3.X R22, R23, UR5, R217, P1, !PT ;  /* 0x0000000517167c10 */ /* 0x000fe20008ffe4d9 */
[----:B------:R-:W-:Y:S02]  /*6e00*/  ULDC.64 UR4, c[0x0][0x2c0] ;  /* 0x0000b00000047ab9 */ /* 0x000fe40000000a00 */
[C---:B------:R-:W-:Y:S01]  /*6e10*/  LEA R6, P1, R7.reuse, UR4, 0x2 ;  /* 0x0000000407067c11 */ /* 0x040fe2000f8210ff */
[----:B------:R-:W-:Y:S01]  /*6e20*/  UMOV UR4, UR20 ;  /* 0x0000001400047c82 */ /* 0x000fe20008000000 */
[----:B------:R-:W-:Y:S01]  /*6e30*/  HGMMA.64x16x16.F32 R96, gdesc[UR24].tnspA.tnspB, R96 ;  /* 0x60200000186079f0 */ /* 0x000fe20008700860 */
[----:B------:R-:W-:Y:S01]  /*6e40*/  UMOV UR26, UR34 ;  /* 0x00000022001a7c82 */ /* 0x000fe20008000000 */
[----:B------:R-:W-:Y:S01]  /*6e50*/  UMOV UR27, UR35 ;  /* 0x00000023001b7c82 */ /* 0x000fe20008000000 */
[----:B------:R-:W-:Y:S01]  /*6e60*/  R2UR UR52, R232 ;  /* 0x00000000e83472ca */ /* 0x000fe200000e0000 */
[----:B------:R-:W-:Y:S01]  /*6e70*/  HGMMA.64x16x16.F32 R104, gdesc[UR28].tnspA.tnspB, R104 ;  /* 0x602000001c6879f0 */ /* 0x000fe20008700868 */
[----:B------:R-:W-:Y:S01]  /*6e80*/  LEA.HI.X R7, R7, UR5, R22, 0x2, P1 ;  /* 0x0000000507077c11 */ /* 0x000fe200088f1416 */
[----:B------:R-:W-:-:S02]  /*6e90*/  UMOV UR5, UR21 ;  /* 0x0000001500057c82 */ /* 0x000fc40008000000 */
[----:B------:R-:W-:Y:S04]  /*6ea0*/  HGMMA.64x16x16.F32 R112, gdesc[UR40].tnspA.tnspB, R112 ;  /* 0x60200000287079f0 */ /* 0x000fe80008700870 */
[----:B------:R-:W-:Y:S04]  /*6eb0*/  HGMMA.64x16x16.F32 R120, gdesc[UR36].tnspA.tnspB, R120 ;  /* 0x60200000247879f0 */ /* 0x000fe80008700878 */
[----:B------:R-:W-:Y:S01]  /*6ec0*/  HGMMA.64x16x16.F32 R128, gdesc[UR24].tnspA.tnspB, R128 ;  /* 0x60200000188079f0 */ /* 0x000fe20008700880 */
[----:B------:R-:W-:Y:S01]  /*6ed0*/  UMOV UR53, 0x40000040 ;  /* 0x4000004000357882 */ /* 0x000fe20000000000 */
[----:B------:R-:W-:-:S02]  /*6ee0*/  UMOV UR55, 0x40 ;  /* 0x0000004000377882 */ /* 0x000fc40000000000 */
[----:B------:R-:W-:Y:S04]  /*6ef0*/  HGMMA.64x16x16.F32 R96, gdesc[UR20].tnspA.tnspB, R96 ;  /* 0x60200000146079f0 */ /* 0x000fe80008700860 */
[----:B------:R-:W-:Y:S04]  /*6f00*/  HGMMA.64x16x16.F32 R104, gdesc[UR12].tnspA.tnspB, R104 ;  /* 0x602000000c6879f0 */ /* 0x000fe80008700868 */
[----:B------:R-:W-:Y:S01]  /*6f10*/  HGMMA.64x16x16.F32 R112, gdesc[UR8].tnspA.tnspB, R112 ;  /* 0x60200000087079f0 */ /* 0x000fe20008700870 */
[----:B------:R-:W-:-:S03]  /*6f20*/  ULOP3.LUT UR8, UR32, 0x80000, URZ, 0xfc, !UPT ;  /* 0x0008000020087892 */ /* 0x000fc6000f8efc3f */
[----:B------:R-:W-:Y:S04]  /*6f30*/  HGMMA.64x16x16.F32 R120, gdesc[UR16].tnspA.tnspB, R120 ;  /* 0x60200000107879f0 */ /* 0x000fe80008700878 */
[----:B------:R-:W-:Y:S01]  /*6f40*/  HGMMA.64x16x16.F32 R128, gdesc[UR4].tnspA.tnspB, R128, gsb0 ;  /* 0x60200000048079f0 */ /* 0x000fe20008000880 */
[----:B------:R-:W-:Y:S02]  /*6f50*/  UIADD3 UR4, UR8, 0x80, URZ ;  /* 0x0000008008047890 */ /* 0x000fe4000fffe03f */
[----:B------:R-:W-:Y:S02]  /*6f60*/  WARPGROUP.DEPBAR.LE gsb0, 0x1 ;  /* 0x00008000000079c5 */ /* 0x000fe40000010100 */
[----:B------:R-:W-:Y:S01]  /*6f70*/  WARPGROUP.ARRIVE ;  /* 0x00000000000079c5 */ /* 0x000fe20000000000 */
[----:B------:R-:W-:Y:S01]  /*6f80*/  UIADD3 UR5, UR8, 0x100, URZ ;  /* 0x0000010008057890 */ /* 0x000fe2000fffe03f */
[----:B------:R1:W-:Y:S01]  /*6f90*/  REDG.E.ADD.F32x4.FTZ.RN.STRONG.GPU desc[UR56][R6.64], R24 ;  /* 0x00000018060079a6 */ /* 0x0003e2000c10f7b8 */
[----:B------:R-:W-:Y:S01]  /*6fa0*/  UMOV UR54, UR8 ;  /* 0x0000000800367c82 */ /* 0x000fe20008000000 */
[----:B------:R-:W-:Y:S01]  /*6fb0*/  UIADD3 UR6, UR8, 0x180, URZ ;  /* 0x0000018008067890 */ /* 0x000fe2000fffe03f */
[----:B------:R-:W-:Y:S01]  /*6fc0*/  UMOV UR12, UR52 ;  /* 0x00000034000c7c82 */ /* 0x000fe20008000000 */
[----:B------:R-:W-:Y:S01]  /*6fd0*/  UMOV UR13, UR53 ;  /* 0x00000035000d7c82 */ /* 0x000fe20008000000 */
[----:B------:R-:W-:Y:S01]  /*6fe0*/  UMOV UR14, UR4 ;  /* 0x00000004000e7c82 */ /* 0x000fe20008000000 */
[----:B------:R-:W-:Y:S01]  /*6ff0*/  UMOV UR15, 0x40 ;  /* 0x00000040000f7882 */ /* 0x000fe20000000000 */
[----:B------:R-:W-:Y:S01]  /*7000*/  HGMMA.64x16x16.F32 R208, gdesc[UR52].tnspA.tnspB, R208 ;  /* 0x6020000034d079f0 */ /* 0x000fe200087008d0 */
[----:B------:R-:W-:Y:S01]  /*7010*/  IMAD.U32 R22, RZ, RZ, UR14 ;  /* 0x0000000eff167e24 */ /* 0x000fe2000f8e00ff */
[----:B------:R-:W-:Y:S01]  /*7020*/  UIADD3 UR4, UR8, 0x200, URZ ;  /* 0x0000020008047890 */ /* 0x000fe2000fffe03f */
[----:B------:R-:W-:Y:S01]  /*7030*/  IMAD.U32 R23, RZ, RZ, UR15 ;  /* 0x0000000fff177e24 */ /* 0x000fe2000f8e00ff */
[----:B------:R-:W-:Y:S01]  /*7040*/  HGMMA.64x16x16.F32 R192, gdesc[UR12].tnspA.tnspB, R192 ;  /* 0x602000000cc079f0 */ /* 0x000fe200087008c0 */
[----:B------:R-:W-:Y:S01]  /*7050*/  UMOV UR12, UR52 ;  /* 0x00000034000c7c82 */ /* 0x000fe20008000000 */
[----:B------:R-:W-:Y:S01]  /*7060*/  UMOV UR13, UR53 ;  /* 0x00000035000d7c82 */ /* 0x000fe20008000000 */
[----:B------:R-:W-:Y:S01]  /*7070*/  UMOV UR14, UR5 ;  /* 0x00000005000e7c82 */ /* 0x000fe20008000000 */
[----:B------:R-:W-:Y:S01]  /*7080*/  UMOV UR15, 0x40 ;  /* 0x00000040000f7882 */ /* 0x000fe20000000000 */
[----:B------:R-:W-:Y:S01]  /*7090*/  IMAD.U32 R216, RZ, RZ, UR14 ;  /* 0x0000000effd87e24 */ /* 0x000fe2000f8e00ff */
[----:B------:R-:W-:Y:S01]  /*70a0*/  HGMMA.64x16x16.F32 R176, gdesc[UR12].tnspA.tnspB, R176 ;  /* 0x602000000cb079f0 */ /* 0x000fe200087008b0 */
[----:B------:R-:W-:Y:S01]  /*70b0*/  IMAD.U32 R217, RZ, RZ, UR15 ;  /* 0x0000000fffd97e24 */ /* 0x000fe2000f8e00ff */
        /* <DEDUP_REMOVED lines=11> */
[----:B-1----:R-:W-:Y:S01]  /*7170*/  VIADD R24, R232, 0x80 ;  /* 0x00000080e8187836 */ /* 0x002fe20000000000 */
[----:B------:R-:W-:Y:S01]  /*7180*/  HGMMA.64x16x16.F32 R144, gdesc[UR12].tnspA.tnspB, R144 ;  /* 0x602000000c9079f0 */ /* 0x000fe20008700890 */
[----:B------:R-:W-:Y:S01]  /*7190*/  UIADD3 UR46, UR8, 0x10, URZ ;  /* 0x00000010082e7890 */ /* 0x000fe2000fffe03f */
[----:B------:R1:W-:Y:S02]  /*71a0*/  REDG.E.ADD.F32x4.FTZ.RN.STRONG.GPU desc[UR56][R6.64+0x800], R28 ;  /* 0x0008001c060079a6 */ /* 0x0003e4000c10f7b8 */
[----:B------:R-:W-:Y:S01]  /*71b0*/  R2UR UR44, R24 ;  /* 0x00000000182c72ca */ /* 0x000fe200000e0000 */
[----:B------:R-:W-:-:S02]  /*71c0*/  UIADD3 UR4, UR8, 0x90, URZ ;  /* 0x0000009008047890 */ /* 0x000fc4000fffe03f */
[----:B------:R-:W-:Y:S01]  /*71d0*/  UIADD3 UR5, UR8, 0x110, URZ ;  /* 0x0000011008057890 */ /* 0x000fe2000fffe03f */
[----:B------:R-:W-:Y:S01]  /*71e0*/  IMAD.U32 R220, RZ, RZ, UR14 ;  /* 0x0000000effdc7e24 */ /* 0x000fe2000f8e00ff */
[----:B------:R-:W-:Y:S01]  /*71f0*/  UMOV UR45, 0x40000040 ;  /* 0x40000040002d7882 */ /* 0x000fe20000000000 */
[----:B------:R-:W-:Y:S01]  /*7200*/  IMAD.U32 R221, RZ, RZ, UR15 ;  /* 0x0000000fffdd7e24 */ /* 0x000fe2000f8e00ff */
[----:B------:R-:W-:Y:S01]  /*7210*/  UMOV UR47, 0x40 ;  /* 0x00000040002f7882 */ /* 0x000fe20000000000 */
[----:B------:R-:W-:Y:S01]  /*7220*/  UIADD3 UR6, UR8, 0x190, URZ ;  /* 0x0000019008067890 */ /* 0x000fe2000fffe03f */
[----:B------:R1:W-:Y:S01]  /*7230*/  REDG.E.ADD.F32x4.FTZ.RN.STRONG.GPU desc[UR56][R6.64+0x1000], R32 ;  /* 0x00100020060079a6 */ /* 0x0003e2000c10f7b8 */
[----:B------:R-:W-:Y:S01]  /*7240*/  UMOV UR13, UR45 ;  /* 0x0000002d000d7c82 */ /* 0x000fe20008000000 */
[----:B------:R-:W-:Y:S01]  /*7250*/  UMOV UR14, UR4 ;  /* 0x00000004000e7c82 */ /* 0x000fe20008000000 */
[----:B------:R-:W-:Y:S01]  /*7260*/  UMOV UR15, 0x40 ;  /* 0x00000040000f7882 */ /* 0x000fe20000000000 */
[----:B------:R-:W-:Y:S01]  /*7270*/  UMOV UR12, UR44 ;  /* 0x0000002c000c7c82 */ /* 0x000fe20008000000 */
[----:B------:R-:W-:Y:S01]  /*7280*/  UIADD3 UR50, UR8, 0x210, URZ ;  /* 0x0000021008327890 */ /* 0x000fe2000fffe03f */
[----:B------:R-:W-:Y:S01]  /*7290*/  IMAD.U32 R222, RZ, RZ, UR14 ;  /* 0x0000000effde7e24 */ /* 0x000fe2000f8e00ff */
[----:B------:R-:W-:Y:S01]  /*72a0*/  UMOV UR48, UR44 ;  /* 0x0000002c00307c82 */ /* 0x000fe20008000000 */
[----:B------:R-:W-:Y:S01]  /*72b0*/  IMAD.U32 R223, RZ, RZ, UR15 ;  /* 0x0000000fffdf7e24 */ /* 0x000fe2000f8e00ff */
[----:B------:R-:W-:Y:S01]  /*72c0*/  UMOV UR49, UR45 ;  /* 0x0000002d00317c82 */ /* 0x000fe20008000000 */
[----:B------:R-:W-:Y:S01]  /*72d0*/  UMOV UR51, 0x40 ;  /* 0x0000004000337882 */ /* 0x000fe20000000000 */
[----:B------:R-:W-:Y:S01]  /*72e0*/  VIADD R24, R232, 0x100 ;  /* 0x00000100e8187836 */ /* 0x000fe20000000000 */
[----:B------:R-:W-:Y:S01]  /*72f0*/  UIADD3 UR26, UR8, 0x20, URZ ;  /* 0x00000020081a7890 */ /* 0x000fe2000fffe03f */
[----:B------:R1:W-:Y:S01]  /*7300*/  REDG.E.ADD.F32x4.FTZ.RN.STRONG.GPU desc[UR56][R6.64+0x1800], R36 ;  /* 0x00180024060079a6 */ /* 0x0003e2000c10f7b8 */
[----:B------:R-:W-:Y:S02]  /*7310*/  HGMMA.64x16x16.F32 R208, gdesc[UR44].tnspA.tnspB, R208 ;  /* 0x602000002cd079f0 */ /* 0x000fe400087008d0 */
[----:B------:R-:W-:Y:S01]  /*7320*/  R2UR UR24, R24 ;  /* 0x00000000181872ca */ /* 0x000fe200000e0000 */
[----:B------:R-:W-:Y:S01]  /*7330*/  UIADD3 UR42, UR8, 0xa0, URZ ;  /* 0x000000a0082a7890 */ /* 0x000fe2000fffe03f */
[----:B------:R1:W-:Y:S01]  /*7340*/  REDG.E.ADD.F32x4.FTZ.RN.STRONG.GPU desc[UR56][R6.64+0x2000], R40 ;  /* 0x00200028060079a6 */ /* 0x0003e2000c10f7b8 */
        /* <DEDUP_REMOVED lines=12> */
[----:B------:R-:W-:Y:S01]  /*7410*/  UIADD3 UR38, UR8, 0x120, URZ ;  /* 0x0000012008267890 */ /* 0x000fe2000fffe03f */
[----:B------:R-:W-:Y:S01]  /*7420*/  HGMMA.64x16x16.F32 R160, gdesc[UR12].tnspA.tnspB, R160 ;  /* 0x602000000ca079f0 */ /* 0x000fe200087008a0 */
[----:B------:R-:W-:-:S02]  /*7430*/  UIADD3 UR34, UR8, 0x1a0, URZ ;  /* 0x000001a008227890 */ /* 0x000fc4000fffe03f */
[----:B------:R-:W-:Y:S01]  /*7440*/  UIADD3 UR30, UR8, 0x220, URZ ;  /* 0x00000220081e7890 */ /* 0x000fe2000fffe03f */
[----:B------:R-:W-:Y:S01]  /*7450*/  UMOV UR25, 0x40000040 ;  /* 0x4000004000197882 */ /* 0x000fe20000000000 */
[----:B------:R-:W-:Y:S01]  /*7460*/  UMOV UR27, 0x40 ;  /* 0x00000040001b7882 */ /* 0x000fe20000000000 */
[----:B------:R-:W-:Y:S01]  /*7470*/  HGMMA.64x16x16.F32 R144, gdesc[UR48].tnspA.tnspB, R144 ;  /* 0x60200000309079f0 */ /* 0x000fe20008700890 */
        /* <DEDUP_REMOVED lines=18> */
[----:B------:R-:W-:Y:S01]  /*75a0*/  IMAD.U32 R226, RZ, RZ, UR14 ;  /* 0x0000000effe27e24 */ /* 0x000fe2000f8e00ff */
[----:B------:R-:W-:Y:S01]  /*75b0*/  HGMMA.64x16x16.F32 R192, gdesc[UR40].tnspA.tnspB, R192 ;  /* 0x6020000028c079f0 */ /* 0x000fe200087008c0 */
[----:B------:R-:W-:-:S02]  /*75c0*/  UIADD3 UR18, UR8, 0x130, URZ ;  /* 0x0000013008127890 */ /* 0x000fc4000fffe03f */
[----:B------:R-:W-:Y:S01]  /*75d0*/  UIADD3 UR10, UR8, 0x230, URZ ;  /* 0x00000230080a7890 */ /* 0x000fe2000fffe03f */
[----:B------:R-:W-:Y:S01]  /*75e0*/  UMOV UR5, 0x40000040 ;  /* 0x4000004000057882 */ /* 0x000fe20000000000 */
[----:B------:R-:W-:Y:S01]  /*75f0*/  HGMMA.64x16x16.F32 R176, gdesc[UR36].tnspA.tnspB, R176 ;  /* 0x6020000024b079f0 */ /* 0x000fe200087008b0 */
[----:B------:R-:W-:Y:S01]  /*7600*/  UMOV UR7, 0x40 ;  /* 0x0000004000077882 */ /* 0x000fe20000000000 */
[----:B------:R-:W-:Y:S01]  /*7610*/  UMOV UR23, 0x40 ;  /* 0x0000004000177882 */ /* 0x000fe20000000000 */
[----:B------:R-:W-:Y:S01]  /*7620*/  IMAD.U32 R227, RZ, RZ, UR15 ;  /* 0x0000000fffe37e24 */ /* 0x000fe2000f8e00ff */
[----:B------:R-:W-:Y:S01]  /*7630*/  UMOV UR19, 0x40 ;  /* 0x0000004000137882 */ /* 0x000fe20000000000 */
[----:B------:R-:W-:Y:S01]  /*7640*/  UMOV UR11, 0x40 ;  /* 0x00000040000b7882 */ /* 0x000fe20000000000 */
[----:B------:R1:W-:Y:S01]  /*7650*/  REDG.E.ADD.F32x4.FTZ.RN.STRONG.GPU desc[UR56][R6.64+0x3000], R48 ;  /* 0x00300030060079a6 */ /* 0x0003e2000c10f7b8 */
[----:B------:R-:W-:Y:S01]  /*7660*/  HGMMA.64x16x16.F32 R160, gdesc[UR32].tnspA.tnspB, R160 ;  /* 0x6020000020a079f0 */ /* 0x000fe200087008a0 */
[----:B------:R-:W-:Y:S01]  /*7670*/  UIADD3 UR14, UR8, 0x1b0, URZ ;  /* 0x000001b0080e7890 */ /* 0x000fe2000fffe03f */
[----:B------:R-:W-:Y:S01]  /*7680*/  UMOV UR20, UR4 ;  /* 0x0000000400147c82 */ /* 0x000fe20008000000 */
[----:B------:R-:W-:Y:S01]  /*7690*/  UMOV UR21, UR5 ;  /* 0x0000000500157c82 */ /* 0x000fe20008000000 */
[----:B------:R-:W-:Y:S01]  /*76a0*/  UMOV UR16, UR4 ;  /* 0x0000000400107c82 */ /* 0x000fe20008000000 */
[----:B------:R-:W-:Y:S01]  /*76b0*/  UMOV UR17, UR5 ;  /* 0x0000000500117c82 */ /* 0x000fe20008000000 */
[----:B------:R-:W-:Y:S01]  /*76c0*/  HGMMA.64x16x16.F32 R144, gdesc[UR28].tnspA.tnspB, R144 ;  /* 0x602000001c9079f0 */ /* 0x000fe20008700890 */
[----:B------:R-:W-:Y:S01]  /*76d0*/  UMOV UR12, UR4 ;  /* 0x00000004000c7c82 */ /* 0x000fe20008000000 */
[----:B------:R-:W-:Y:S01]  /*76e0*/  UMOV UR13, UR5 ;  /* 0x00000005000d7c82 */ /* 0x000fe20008000000 */
[----:B------:R-:W-:Y:S01]  /*76f0*/  UMOV UR15, 0x40 ;  /* 0x00000040000f7882 */ /* 0x000fe20000000000 */
[----:B------:R-:W-:Y:S01]  /*7700*/  UMOV UR8, UR4 ;  /* 0x0000000400087c82 */ /* 0x000fe20008000000 */
[----:B------:R-:W-:Y:S01]  /*7710*/  UMOV UR9, UR5 ;  /* 0x0000000500097c82 */ /* 0x000fe20008000000 */
[----:B------:R1:W-:Y:S01]  /*7720*/  REDG.E.ADD.F32x4.FTZ.RN.STRONG.GPU desc[UR56][R6.64+0x3800], R52 ;  /* 0x00380034060079a6 */ /* 0x0003e2000c10f7b8 */
[----:B------:R-:W-:Y:S04]  /*7730*/  HGMMA.64x16x16.F32 R208, gdesc[UR4].tnspA.tnspB, R208 ;  /* 0x6020000004d079f0 */ /* 0x000fe800087008d0 */
[----:B------:R-:W-:Y:S04]  /*7740*/  HGMMA.64x16x16.F32 R192, gdesc[UR20].tnspA.tnspB, R192 ;  /* 0x6020000014c079f0 */ /* 0x000fe800087008c0 */
[----:B------:R-:W-:Y:S04]  /*7750*/  HGMMA.64x16x16.F32 R176, gdesc[UR16].tnspA.tnspB, R176 ;  /* 0x6020000010b079f0 */ /* 0x000fe800087008b0 */
[----:B------:R-:W-:Y:S04]  /*7760*/  HGMMA.64x16x16.F32 R160, gdesc[UR12].tnspA.tnspB, R160 ;  /* 0x602000000ca079f0 */ /* 0x000fe800087008a0 */
[----:B------:R-:W-:Y:S03]  /*7770*/  HGMMA.64x16x16.F32 R144, gdesc[UR8].tnspA.tnspB, R144, gsb0 ;  /* 0x60200000089079f0 */ /* 0x000fe60008000890 */
[----:B------:R-:W-:-:S02]  /*7780*/  WARPGROUP.DEPBAR.LE gsb0, 0x1 ;  /* 0x00008000000079c5 */ /* 0x000fc40000010100 */
[----:B-1----:R-:W-:Y:S05]  /*7790*/  @!P0 BRA `(.L_x_76) ;  /* 0x0000000000048947 */ /* 0x002fea0003800000 */
[----:B------:R-:W-:Y:S01]  /*77a0*/  BPT.TRAP 0x1 ;  /* 0x000000040000795c */ /* 0x000fe20000300000 */
.L_x_76:
        /* <DEDUP_REMOVED lines=11> */
[----:B------:R-:W-:Y:S01]  /*7860*/  HGMMA.64x64x16.F32 R24, gdesc[UR56].tnspA, RZ, !UPT ;  /* 0x20e00000381879f0 */ /* 0x000fe2000c7008ff */
[----:B------:R-:W-:Y:S01]  /*7870*/  R2UR UR56, R20 ;  /* 0x00000000143872ca */ /* 0x000fe200000e0000 */
[----:B------:R-:W-:Y:S01]  /*7880*/  UMOV UR57, 0x40000040 ;  /* 0x4000004000397882 */ /* 0x000fe20000000000 */
[----:B------:R-:W-:Y:S01]  /*7890*/  R2UR UR58, R14 ;  /* 0x000000000e3a72ca */ /* 0x000fe200000e0000 */
[----:B------:R-:W-:Y:S01]  /*78a0*/  VIADD R14, R5, 0x600 ;  /* 0x00000600050e7836 */ /* 0x000fe20000000000 */
[----:B------:R-:W-:-:S13]  /*78b0*/  R2UR UR59, R15 ;  /* 0x000000000f3b72ca */ /* 0x000fda00000e0000 */
[----:B------:R-:W-:Y:S01]  /*78c0*/  HGMMA.64x64x16.F32 R24, gdesc[UR56].tnspA, R24 ;  /* 0x20e00000381879f0 */ /* 0x000fe20008700818 */
[----:B------:R-:W-:Y:S01]  /*78d0*/  R2UR UR56, R14 ;  /* 0x000000000e3872ca */ /* 0x000fe200000e0000 */
[----:B------:R-:W-:Y:S01]  /*78e0*/  UMOV UR57, 0x40000040 ;  /* 0x4000004000397882 */ /* 0x000fe20000000000 */
[----:B------:R-:W-:Y:S01]  /*78f0*/  R2UR UR58, R12 ;  /* 0x000000000c3a72ca */ /* 0x000fe200000e0000 */
[----:B------:R-:W-:Y:S01]  /*7900*/  VIADD R12, R5, 0x680 ;  /* 0x00000680050c7836 */ /* 0x000fe20000000000 */
[----:B------:R-:W-:Y:S01]  /*7910*/  R2UR UR59, R13 ;  /* 0x000000000d3b72ca */ /* 0x000fe200000e0000 */
[----:B------:R-:W-:-:S12]  /*7920*/  VIADD R5, R5, 0x700 ;  /* 0x0000070005057836 */ /* 0x000fd80000000000 */
[----:B------:R-:W-:Y:S01]  /*7930*/  HGMMA.64x64x16.F32 R24, gdesc[UR56].tnspA, R24 ;  /* 0x20e00000381879f0 */ /* 0x000fe20008700818 */
[----:B------:R-:W-:Y:S01]  /*7940*/  R2UR UR56, R12 ;  /* 0x000000000c3872ca */ /* 0x000fe200000e0000 */
[----:B------:R-:W-:Y:S01]  /*7950*/  UMOV UR57, 0x40000040 ;  /* 0x4000004000397882 */ /* 0x000fe20000000000 */
[----:B------:R-:W-:Y:S02]  /*7960*/  R2UR UR58, R10 ;  /* 0x000000000a3a72ca */ /* 0x000fe400000e0000 */
[----:B------:R-:W-:-:S13]  /*7970*/  R2UR UR59, R11 ;  /* 0x000000000b3b72ca */ /* 0x000fda00000e0000 */
[----:B------:R-:W-:Y:S01]  /*7980*/  HGMMA.64x64x16.F32 R24, gdesc[UR56].tnspA, R24 ;  /* 0x20e00000381879f0 */ /* 0x000fe20008700818 */
[----:B------:R-:W-:Y:S01]  /*7990*/  R2UR UR56, R5 ;  /* 0x00000000053872ca */ /* 0x000fe200000e0000 */
[----:B------:R-:W-:Y:S01]  /*79a0*/  UMOV UR57, 0x40000040 ;  /* 0x4000004000397882 */ /* 0x000fe20000000000 */
[----:B------:R-:W-:Y:S02]  /*79b0*/  R2UR UR58, R8 ;  /* 0x00000000083a72ca */ /* 0x000fe400000e0000 */
[----:B------:R-:W-:Y:S01]  /*79c0*/  R2UR UR59, R9 ;  /* 0x00000000093b72ca */ /* 0x000fe200000e0000 */
[----:B------:R-:W-:-:S12]  /*79d0*/  VIADD R5, R232, 0x400 ;  /* 0x00000400e8057836 */ /* 0x000fd80000000000 */
[----:B------:R-:W-:Y:S01]  /*79e0*/  HGMMA.64x64x16.F32 R24, gdesc[UR56].tnspA, R24, gsb0 ;  /* 0x20e00000381879f0 */ /* 0x000fe20008000818 */
[----:B------:R-:W-:Y:S01]  /*79f0*/  R2UR UR52, R5 ;  /* 0x00000000053472ca */ /* 0x000fe200000e0000 */
[----:B------:R-:W-:Y:S01]  /*7a00*/  UMOV UR53, 0x40000040 ;  /* 0x4000004000357882 */ /* 0x000fe20000000000 */
[----:B------:R-:W-:-:S05]  /*7a10*/  VIADD R5, R232, 0x480 ;  /* 0x00000480e8057836 */ /* 0x000fca0000000000 */
[----:B------:R-:W-:Y:S01]  /*7a20*/  R2UR UR44, R5 ;  /* 0x00000000052c72ca */ /* 0x000fe200000e0000 */
[----:B------:R-:W-:Y:S02]  /*7a30*/  WARPGROUP.DEPBAR.LE gsb0, 0x0 ;  /* 0x00008000000079c5 */ /* 0x000fe40000010000 */
[----:B------:R-:W-:Y:S01]  /*7a40*/  WARPGROUP.ARRIVE ;  /* 0x00000000000079c5 */ /* 0x000fe20000000000 */
[----:B------:R-:W-:Y:S01]  /*7a50*/  UMOV UR45, 0x40000040 ;  /* 0x40000040002d7882 */ /* 0x000fe20000000000 */
[----:B------:R-:W-:Y:S01]  /*7a60*/  VIADD R5, R232, 0x500 ;  /* 0x00000500e8057836 */ /* 0x000fe20000000000 */
[----:B------:R-:W-:Y:S01]  /*7a70*/  UMOV UR25, 0x40000040 ;  /* 0x4000004000197882 */ /* 0x000fe20000000000 */
[----:B------:R-:W-:Y:S01]  /*7a80*/  UMOV UR5, 0x40000040 ;  /* 0x4000004000057882 */ /* 0x000fe20000000000 */
[----:B------:R1:W-:Y:S01]  /*7a90*/  REDG.E.ADD.F32x4.FTZ.RN.STRONG.GPU desc[UR8][R6.64+0x4000], R24 ;  /* 0x00400018060079a6 */ /* 0x0003e2000c10f788 */
[----:B------:R-:W-:Y:S01]  /*7aa0*/  HGMMA.64x16x16.F32 R200, gdesc[UR52].tnspA.tnspB, R200 ;  /* 0x6020000034c879f0 */ /* 0x000fe200087008c8 */
[----:B------:R-:W-:-:S02]  /*7ab0*/  R2UR UR54, R22 ;  /* 0x00000000163672ca */ /* 0x000fc400000e0000 */
[----:B------:R-:W-:Y:S02]  /*7ac0*/  R2UR UR55, R23 ;  /* 0x00000000173772ca */ /* 0x000fe400000e0000 */
[----:B------:R-:W-:Y:S01]  /*7ad0*/  R2UR UR24, R5 ;  /* 0x00000000051872ca */ /* 0x000fe200000e0000 */
[----:B------:R-:W-:Y:S01]  /*7ae0*/  UMOV UR41, UR25 ;  /* 0x0000001900297c82 */ /* 0x000fe20008000000 */
[----:B------:R-:W-:Y:S01]  /*7af0*/  UMOV UR37, UR25 ;  /* 0x0000001900257c82 */ /* 0x000fe20008000000 */
[----:B------:R-:W-:Y:S01]  /*7b00*/  UMOV UR33, UR25 ;  /* 0x0000001900217c82 */ /* 0x000fe20008000000 */
[----:B------:R-:W-:Y:S01]  /*7b10*/  VIADD R232, R232, 0x580 ;  /* 0x00000580e8e87836 */ /* 0x000fe20000000000 */
[----:B------:R-:W-:Y:S01]  /*7b20*/  UMOV UR21, UR5 ;  /* 0x0000000500157c82 */ /* 0x000fe20008000000 */
[----:B------:R-:W-:Y:S01]  /*7b30*/  UMOV UR17, UR5 ;  /* 0x0000000500117c82 */ /* 0x000fe20008000000 */
[----:B------:R-:W-:Y:S01]  /*7b40*/  UMOV UR13, UR5 ;  /* 0x00000005000d7c82 */ /* 0x000fe20008000000 */
[----:B------:R1:W-:Y:S03]  /*7b50*/  REDG.E.ADD.F32x4.FTZ.RN.STRONG.GPU desc[UR8][R6.64+0x4800], R28 ;  /* 0x0048001c060079a6 */ /* 0x0003e6000c10f788 */
[----:B------:R-:W-:Y:S01]  /*7b60*/  HGMMA.64x16x16.F32 R184, gdesc[UR52].tnspA.tnspB, R184 ;  /* 0x6020000034b879f0 */ /* 0x000fe200087008b8 */
[----:B------:R-:W-:Y:S01]  /*7b70*/  R2UR UR54, R216 ;  /* 0x00000000d83672ca */ /* 0x000fe200000e0000 */
[----:B------:R-:W-:Y:S01]  /*7b80*/  UMOV UR40, UR24 ;  /* 0x0000001800287c82 */ /* 0x000fe20008000000 */
[----:B------:R-:W-:Y:S01]  /*7b90*/  R2UR UR55, R217 ;  /* 0x00000000d93772ca */ /* 0x000fe200000e0000 */
[----:B------:R-:W-:Y:S01]  /*7ba0*/  UMOV UR36, UR24 ;  /* 0x0000001800247c82 */ /* 0x000fe20008000000 */
[----:B------:R-:W-:Y:S01]  /*7bb0*/  UMOV UR32, UR24 ;  /* 0x0000001800207c82 */ /* 0x000fe20008000000 */
[----:B------:R-:W-:Y:S01]  /*7bc0*/  R2UR UR4, R232 ;  /* 0x00000000e80472ca */ /* 0x000fe200000e0000 */
[----:B------:R1:W-:Y:S04]  /*7bd0*/  REDG.E.ADD.F32x4.FTZ.RN.STRONG.GPU desc[UR8][R6.64+0x5000], R32 ;  /* 0x00500020060079a6 */ /* 0x0003e8000c10f788 */
[----:B------:R1:W-:Y:S04]  /*7be0*/  REDG.E.ADD.F32x4.FTZ.RN.STRONG.GPU desc[UR8][R6.64+0x5800], R36 ;  /* 0x00580024060079a6 */ /* 0x0003e8000c10f788 */
[----:B------:R1:W-:Y:S01]  /*7bf0*/  REDG.E.ADD.F32x4.FTZ.RN.STRONG.GPU desc[UR8][R6.64+0x6000], R40 ;  /* 0x00600028060079a6 */ /* 0x0003e2000c10f788 */
[----:B------:R-:W-:Y:S01]  /*7c00*/  HGMMA.64x16x16.F32 R168, gdesc[UR52].tnspA.tnspB, R168 ;  /* 0x6020000034a879f0 */ /* 0x000fe200087008a8 */
[----:B------:R-:W-:-:S02]  /*7c10*/  R2UR UR54, R218 ;  /* 0x00000000da3672ca */ /* 0x000fc400000e0000 */
[----:B------:R-:W-:Y:S01]  /*7c20*/  R2UR UR55, R219 ;  /* 0x00000000db3772ca */ /* 0x000fe200000e0000 */
[----:B------:R-:W-:Y:S01]  /*7c30*/  UMOV UR20, UR4 ;  /* 0x0000000400147c82 */ /* 0x000fe20008000000 */
[----:B------:R-:W-:Y:S01]  /*7c40*/  UMOV UR16, UR4 ;  /* 0x0000000400107c82 */ /* 0x000fe20008000000 */
[----:B------:R-:W-:Y:S01]  /*7c50*/  UMOV UR12, UR4 ;  /* 0x00000004000c7c82 */ /* 0x000fe20008000000 */
[----:B------:R1:W-:Y:S04]  /*7c60*/  REDG.E.ADD.F32x4.FTZ.RN.STRONG.GPU desc[UR8][R6.64+0x6800], R44 ;  /* 0x0068002c060079a6 */ /* 0x0003e8000c10f788 */
[----:B------:R1:W-:Y:S04]  /*7c70*/  REDG.E.ADD.F32x4.FTZ.RN.STRONG.GPU desc[UR8][R6.64+0x7000], R48 ;  /* 0x00700030060079a6 */ /* 0x0003e8000c10f788 */
[----:B------:R1:W-:Y:S01]  /*7c80*/  REDG.E.ADD.F32x4.FTZ.RN.STRONG.GPU desc[UR8][R6.64+0x7800], R52 ;  /* 0x00780034060079a6 */ /* 0x0003e2000c10f788 */
[----:B------:R-:W-:Y:S01]  /*7c90*/  HGMMA.64x16x16.F32 R152, gdesc[UR52].tnspA.tnspB, R152 ;  /* 0x60200000349879f0 */ /* 0x000fe20008700898 */
[----:B------:R-:W-:-:S02]  /*7ca0*/  R2UR UR54, R220 ;  /* 0x00000000dc3672ca */ /* 0x000fc400000e0000 */
[----:B------:R-:W-:-:S13]  /*7cb0*/  R2UR UR55, R221 ;  /* 0x00000000dd3772ca */ /* 0x000fda00000e0000 */
[----:B------:R-:W-:Y:S04]  /*7cc0*/  HGMMA.64x16x16.F32 R136, gdesc[UR52].tnspA.tnspB, R136 ;  /* 0x60200000348879f0 */ /* 0x000fe80008700888 */
[----:B------:R-:W-:Y:S01]  /*7cd0*/  HGMMA.64x16x16.F32 R200, gdesc[UR44].tnspA.tnspB, R200 ;  /* 0x602000002cc879f0 */ /* 0x000fe200087008c8 */
[----:B------:R-:W-:Y:S02]  /*7ce0*/  R2UR UR46, R222 ;  /* 0x00000000de2e72ca */ /* 0x000fe400000e0000 */
[----:B------:R-:W-:-:S13]  /*7cf0*/  R2UR UR47, R223 ;  /* 0x00000000df2f72ca */ /* 0x000fda00000e0000 */
[----:B------:R-:W-:Y:S01]  /*7d00*/  HGMMA.64x16x16.F32 R184, gdesc[UR44].tnspA.tnspB, R184 ;  /* 0x602000002cb879f0 */ /* 0x000fe200087008b8 */
[----:B------:R-:W-:Y:S02]  /*7d10*/  R2UR UR46, R224 ;  /* 0x00000000e02e72ca */ /* 0x000fe400000e0000 */
[----:B------:R-:W-:-:S13]  /*7d20*/  R2UR UR47, R225 ;  /* 0x00000000e12f72ca */ /* 0x000fda00000e0000 */
[----:B------:R-:W-:Y:S01]  /*7d30*/  HGMMA.64x16x16.F32 R168, gdesc[UR44].tnspA.tnspB, R168 ;  /* 0x602000002ca879f0 */ /* 0x000fe200087008a8 */
[----:B------:R-:W-:Y:S02]  /*7d40*/  R2UR UR46, R226 ;  /* 0x00000000e22e72ca */ /* 0x000fe400000e0000 */
[----:B------:R-:W-:-:S13]  /*7d50*/  R2UR UR47, R227 ;  /* 0x00000000e32f72ca */ /* 0x000fda00000e0000 */
[----:B------:R-:W-:Y:S01]  /*7d60*/  HGMMA.64x16x16.F32 R152, gdesc[UR44].tnspA.tnspB, R152 ;  /* 0x602000002c9879f0 */ /* 0x000fe20008700898 */
[----:B------:R-:W-:Y:S01]  /*7d70*/  UMOV UR46, UR50 ;  /* 0x00000032002e7c82 */ /* 0x000fe20008000000 */
[----:B------:R-:W-:Y:S02]  /*7d80*/  UMOV UR47, UR51 ;  /* 0x00000033002f7c82 */ /* 0x000fe40008000000 */
[----:B------:R-:W-:Y:S04]  /*7d90*/  HGMMA.64x16x16.F32 R136, gdesc[UR44].tnspA.tnspB, R136 ;  /* 0x602000002c8879f0 */ /* 0x000fe80008700888 */
[----:B------:R-:W-:Y:S01]  /*7da0*/  HGMMA.64x16x16.F32 R200, gdesc[UR24].tnspA.tnspB, R200 ;  /* 0x6020000018c879f0 */ /* 0x000fe200087008c8 */
[----:B------:R-:W-:Y:S01]  /*7db0*/  UMOV UR26, UR30 ;  /* 0x0000001e001a7c82 */ /* 0x000fe20008000000 */
[----:B------:R-:W-:-:S02]  /*7dc0*/  UMOV UR27, UR31 ;  /* 0x0000001f001b7c82 */ /* 0x000fc40008000000 */
[----:B------:R-:W-:Y:S04]  /*7dd0*/  HGMMA.64x16x16.F32 R184, gdesc[UR40].tnspA.tnspB, R184 ;  /* 0x6020000028b879f0 */ /* 0x000fe800087008b8 */
[----:B------:R-:W-:Y:S04]  /*7de0*/  HGMMA.64x16x16.F32 R168, gdesc[UR36].tnspA.tnspB, R168 ;  /* 0x6020000024a879f0 */ /* 0x000fe800087008a8 */
[----:B------:R-:W-:Y:S04]  /*7df0*/  HGMMA.64x16x16.F32 R152, gdesc[UR32].tnspA.tnspB, R152 ;  /* 0x60200000209879f0 */ /* 0x000fe80008700898 */
[----:B------:R-:W-:Y:S04]  /*7e00*/  HGMMA.64x16x16.F32 R136, gdesc[UR24].tnspA.tnspB, R136 ;  /* 0x60200000188879f0 */ /* 0x000fe80008700888 */
[----:B------:R-:W-:Y:S01]  /*7e10*/  HGMMA.64x16x16.F32 R200, gdesc[UR4].tnspA.tnspB, R200 ;  /* 0x6020000004c879f0 */ /* 0x000fe200087008c8 */
[----:B------:R-:W-:Y:S01]  /*7e20*/  UMOV UR6, UR10 ;  /* 0x0000000a00067c82 */ /* 0x000fe20008000000 */
[----:B------:R-:W-:-:S02]  /*7e30*/  UMOV UR7, UR11 ;  /* 0x0000000b00077c82 */ /* 0x000fc40008000000 */
[----:B------:R-:W-:Y:S04]  /*7e40*/  HGMMA.64x16x16.F32 R184, gdesc[UR20].tnspA.tnspB, R184 ;  /* 0x6020000014b879f0 */ /* 0x000fe800087008b8 */
[----:B------:R-:W-:Y:S04]  /*7e50*/  HGMMA.64x16x16.F32 R168, gdesc[UR16].tnspA.tnspB, R168 ;  /* 0x6020000010a879f0 */ /* 0x000fe800087008a8 */
[----:B------:R-:W-:Y:S04]  /*7e60*/  HGMMA.64x16x16.F32 R152, gdesc[UR12].tnspA.tnspB, R152 ;  /* 0x602000000c9879f0 */ /* 0x000fe80008700898 */
[----:B------:R-:W-:Y:S03]  /*7e70*/  HGMMA.64x16x16.F32 R136, gdesc[UR4].tnspA.tnspB, R136, gsb0 ;  /* 0x60200000048879f0 */ /* 0x000fe60008000888 */
[----:B------:R-:W-:-:S02]  /*7e80*/  WARPGROUP.DEPBAR.LE gsb0, 0x0 ;  /* 0x00008000000079c5 */ /* 0x000fc40000010000 */
[----:B-1----:R-:W-:Y:S05]  /*7e90*/  @!P0 BRA `(.L_x_77) ;  /* 0x0000000000048947 */ /* 0x002fea0003800000 */
[----:B------:R-:W-:Y:S01]  /*7ea0*/  BPT.TRAP 0x1 ;  /* 0x000000040000795c */ /* 0x000fe20000300000 */
.L_x_77:
[----:B------:R-:W-:Y:S01]  /*7eb0*/  UIADD3 UR61, UR61, 0x1, URZ ;  /* 0x000000013d3d7890 */ /* 0x000fe2000fffe03f */
[----:B------:R-:W-:Y:S01]  /*7ec0*/  VIADD R3, R3, 0x1 ;  /* 0x0000000103037836 */ /* 0x000fe20000000000 */
[----:B------:R-:W-:Y:S01]  /*7ed0*/  LOP3.LUT R17, R17, 0x1, RZ, 0x3c, !PT ;  /* 0x0000000111117812 */ /* 0x000fe200078e3cff */
[----:B------:R-:W-:-:S03]  /*7ee0*/  VIADD R16, R16, 0x31820 ;  /* 0x0003182010107836 */ /* 0x000fc60000000000 */
[----:B------:R-:W-:Y:S02]  /*7ef0*/  ISETP.LE.AND P1, PT, R231, UR61, PT ;  /* 0x0000003de7007c0c */ /* 0x000fe4000bf23270 */
[C---:B------:R-:W-:Y:S02]  /*7f00*/  ISETP.NE.AND P0, PT, R3.reuse, 0x2, PT ;  /* 0x000000020300780c */ /* 0x040fe40003f05270 */
[----:B------:R-:W-:Y:S02]  /*7f10*/  PRMT R16, RZ, 0x654, R16 ;  /* 0x00000654ff107816 */ /* 0x000fe40000000010 */
[----:B------:R-:W-:Y:S02]  /*7f20*/  SEL R5, RZ, 0x1, P0 ;  /* 0x00000001ff057807 */ /* 0x000fe40000000000 */
[----:B------:R2:W-:Y:S01]  /*7f30*/  SYNCS.ARRIVE.TRANS64.RED.A1T0 RZ, [R16+URZ], RZ ;  /* 0x000000ff10ff79a7 */ /* 0x0005e2000810043f */
[----:B------:R-:W-:Y:S02]  /*7f40*/  SEL R3, R3, RZ, P0 ;  /* 0x000000ff03037207 */ /* 0x000fe40000000000 */
[----:B------:R-:W-:-:S02]  /*7f50*/  LOP3.LUT R18, R18, R5, RZ, 0x3c, !PT ;  /* 0x0000000512127212 */ /* 0x000fc400078e3cff */
[----:B------:R-:W-:Y:S05]  /*7f60*/  @!P1 BRA `(.L_x_78) ;  /* 0xffffff94001c9947 */ /* 0x000fea000383ffff */
.L_x_67:
[----:B------:R-:W3:Y:S01]  /*7f70*/  S2UR UR10, SR_CTAID.Y ;  /* 0x00000000000a79c3 */ /* 0x000ee20000002600 */
[----:B------:R-:W-:Y:S01]  /*7f80*/  ULDC UR4, c[0x0][0x850] ;  /* 0x0002140000047ab9 */ /* 0x000fe20000000800 */
[----:B-1----:R-:W1:Y:S01]  /*7f90*/  S2R R2, SR_TID.X ;  /* 0x0000000000027919 */ /* 0x002e620000002100 */
[----:B------:R-:W-:Y:S01]  /*7fa0*/  UISETP.NE.AND UP0, UPT, UR4, 0x1, UPT ;  /* 0x000000010400788c */ /* 0x000fe2000bf05270 */
[----:B------:R-:W-:Y:S01]  /*7fb0*/  IMAD R0, R229, 0x2800, R230 ;  /* 0x00002800e5007824 */ /* 0x000fe200078e02e6 */
[----:B------:R-:W-:Y:S01]  /*7fc0*/  ULDC.64 UR12, c[0x0][0x818] ;  /* 0x00020600000c7ab9 */ /* 0x000fe20000000a00 */
[----:B------:R-:W-:Y:S01]  /*7fd0*/  ULDC.64 UR14, c[0x0][0x848] ;  /* 0x00021200000e7ab9 */ /* 0x000fe20000000a00 */
[----:B------:R-:W-:Y:S01]  /*7fe0*/  BSSY B1, `(.L_x_79) ;  /* 0x00000a1000017945 */ /* 0x000fe20003800000 */
[----:B------:R-:W4:Y:S01]  /*7ff0*/  S2UR UR8, SR_CTAID.X ;  /* 0x00000000000879c3 */ /* 0x000f220000002500 */
[----:B------:R-:W-:-:S07]  /*8000*/  LEA R0, R0, UR60, 0x2 ;  /* 0x0000003c00007c11 */ /* 0x000fce000f8e10ff */
[----:B------:R-:W-:Y:S06]  /*8010*/  BAR.SYNC.DEFER_BLOCKING 0x1, 0x100 ;  /* 0x0044000000007b1d */ /* 0x000fec0000010000 */
[----:B------:R-:W-:Y:S01]  /*8020*/  @UP0 ULDC UR6, c[0x0][0x854] ;  /* 0x0002150000060ab9 */ /* 0x000fe20000000800 */
[----:B------:R-:W-:Y:S01]  /*8030*/  @UP0 ULDC UR4, c[0x0][0x858] ;  /* 0x0002160000040ab9 */ /* 0x000fe20000000800 */
[----:B------:R-:W5:Y:S01]  /*8040*/  S2UR UR17, SR_CTAID.Z ;  /* 0x00000000001179c3 */ /* 0x000f620000002700 */
[----:B---3--:R-:W-:Y:S02]  /*8050*/  UIMAD.WIDE.U32 UR6, UR10, UR6, URZ ;  /* 0x000000060a0672a5 */ /* 0x008fe4000f8e003f */
[----:B------:R-:W-:-:S02]  /*8060*/  USHF.R.S32.HI UR5, URZ, 0x1f, UR10 ;  /* 0x0000001f3f057899 */ /* 0x000fc4000801140a */
[----:B------:R-:W-:-:S03]  /*8070*/  @UP0 USHF.R.U32.HI UR7, URZ, UR4, UR7 ;  /* 0x000000043f070299 */ /* 0x000fc60008011607 */
[----:B------:R-:W-:Y:S01]  /*8080*/  UMOV UR4, UR10 ;  /* 0x0000000a00047c82 */ /* 0x000fe20008000000 */
[----:B------:R-:W-:Y:S02]  /*8090*/  @UP0 USHF.R.S32.HI UR6, URZ, 0x1f, UR7 ;  /* 0x0000001f3f060899 */ /* 0x000fe40008011407 */
[----:B----4-:R-:W-:Y:S01]  /*80a0*/  UIMAD UR8, UR8, 0x5000, URZ ;  /* 0x00005000080878a4 */ /* 0x010fe2000f8e023f */
[----:B------:R3:W-:Y:S01]  /*80b0*/  STS.128 [R0], R56 ;  /* 0x0000003800007388 */ /* 0x0007e20000000c00 */
[----:B------:R-:W-:Y:S01]  /*80c0*/  @UP0 UMOV UR4, UR7 ;  /* 0x0000000700040c82 */ /* 0x000fe20008000000 */
[----:B-1----:R-:W-:Y:S01]  /*80d0*/  ISETP.NE.AND P1, PT, R2, 0x80, PT ;  /* 0x000000800200780c */ /* 0x002fe20003f25270 */
[----:B------:R-:W-:Y:S01]  /*80e0*/  USHF.R.S32.HI UR9, URZ, 0x1f, UR8 ;  /* 0x0000001f3f097899 */ /* 0x000fe20008011408 */
[----:B------:R3:W-:Y:S01]  /*80f0*/  STS.128 [R0+0x800], R60 ;  /* 0x0008003c00007388 */ /* 0x0007e20000000c00 */
[----:B------:R-:W-:Y:S02]  /*8100*/  @UP0 UMOV UR5, UR6 ;  /* 0x0000000600050c82 */ /* 0x000fe40008000000 */
[----:B------:R-:W-:Y:S01]  /*8110*/  UIMAD UR10, UR5, UR12, URZ ;  /* 0x0000000c050a72a4 */ /* 0x000fe2000f8e023f */
[----:B------:R3:W-:Y:S01]  /*8120*/  STS.128 [R0+0x1000], R96 ;  /* 0x0010006000007388 */ /* 0x0007e20000000c00 */
[----:B------:R-:W-:-:S02]  /*8130*/  UIMAD.WIDE.U32 UR6, UR4, UR12, UR8 ;  /* 0x0000000c040672a5 */ /* 0x000fc4000f8e0008 */
[----:B------:R-:W-:Y:S01]  /*8140*/  UIMAD UR10, UR4, UR13, UR10 ;  /* 0x0000000d040a72a4 */ /* 0x000fe2000f8e020a */
[----:B------:R3:W-:Y:S01]  /*8150*/  STS.128 [R0+0x1800], R100 ;  /* 0x0018006400007388 */ /* 0x0007e20000000c00 */
[----:B-----5:R-:W-:Y:S01]  /*8160*/  USHF.R.S32.HI UR16, URZ, 0x1f, UR17 ;  /* 0x0000001f3f107899 */ /* 0x020fe20008011411 */
[----:B------:R-:W-:Y:S02]  /*8170*/  ULDC.64 UR12, c[0x0][0x840] ;  /* 0x00021000000c7ab9 */ /* 0x000fe40000000a00 */
[----:B------:R3:W-:Y:S01]  /*8180*/  STS.128 [R0+0x2000], R64 ;  /* 0x0020004000007388 */ /* 0x0007e20000000c00 */
[----:B------:R-:W-:Y:S02]  /*8190*/  UIMAD UR5, UR5, UR12, URZ ;  /* 0x0000000c050572a4 */ /* 0x000fe4000f8e023f */
[----:B------:R-:W-:Y:S01]  /*81a0*/  UIMAD.WIDE.U32 UR8, UR4, UR12, UR8 ;  /* 0x0000000c040872a5 */ /* 0x000fe2000f8e0008 */
[----:B------:R3:W-:Y:S01]  /*81b0*/  STS.128 [R0+0x2800], R68 ;  /* 0x0028004400007388 */ /* 0x0007e20000000c00 */
[----:B------:R-:W-:-:S02]  /*81c0*/  UIMAD UR11, UR4, UR13, UR5 ;  /* 0x0000000d040b72a4 */ /* 0x000fc4000f8e0205 */
[----:B------:R-:W-:Y:S01]  /*81d0*/  UIADD3 UR5, UR7, UR10, URZ ;  /* 0x0000000a07057290 */ /* 0x000fe2000fffe03f */
[----:B------:R3:W-:Y:S01]  /*81e0*/  STS.128 [R0+0x3000], R104 ;  /* 0x0030006800007388 */ /* 0x0007e20000000c00 */
[----:B------:R-:W-:Y:S01]  /*81f0*/  ULDC.64 UR12, c[0x0][0x820] ;  /* 0x00020800000c7ab9 */ /* 0x000fe20000000a00 */
[----:B------:R-:W-:Y:S02]  /*8200*/  UIADD3 UR7, UR9, UR11, URZ ;  /* 0x0000000b09077290 */ /* 0x000fe4000fffe03f */
[----:B------:R3:W-:Y:S01]  /*8210*/  STS.128 [R0+0x3800], R108 ;  /* 0x0038006c00007388 */ /* 0x0007e20000000c00 */
[----:B------:R-:W-:Y:S02]  /*8220*/  UIMAD UR4, UR16, UR12, URZ ;  /* 0x0000000c100472a4 */ /* 0x000fe4000f8e023f */
[----:B------:R-:W-:Y:S01]  /*8230*/  UIMAD UR10, UR16, UR14, URZ ;  /* 0x0000000e100a72a4 */ /* 0x000fe2000f8e023f */
[----:B------:R3:W-:Y:S01]  /*8240*/  STS.128 [R0+0x4000], R72 ;  /* 0x0040004800007388 */ /* 0x0007e20000000c00 */
[----:B------:R-:W-:-:S02]  /*8250*/  UIMAD UR9, UR17, UR13, UR4 ;  /* 0x0000000d110972a4 */ /* 0x000fc4000f8e0204 */
[----:B------:R-:W-:Y:S01]  /*8260*/  UIMAD UR10, UR17, UR15, UR10 ;  /* 0x0000000f110a72a4 */ /* 0x000fe2000f8e020a */
[----:B------:R3:W-:Y:S01]  /*8270*/  STS.128 [R0+0x4800], R76 ;  /* 0x0048004c00007388 */ /* 0x0007e20000000c00 */
[----:B------:R-:W-:Y:S01]  /*8280*/  UMOV UR4, UR6 ;  /* 0x0000000600047c82 */ /* 0x000fe20008000000 */
[----:B------:R-:W-:Y:S01]  /*8290*/  UMOV UR6, UR8 ;  /* 0x0000000800067c82 */ /* 0x000fe20008000000 */
[----:B------:R-:W-:Y:S01]  /*82a0*/  UIMAD.WIDE.U32 UR4, UR17, UR12, UR4 ;  /* 0x0000000c110472a5 */ /* 0x000fe2000f8e0004 */
[----:B------:R3:W-:Y:S01]  /*82b0*/  STS.128 [R0+0x5000], R112 ;  /* 0x0050007000007388 */ /* 0x0007e20000000c00 */
[----:B------:R-:W-:Y:S01]  /*82c0*/  UIMAD.WIDE.U32 UR6, UR17, UR14, UR6 ;  /* 0x0000000e110672a5 */ /* 0x000fe2000f8e0006 */
[----:B------:R-:W-:Y:S02]  /*82d0*/  ULDC.64 UR12, c[0x0][0x800] ;  /* 0x00020000000c7ab9 */ /* 0x000fe40000000a00 */
[----:B------:R3:W-:Y:S01]  /*82e0*/  STS.128 [R0+0x5800], R116 ;  /* 0x0058007400007388 */ /* 0x0007e20000000c00 */
[----:B------:R-:W-:-:S02]  /*82f0*/  UIADD3 UR8, UR5, UR9, URZ ;  /* 0x0000000905087290 */ /* 0x000fc4000fffe03f */
[----:B------:R-:W-:Y:S01]  /*8300*/  ULEA UR12, UP0, UR4, UR12, 0x2 ;  /* 0x0000000c040c7291 */ /* 0x000fe2000f80103f */
[----:B------:R3:W-:Y:S01]  /*8310*/  STS.128 [R0+0x6000], R80 ;  /* 0x0060005000007388 */ /* 0x0007e20000000c00 */
[----:B------:R-:W-:Y:S01]  /*8320*/  ULDC.64 UR14, c[0x0][0x828] ;  /* 0x00020a00000e7ab9 */ /* 0x000fe20000000a00 */
[----:B------:R-:W-:Y:S02]  /*8330*/  UIADD3 UR5, UR7, UR10, URZ ;  /* 0x0000000a07057290 */ /* 0x000fe4000fffe03f */
[----:B------:R3:W-:Y:S01]  /*8340*/  STS.128 [R0+0x6800], R84 ;  /* 0x0068005400007388 */ /* 0x0007e20000000c00 */
[----:B------:R-:W-:Y:S02]  /*8350*/  ULEA UR14, UP1, UR6, UR14, 0x2 ;  /* 0x0000000e060e7291 */ /* 0x000fe4000f82103f */
[----:B------:R-:W-:Y:S01]  /*8360*/  ULEA.HI.X UR13, UR4, UR13, UR8, 0x2, UP0 ;  /* 0x0000000d040d7291 */ /* 0x000fe200080f1408 */
[----:B------:R3:W-:Y:S01]  /*8370*/  STS.128 [R0+0x7000], R120 ;  /* 0x0070007800007388 */ /* 0x0007e20000000c00 */
[----:B------:R-:W-:Y:S01]  /*8380*/  ULEA.HI.X UR5, UR6, UR15, UR5, 0x2, UP1 ;  /* 0x0000000f06057291 */ /* 0x000fe200088f1405 */
[----:B------:R-:W-:-:S02]  /*8390*/  ULDC UR4, c[0x0][0x740] ;  /* 0x0001d00000047ab9 */ /* 0x000fc40000000800 */
[----:B------:R3:W-:Y:S01]  /*83a0*/  STS.128 [R0+0x7800], R124 ;  /* 0x0078007c00007388 */ /* 0x0007e20000000c00 */
[----:B------:R-:W-:Y:S01]  /*83b0*/  FMUL.FTZ R208, R208, UR4 ;  /* 0x00000004d0d07c20 */ /* 0x000fe20008410000 */
[----:B------:R-:W-:Y:S01]  /*83c0*/  FMUL.FTZ R209, R209, UR4 ;  /* 0x00000004d1d17c20 */ /* 0x000fe20008410000 */
[----:B------:R-:W-:Y:S01]  /*83d0*/  FMUL.FTZ R210, R210, UR4 ;  /* 0x00000004d2d27c20 */ /* 0x000fe20008410000 */
        /* <DEDUP_REMOVED lines=16> */
[----:B------:R1:W-:Y:S06]  /*84e0*/  MEMBAR.ALL.CTA ;  /* 0x0000000000007992 */ /* 0x0003ec0000008000 */
[----:B-1----:R-:W1:Y:S01]  /*84f0*/  FENCE.VIEW.ASYNC.S ;  /* 0x00000000000073c6 */ /* 0x002e620000000000 */
        /* <DEDUP_REMOVED lines=65> */
[----:B-1----:R-:W-:Y:S06]  /*8910*/  BAR.SYNC.DEFER_BLOCKING 0x1, 0x100 ;  /* 0x0044000000007b1d */ /* 0x002fec0000010000 */
[----:B---3--:R-:W-:Y:S05]  /*8920*/  @P1 BRA `(.L_x_80) ;  /* 0x0000000000301947 */ /* 0x008fea0003800000 */
[----:B------:R-:W-:Y:S01]  /*8930*/  PLOP3.LUT P0, PT, PT, PT, PT, 0x80, 0x0 ;  /* 0x000000000000781c */ /* 0x000fe20003f0f070 */
[----:B------:R-:W-:Y:S01]  /*8940*/  UMOV UR6, 0x1400 ;  /* 0x0000140000067882 */ /* 0x000fe20000000000 */
[----:B------:R-:W-:Y:S01]  /*8950*/  UMOV UR8, 0x0 ;  /* 0x0000000000087882 */ /* 0x000fe20000000000 */
[----:B------:R-:W-:Y:S01]  /*8960*/  UMOV UR9, 0x14f00000 ;  /* 0x14f0000000097882 */ /* 0x000fe20000000000 */
[----:B------:R-:W-:-:S09]  /*8970*/  UMOV UR4, UR14 ;  /* 0x0000000e00047c82 */ /* 0x000fd20008000000 */
.L_x_81:
[----:B------:R-:W-:Y:S01]  /*8980*/  @P0 ELECT P2, URZ, PT ;  /* 0x00000000003f082f */ /* 0x000fe20003840000 */
[----:B------:R1:W-:-:S12]  /*8990*/  UBLKRED.G.S.ADD.F32.RN [UR4], [UR60], UR6, desc[UR8] ;  /* 0x000008043c0073bb */ /* 0x0003d800080a1406 */
[----:B------:R-:W-:Y:S02]  /*89a0*/  @P2 PLOP3.LUT P0, PT, P2, PT, PT, 0x8, 0x0 ;  /* 0x000000000000281c */ /* 0x000fe4000170e170 */
[----:B------:R-:W-:-:S11]  /*89b0*/  PLOP3.LUT P2, PT, PT, PT, PT, 0x8, 0x0 ;  /* 0x000000000000781c */ /* 0x000fd60003f4e170 */
[----:B-1----:R-:W-:Y:S05]  /*89c0*/  @P0 BRA.U.ANY `(.L_x_81) ;  /* 0xfffffffd00ec0947 */ /* 0x002fea000393ffff */
[----:B------:R0:W-:Y:S01]  /*89d0*/  UTMACMDFLUSH ;  /* 0x00000000000079b7 */ /* 0x0001e20000000000 */
[----:B------:R-:W-:-:S04]  /*89e0*/  DEPBAR.LE SB0, 0x0 ;  /* 0x000080000000791a */ /* 0x000fc80000000000 */
.L_x_80:
[----:B------:R-:W-:Y:S05]  /*89f0*/  BSYNC B1 ;  /* 0x0000000000017941 */ /* 0x000fea0003800000 */
.L_x_79:
[----:B------:R-:W-:Y:S06]  /*8a00*/  BAR.SYNC.DEFER_BLOCKING 0x1, 0x100 ;  /* 0x0044000000007b1d */ /* 0x000fec0000010000 */
[----:B------:R1:W-:Y:S04]  /*8a10*/  STS.128 [R0], R208 ;  /* 0x000000d000007388 */ /* 0x0003e80000000c00 */
[----:B------:R1:W-:Y:S04]  /*8a20*/  STS.128 [R0+0x800], R212 ;  /* 0x000800d400007388 */ /* 0x0003e80000000c00 */
        /* <DEDUP_REMOVED lines=17> */
[----:B------:R1:W-:Y:S01]  /*8b40*/  STS.128 [R0+0x9800], R140 ;  /* 0x0098008c00007388 */ /* 0x0003e20000000c00 */
[----:B------:R3:W-:Y:S06]  /*8b50*/  MEMBAR.ALL.CTA ;  /* 0x0000000000007992 */ /* 0x0007ec0000008000 */
[----:B---3--:R-:W3:Y:S02]  /*8b60*/  FENCE.VIEW.ASYNC.S ;  /* 0x00000000000073c6 */ /* 0x008ee40000000000 */
[----:B---3--:R-:W-:Y:S06]  /*8b70*/  BAR.SYNC.DEFER_BLOCKING 0x1, 0x100 ;  /* 0x0044000000007b1d */ /* 0x008fec0000010000 */
[----:B------:R-:W-:Y:S05]  /*8b80*/  @P1 BRA `(.L_x_64) ;  /* 0x00000018003c1947 */ /* 0x000fea0003800000 */
[----:B------:R-:W-:Y:S01]  /*8b90*/  PLOP3.LUT P0, PT, PT, PT, PT, 0x80, 0x0 ;  /* 0x000000000000781c */ /* 0x000fe20003f0f070 */
[----:B------:R-:W-:Y:S01]  /*8ba0*/  UMOV UR6, 0x1400 ;  /* 0x0000140000067882 */ /* 0x000fe20000000000 */
[----:B------:R-:W-:Y:S01]  /*8bb0*/  UMOV UR8, 0x0 ;  /* 0x0000000000087882 */ /* 0x000fe20000000000 */
[----:B------:R-:W-:Y:S01]  /*8bc0*/  UMOV UR9, 0x14f00000 ;  /* 0x14f0000000097882 */ /* 0x000fe20000000000 */
[----:B------:R-:W-:Y:S01]  /*8bd0*/  UMOV UR4, UR12 ;  /* 0x0000000c00047c82 */ /* 0x000fe20008000000 */
[----:B------:R-:W-:-:S08]  /*8be0*/  UMOV UR5, UR13 ;  /* 0x0000000d00057c82 */ /* 0x000fd00008000000 */
.L_x_82:
[----:B------:R-:W-:Y:S01]  /*8bf0*/  @P0 ELECT P1, URZ, PT ;  /* 0x00000000003f082f */ /* 0x000fe20003820000 */
[----:B------:R3:W-:-:S12]  /*8c00*/  UBLKRED.G.S.ADD.F32.RN [UR4], [UR60], UR6, desc[UR8] ;  /* 0x000008043c0073bb */ /* 0x0007d800080a1406 */
[----:B------:R-:W-:Y:S02]  /*8c10*/  @P1 PLOP3.LUT P0, PT, P1, PT, PT, 0x8, 0x0 ;  /* 0x000000000000181c */ /* 0x000fe40000f0e170 */
[----:B------:R-:W-:-:S11]  /*8c20*/  PLOP3.LUT P1, PT, PT, PT, PT, 0x8, 0x0 ;  /* 0x000000000000781c */ /* 0x000fd60003f2e170 */
[----:B---3--:R-:W-:Y:S05]  /*8c30*/  @P0 BRA.U.ANY `(.L_x_82) ;  /* 0xfffffffd00ec0947 */ /* 0x008fea000393ffff */
[----:B------:R0:W-:Y:S01]  /*8c40*/  UTMACMDFLUSH ;  /* 0x00000000000079b7 */ /* 0x0001e20000000000 */
[----:B------:R-:W-:-:S04]  /*8c50*/  DEPBAR.LE SB0, 0x0 ;  /* 0x000080000000791a */ /* 0x000fc80000000000 */
[----:B------:R-:W-:Y:S05]  /*8c60*/  BRA `(.L_x_64) ;  /* 0x0000001800047947 */ /* 0x000fea0003800000 */
.L_x_62:
[----:B------:R-:W-:-:S08]  /*8c70*/  NOP ;  /* 0x0000000000007918 */ /* 0x000fd00000000000 */
[----:B------:R-:W1:-:S00]  /*8c80*/  USETMAXREG.DEALLOC.CTAPOOL 0x18 ;  /* 0x00000018000079c8 */ /* 0x000e4000080e0500 */
[----:B-1----:R-:W-:-:S06]  /*8c90*/  LOP3.LUT R0, R0, 0x3, RZ, 0xc0, !PT ;  /* 0x0000000300007812 */ /* 0x002fcc00078ec0ff */
[----:B------:R-:W1:Y:S02]  /*8ca0*/  SHFL.IDX PT, R0, R0, RZ, 0x1f ;  /* 0x00001fff00007589 */ /* 0x000e6400000e0000 */
[----:B-1----:R-:W-:-:S13]  /*8cb0*/  ISETP.NE.AND P0, PT, R0, RZ, PT ;  /* 0x000000ff0000720c */ /* 0x002fda0003f05270 */
[----:B------:R-:W-:Y:S05]  /*8cc0*/  @P0 BRA `(.L_x_64) ;  /* 0x0000001400ec0947 */ /* 0x000fea0003800000 */
        /* <DEDUP_REMOVED lines=12> */
[----:B------:R-:W-:-:S03]  /*8d90*/  IMAD.MOV.U32 R17, RZ, RZ, RZ ;  /* 0x000000ffff117224 */ /* 0x000fc600078e00ff */
[----:B------:R-:W4:Y:S07]  /*8da0*/  S2UR UR20, SR_CTAID.Y ;  /* 0x00000000001479c3 */ /* 0x000f2e0000002600 */
[----:B------:R-:W-:Y:S01]  /*8db0*/  @UP0 ULDC UR4, c[0x0][0x2ec] ;  /* 0x0000bb0000040ab9 */ /* 0x000fe20000000800 */
[----:B------:R-:W5:Y:S01]  /*8dc0*/  LDC.64 R4, c[0x0][0x718] ;  /* 0x0001c600ff047b82 */ /* 0x000f620000000a00 */
[----:B------:R-:W-:Y:S01]  /*8dd0*/  @UP0 ULDC UR6, c[0x0][0x2f0] ;  /* 0x0000bc0000060ab9 */ /* 0x000fe20000000800 */
[----:B-1----:R-:W-:Y:S01]  /*8de0*/  SHF.R.S32.HI R7, RZ, 0x1f, R7 ;  /* 0x0000001fff077819 */ /* 0x002fe20000011407 */
[----:B----4-:R-:W-:-:S02]  /*8df0*/  UIMAD.WIDE.U32 UR4, UR20, UR4, URZ ;  /* 0x00000004140472a5 */ /* 0x010fc4000f8e003f */
[----:B------:R-:W-:Y:S02]  /*8e00*/  UMOV UR12, UR20 ;  /* 0x00000014000c7c82 */ /* 0x000fe40008000000 */
[C---:B--2---:R-:W-:Y:S01]  /*8e10*/  IMAD R8, R7.reuse, R2, RZ ;  /* 0x0000000207087224 */ /* 0x044fe200078e02ff */
[----:B------:R-:W-:Y:S01]  /*8e20*/  @UP0 USHF.R.U32.HI UR12, URZ, UR6, UR5 ;  /* 0x000000063f0c0299 */ /* 0x000fe20008011605 */
[----:B-----5:R-:W-:Y:S02]  /*8e30*/  IMAD R6, R7, R4, RZ ;  /* 0x0000000407067224 */ /* 0x020fe400078e02ff */
[----:B------:R-:W-:Y:S02]  /*8e40*/  IMAD R13, R3, UR20, R8 ;  /* 0x00000014030d7c24 */ /* 0x000fe4000f8e0208 */
[----:B------:R-:W1:Y:S01]  /*8e50*/  LDC.64 R8, c[0x0][0x720] ;  /* 0x0001c800ff087b82 */ /* 0x000e620000000a00 */
[----:B------:R-:W-:Y:S02]  /*8e60*/  IMAD R11, R5, UR20, R6 ;  /* 0x00000014050b7c24 */ /* 0x000fe4000f8e0206 */
[----:B------:R-:W-:-:S04]  /*8e70*/  IMAD.WIDE.U32 R4, R4, UR20, RZ ;  /* 0x0000001404047c25 */ /* 0x000fc8000f8e00ff */
[----:B------:R-:W-:Y:S01]  /*8e80*/  IMAD.IADD R5, R5, 0x1, R11 ;  /* 0x0000000105057824 */ /* 0x000fe200078e020b */
[----:B------:R-:W2:Y:S01]  /*8e90*/  LDC.64 R6, c[0x0][0x738] ;  /* 0x0001ce00ff067b82 */ /* 0x000ea20000000a00 */
[----:B---3--:R-:W-:Y:S01]  /*8ea0*/  SHF.R.S32.HI R11, RZ, 0x1f, R10 ;  /* 0x0000001fff0b7819 */ /* 0x008fe2000001140a */
[----:B------:R-:W-:-:S04]  /*8eb0*/  IMAD.WIDE.U32 R2, R2, UR20, RZ ;  /* 0x0000001402027c25 */ /* 0x000fc8000f8e00ff */
        /* <DEDUP_REMOVED lines=17> */
.L_x_99:
[----:B------:R-:W-:Y:S02]  /*8fd0*/  IMAD.IADD R14, R5, 0x1, R9 ;  /* 0x00000001050e7824 */ /* 0x000fe400078e0209 */
[----:B------:R-:W-:Y:S02]  /*8fe0*/  IMAD.IADD R6, R3, 0x1, R11 ;  /* 0x0000000103067824 */ /* 0x000fe400078e020b */
[----:B-1----:R-:W-:Y:S01]  /*8ff0*/  IMAD.MOV.U32 R0, RZ, RZ, 0x1 ;  /* 0x00000001ff007424 */ /* 0x002fe200078e00ff */
[----:B------:R-:W-:Y:S06]  /*9000*/  @P0 BRA `(.L_x_85) ;  /* 0x0000000000180947 */ /* 0x000fec0003800000 */
[----:B------:R-:W1:Y:S01]  /*9010*/  S2R R10, SR_TID.X ;  /* 0x00000000000a7919 */ /* 0x000e620000002100 */
[----:B------:R-:W-:-:S04]  /*9020*/  IMAD.MOV.U32 R8, RZ, RZ, 0x8100 ;  /* 0x00008100ff087424 */ /* 0x000fc800078e00ff */
[----:B------:R2:W-:Y:S01]  /*9030*/  SYNCS.ARRIVE.TRANS64 RZ, [R7+URZ+0x31810], R8 ;  /* 0x0318100807ff79a7 */ /* 0x0005e2000800003f */
[----:B-1----:R-:W-:-:S13]  /*9040*/  LOP3.LUT P1, RZ, R10, 0x1f, RZ, 0xc0, !PT ;  /* 0x0000001f0aff7812 */ /* 0x002fda000782c0ff */
[----:B--2---:R-:W-:Y:S05]  /*9050*/  @!P1 BRA `(.L_x_85) ;  /* 0x0000000000049947 */ /* 0x004fea0003800000 */
[----:B------:R-:W-:Y:S01]  /*9060*/  BPT.TRAP 0x1 ;  /* 0x000000040000795c */ /* 0x000fe20000300000 */
.L_x_85:
        /* <DEDUP_REMOVED lines=22> */
[----:B------:R-:W1:Y:S01]  /*91d0*/  LDC R11, c[0x0][0x280] ;  /* 0x0000a000ff0b7b82 */ /* 0x000e620000000800 */
[----:B------:R-:W-:Y:S01]  /*91e0*/  UMOV UR41, UR17 ;  /* 0x0000001100297c82 */ /* 0x000fe20008000000 */
[----:B------:R-:W-:Y:S01]  /*91f0*/  UMOV UR35, UR19 ;  /* 0x0000001300237c82 */ /* 0x000fe20008000000 */
[----:B------:R-:W-:Y:S01]  /*9200*/  LEA.HI.X R14, R4, R9, R14, 0x2, P1 ;  /* 0x00000009040e7211 */ /* 0x000fe200008f140e */
[----:B------:R-:W-:Y:S01]  /*9210*/  UMOV UR33, UR17 ;  /* 0x0000001100217c82 */ /* 0x000fe20008000000 */
[----:B------:R-:W-:Y:S01]  /*9220*/  R2UR UR22, R10 ;  /* 0x000000000a1672ca */ /* 0x000fe200000e0000 */
[----:B------:R-:W-:Y:S01]  /*9230*/  UMOV UR26, 0xc0 ;  /* 0x000000c0001a7882 */ /* 0x000fe20000000000 */
        /* <DEDUP_REMOVED lines=69> */
[----:B------:R-:W-:Y:S01]  /*9690*/  VIADD R11, R11, 0x3f ;  /* 0x0000003f0b0b7836 */ /* 0x000fe20000000000 */
[----:B------:R-:W-:Y:S01]  /*96a0*/  IADD3 R10, P1, R10, 0x100, RZ ;  /* 0x000001000a0a7810 */ /* 0x000fe20007f3e0ff */
[----:B------:R-:W-:Y:S01]  /*96b0*/  IMAD.MOV.U32 R9, RZ, RZ, 0x1 ;  /* 0x00000001ff097424 */ /* 0x000fe200078e00ff */
[----:B------:R-:W-:Y:S01]  /*96c0*/  CS2R R16, SRZ ;  /* 0x0000000000107805 */ /* 0x000fe2000001ff00 */
[----:B------:R-:W-:Y:S01]  /*96d0*/  IMAD.MOV.U32 R8, RZ, RZ, RZ ;  /* 0x000000ffff087224 */ /* 0x000fe200078e00ff */
[----:B------:R-:W-:-:S04]  /*96e0*/  SHF.R.S32.HI R0, RZ, 0x1f, R11 ;  /* 0x0000001fff007819 */ /* 0x000fc8000001140b */
[----:B------:R-:W-:Y:S02]  /*96f0*/  LEA.HI R0, R0, R11, RZ, 0x6 ;  /* 0x0000000b00007211 */ /* 0x000fe400078f30ff */
[----:B--2---:R-:W-:Y:S01]  /*9700*/  LEA R11, P2, R2, R12, 0x2 ;  /* 0x0000000c020b7211 */ /* 0x004fe200078410ff */
[----:B------:R-:W-:Y:S01]  /*9710*/  IMAD.X R12, RZ, RZ, R14, P1 ;  /* 0x000000ffff0c7224 */ /* 0x000fe200008e060e */
[----:B------:R-:W-:Y:S01]  /*9720*/  LEA.HI.SX32 R14, R0, 0xffffffff, 0x1a ;  /* 0xffffffff000e7811 */ /* 0x000fe200078fd2ff */
[----:B------:R-:W-:Y:S01]  /*9730*/  IMAD.MOV.U32 R0, RZ, RZ, 0x1 ;  /* 0x00000001ff007424 */ /* 0x000fe200078e00ff */
[----:B------:R-:W-:Y:S02]  /*9740*/  LEA.HI.X R13, R2, R13, R6, 0x2, P2 ;  /* 0x0000000d020d7211 */ /* 0x000fe400010f1406 */
[----:B-1----:R-:W-:-:S07]  /*9750*/  LOP3.LUT R15, R15, 0x1f, RZ, 0xc0, !PT ;  /* 0x0000001f0f0f7812 */ /* 0x002fce00078ec0ff */
.L_x_91:
[----:B------:R-:W-:-:S04]  /*9760*/  SHF.L.U32 R4, R9, 0x1f, RZ ;  /* 0x0000001f09047819 */ /* 0x000fc800000006ff */
[----:B-1----:R-:W1:Y:S02]  /*9770*/  SYNCS.PHASECHK.TRANS64.TRYWAIT P1, [R7+URZ+0x31838], R4 ;  /* 0x03183804070075a7 */ /* 0x002e64000802017f */
[----:B-12--5:R-:W-:Y:S05]  /*9780*/  @!P1 BRA `(.L_x_87) ;  /* 0x0000000c00989947 */ /* 0x026fea0003800000 */
.L_x_100:
[----:B------:R-:W-:Y:S05]  /*9790*/  @P0 BRA `(.L_x_88) ;  /* 0x0000000000140947 */ /* 0x000fea0003800000 */
[----:B------:R-:W-:Y:S01]  /*97a0*/  ISETP.NE.AND P1, PT, R15, RZ, PT ;  /* 0x000000ff0f00720c */ /* 0x000fe20003f25270 */
[----:B-1----:R-:W-:-:S04]  /*97b0*/  IMAD.MOV.U32 R4, RZ, RZ, 0x8100 ;  /* 0x00008100ff047424 */ /* 0x002fc800078e00ff */
[----:B------:R2:W-:Y:S08]  /*97c0*/  SYNCS.ARRIVE.TRANS64 RZ, [R7+URZ+0x31830], R4 ;  /* 0x0318300407ff79a7 */ /* 0x0005f0000800003f */
[----:B------:R-:W-:Y:S05]  /*97d0*/  @!P1 BRA `(.L_x_88) ;  /* 0x0000000000049947 */ /* 0x000fea0003800000 */
[----:B------:R-:W-:Y:S01]  /*97e0*/  BPT.TRAP 0x1 ;  /* 0x000000040000795c */ /* 0x000fe20000300000 */
.L_x_88:
[----:B------:R3:W-:Y:S02]  /*97f0*/  STL.64 [R1], R2 ;  /* 0x0000000201007387 */ /* 0x0007e40000100a00 */
[----:B---3--:R-:W1:Y:S02]  /*9800*/  LDC.64 R2, c[0x0][0x198] ;  /* 0x00006600ff027b82 */ /* 0x008e640000000a00 */
[----:B-12---:R-:W-:-:S05]  /*9810*/  IMAD.MOV.U32 R4, RZ, RZ, R2 ;  /* 0x000000ffff047224 */ /* 0x006fca00078e0002 */
[----:B------:R-:W-:-:S04]  /*9820*/  IADD3 R5, P1, R4, 0x1f0, RZ ;  /* 0x000001f004057810 */ /* 0x000fc80007f3e0ff */
[----:B------:R-:W-:Y:S01]  /*9830*/  R2UR UR6, R5 ;  /* 0x00000000050672ca */ /* 0x000fe200000e0000 */
[----:B------:R-:W-:Y:S02]  /*9840*/  IMAD.MOV.U32 R5, RZ, RZ, R3 ;  /* 0x000000ffff057224 */ /* 0x000fe400078e0003 */
[----:B------:R1:W5:Y:S01]  /*9850*/  LDL.LU.64 R2, [R1] ;  /* 0x0000000001027983 */ /* 0x0003620000300a00 */
        /* <DEDUP_REMOVED lines=43> */
.L_x_102:
[----:B------:R-:W-:Y:S01]  /*9b10*/  LOP3.LUT R9, R9, 0x1, RZ, 0x3c, !PT ;  /* 0x0000000109097812 */ /* 0x000fe200078e3cff */
[----:B------:R-:W-:Y:S06]  /*9b20*/  @P2 BRA `(.L_x_90) ;  /* 0x0000000000142947 */ /* 0x000fec0003800000 */
[----:B------:R-:W-:Y:S01]  /*9b30*/  ISETP.NE.AND P1, PT, R15, RZ, PT ;  /* 0x000000ff0f00720c */ /* 0x000fe20003f25270 */
[----:B-1----:R-:W-:-:S04]  /*9b40*/  IMAD.MOV.U32 R20, RZ, RZ, 0x8100 ;  /* 0x00008100ff147424 */ /* 0x002fc800078e00ff */
[----:B------:R2:W-:Y:S08]  /*9b50*/  SYNCS.ARRIVE.TRANS64 RZ, [R18+URZ+0x31810], R20 ;  /* 0x0318101412ff79a7 */ /* 0x0005f0000800003f */
[----:B------:R-:W-:Y:S05]  /*9b60*/  @!P1 BRA `(.L_x_90) ;  /* 0x0000000000049947 */ /* 0x000fea0003800000 */
[----:B------:R-:W-:Y:S01]  /*9b70*/  BPT.TRAP 0x1 ;  /* 0x000000040000795c */ /* 0x000fe20000300000 */
.L_x_90:
[----:B------:R-:W-:Y:S01]  /*9b80*/  R2UR UR43, R8 ;  /* 0x00000000082b72ca */ /* 0x000fe200000e0000 */
[----:B------:R-:W-:Y:S01]  /*9b90*/  IMAD R8, R17, 0x8000, R7 ;  /* 0x0000800011087824 */ /* 0x000fe200078e0207 */
        /* <DEDUP_REMOVED lines=51> */
.L_x_86:
[----:B------:R-:W-:-:S04]  /*9ed0*/  SHF.L.U32 R10, R9, 0x1f, RZ ;  /* 0x0000001f090a7819 */ /* 0x000fc800000006ff */
[----:B------:R-:W3:Y:S02]  /*9ee0*/  SYNCS.PHASECHK.TRANS64.TRYWAIT P1, [R7+URZ+0x31838], R10 ;  /* 0x0318380a070075a7 */ /* 0x000ee4000802017f */
[----:B---3--:R-:W-:Y:S05]  /*9ef0*/  @!P1 BRA `(.L_x_92) ;  /* 0x0000000400e89947 */ /* 0x008fea0003800000 */
.L_x_103:
[----:B------:R-:W-:Y:S05]  /*9f00*/  @P0 BRA `(.L_x_93) ;  /* 0x0000000000180947 */ /* 0x000fea0003800000 */
[----:B------:R-:W4:Y:S01]  /*9f10*/  S2R R11, SR_TID.X ;  /* 0x00000000000b7919 */ /* 0x000f220000002100 */
[----:B---3--:R-:W-:-:S04]  /*9f20*/  IMAD.MOV.U32 R10, RZ, RZ, 0x8100 ;  /* 0x00008100ff0a7424 */ /* 0x008fc800078e00ff */
[----:B------:R3:W-:Y:S01]  /*9f30*/  SYNCS.ARRIVE.TRANS64 RZ, [R7+URZ+0x31830], R10 ;  /* 0x0318300a07ff79a7 */ /* 0x0007e2000800003f */
[----:B----4-:R-:W-:-:S13]  /*9f40*/  LOP3.LUT P0, RZ, R11, 0x1f, RZ, 0xc0, !PT ;  /* 0x0000001f0bff7812 */ /* 0x010fda000780c0ff */
[----:B---3--:R-:W-:Y:S05]  /*9f50*/  @!P0 BRA `(.L_x_93) ;  /* 0x0000000000048947 */ /* 0x008fea0003800000 */
[----:B------:R-:W-:Y:S01]  /*9f60*/  BPT.TRAP 0x1 ;  /* 0x000000040000795c */ /* 0x000fe20000300000 */
.L_x_93:
[----:B---3--:R-:W3:Y:S01]  /*9f70*/  LDC.64 R10, c[0x0][0x728] ;  /* 0x0001ca00ff0a7b82 */ /* 0x008ee20000000a00 */
        /* <DEDUP_REMOVED lines=15> */
[----:B------:R-:W-:-:S02]  /*a070*/  UIADD3 UR40, UR8, 0x24100, URZ ;  /* 0x0002410008287890 */ /* 0x000fc4000fffe03f */
[----:B------:R-:W-:Y:S02]  /*a080*/  UIADD3 UR41, UR8, 0x31830, URZ ;  /* 0x0003183008297890 */ /* 0x000fe4000fffe03f */
[----:B------:R-:W-:Y:S02]  /*a090*/  UIADD3 UR32, UR8, 0x26100, URZ ;  /* 0x0002610008207890 */ /* 0x000fe4000fffe03f */
[----:B------:R-:W-:Y:S01]  /*a0a0*/  UIADD3 UR24, UR8, 0x28100, URZ ;  /* 0x0002810008187890 */ /* 0x000fe2000fffe03f */
[C---:B---3--:R-:W-:Y:S01]  /*a0b0*/  LEA R10, P0, R2.reuse, R10, 0x2 ;  /* 0x0000000a020a7211 */ /* 0x048fe200078010ff */
        /* <DEDUP_REMOVED lines=18> */
[----:B------:R-:W-:-:S02]  /*a1e0*/  ISETP.NE.AND P0, PT, R17, 0x2, PT ;  /* 0x000000021100780c */ /* 0x000fc40003f05270 */
[----:B------:R-:W-:Y:S02]  /*a1f0*/  LOP3.LUT R6, R9, 0x1, RZ, 0x3c, !PT ;  /* 0x0000000109067812 */ /* 0x000fe400078e3cff */
        /* <DEDUP_REMOVED lines=8> */
[----:B---3--:R-:W-:Y:S01]  /*a280*/  NOP ;  /* 0x0000000000007918 */ /* 0x008fe20000000000 */
.L_x_83:
[----:B------:R-:W-:Y:S05]  /*a290*/  WARPSYNC.ALL ;  /* 0x0000000000007948 */ /* 0x000fea0003800000 */
[----:B------:R-:W-:-:S13]  /*a2a0*/  ELECT P0, URZ, PT ;  /* 0x00000000003f782f */ /* 0x000fda0003800000 */
[----:B------:R-:W-:Y:S05]  /*a2b0*/  @!P0 BRA `(.L_x_64) ;  /* 0x0000000000708947 */ /* 0x000fea0003800000 */
[----:B------:R-:W-:-:S04]  /*a2c0*/  LOP3.LUT R19, R19, 0x2, RZ, 0xfc, !PT ;  /* 0x0000000213137812 */ /* 0x000fc800078efcff */
[----:B------:R-:W-:-:S13]  /*a2d0*/  ISETP.NE.AND P1, PT, R19, 0x3, PT ;  /* 0x000000031300780c */ /* 0x000fda0003f25270 */
[----:B------:R-:W-:Y:S05]  /*a2e0*/  @!P1 BRA `(.L_x_94) ;  /* 0x0000000000049947 */ /* 0x000fea0003800000 */
[----:B------:R-:W-:Y:S01]  /*a2f0*/  BPT.TRAP 0x1 ;  /* 0x000000040000795c */ /* 0x000fe20000300000 */
.L_x_94:
[----:B------:R-:W3:Y:S01]  /*a300*/  S2R R3, SR_CgaCtaId ;  /* 0x0000000000037919 */ /* 0x000ee20000008800 */
[----:B------:R-:W-:-:S04]  /*a310*/  MOV R2, 0x400 ;  /* 0x0000040000027802 */ /* 0x000fc80000000f00 */
[----:B---3--:R-:W-:Y:S02]  /*a320*/  LEA R5, R3, R2, 0x18 ;  /* 0x0000000203057211 */ /* 0x008fe400078ec0ff */
[----:B------:R-:W-:-:S03]  /*a330*/  SHF.L.U32 R3, R0, 0x1f, RZ ;  /* 0x0000001f00037819 */ /* 0x000fc600000006ff */
[----:B------:R-:W-:-:S04]  /*a340*/  VIADD R2, R5, 0x31820 ;  /* 0x0003182005027836 */ /* 0x000fc80000000000 */
[----:B------:R-:W-:-:S04]  /*a350*/  IMAD R4, R17, 0x8, R2 ;  /* 0x0000000811047824 */ /* 0x000fc800078e0202 */
[----:B------:R-:W3:Y:S02]  /*a360*/  SYNCS.PHASECHK.TRANS64.TRYWAIT P0, [R4+URZ], R3 ;  /* 0x00000003040075a7 */ /* 0x000ee4000800017f */
[----:B---3--:R-:W-:Y:S05]  /*a370*/  @!P0 BRA `(.L_x_95) ;  /* 0x0000000000dc8947 */ /* 0x008fea0003800000 */
.L_x_104:
[----:B------:R-:W-:-:S05]  /*a380*/  VIADD R17, R17, 0x1 ;  /* 0x0000000111117836 */ /* 0x000fca0000000000 */
[----:B------:R-:W-:-:S04]  /*a390*/  ISETP.NE.AND P0, PT, R17, 0x2, PT ;  /* 0x000000021100780c */ /* 0x000fc80003f05270 */
[----:B---3--:R-:W-:Y:S02]  /*a3a0*/  SEL R3, RZ, 0x1, P0 ;  /* 0x00000001ff037807 */ /* 0x008fe40000000000 */
[----:B------:R-:W-:Y:S02]  /*a3b0*/  SEL R17, R17, RZ, P0 ;  /* 0x000000ff11117207 */ /* 0x000fe40000000000 */
[----:B------:R-:W-:-:S03]  /*a3c0*/  LOP3.LUT R0, R0, R3, RZ, 0x3c, !PT ;  /* 0x0000000300007212 */ /* 0x000fc600078e3cff */
[----:B------:R-:W-:Y:S01]  /*a3d0*/  IMAD R17, R17, 0x8, R2 ;  /* 0x0000000811117824 */ /* 0x000fe200078e0202 */
[----:B------:R-:W-:-:S04]  /*a3e0*/  SHF.L.U32 R0, R0, 0x1f, RZ ;  /* 0x0000001f00007819 */ /* 0x000fc800000006ff */
[----:B------:R-:W3:Y:S02]  /*a3f0*/  SYNCS.PHASECHK.TRANS64.TRYWAIT P0, [R17+URZ], R0 ;  /* 0x00000000110075a7 */ /* 0x000ee4000800017f */
[----:B---3--:R-:W-:Y:S05]  /*a400*/  @!P0 BRA `(.L_x_96) ;  /* 0x0000000000cc8947 */ /* 0x008fea0003800000 */
.L_x_105:
[----:B------:R-:W-:Y:S05]  /*a410*/  @!P1 BRA `(.L_x_97) ;  /* 0x0000000000049947 */ /* 0x000fea0003800000 */
[----:B------:R-:W-:Y:S01]  /*a420*/  BPT.TRAP 0x1 ;  /* 0x000000040000795c */ /* 0x000fe20000300000 */
.L_x_97:
[----:B------:R-:W-:-:S07]  /*a430*/  SHF.L.U32 R6, R6, 0x1f, RZ ;  /* 0x0000001f06067819 */ /* 0x000fce00000006ff */
.L_x_98:
[----:B----4-:R4:W1:Y:S02]  /*a440*/  SYNCS.PHASECHK.TRANS64.TRYWAIT P0, [R5+URZ+0x31838], R6 ;  /* 0x03183806050075a7 */ /* 0x010864000800017f */
[----:B-1----:R-:W-:Y:S05]  /*a450*/  @!P0 NANOSLEEP.SYNCS 0x989680 ;  /* 0x009896800000895d */ /* 0x002fea0003900000 */
[----:B------:R-:W1:Y:S02]  /*a460*/  @!P0 SYNCS.PHASECHK.TRANS64 P0, [R5+URZ+0x31838], R6 ;  /* 0x03183806050085a7 */ /* 0x000e64000800007f */
[----:B-1----:R-:W-:Y:S05]  /*a470*/  @!P0 BRA `(.L_x_98) ;  /* 0xfffffffc00f08947 */ /* 0x002fea000383ffff */
.L_x_64:
[----:B------:R-:W-:Y:S05]  /*a480*/  BSYNC B0 ;  /* 0x0000000000007941 */ /* 0x000fea0003800000 */
.L_x_61:
[----:B------:R-:W-:Y:S05]  /*a490*/  EXIT ;  /* 0x000000000000794d */ /* 0x000fea0003800000 */
.L_x_66:
[----:B-1----:R-:W-:-:S04]  /*a4a0*/  IMAD.U32 R2, RZ, RZ, UR60 ;  /* 0x0000003cff027e24 */ /* 0x002fc8000f8e00ff */
[----:B------:R1:W2:Y:S03]  /*a4b0*/  SYNCS.PHASECHK.TRANS64.TRYWAIT P0, [R2+URZ+0x31800], R11 ;  /* 0x0318000b020075a7 */ /* 0x0002a6000800017f */
[----:B--2---:R-:W-:Y:S05]  /*a4c0*/  @!P0 NANOSLEEP.SYNCS 0x989680 ;  /* 0x009896800000895d */ /* 0x004fea0003900000 */
[----:B------:R-:W2:Y:S02]  /*a4d0*/  @!P0 SYNCS.PHASECHK.TRANS64 P0, [R2+URZ+0x31800], R11 ;  /* 0x0318000b020085a7 */ /* 0x000ea4000800007f */
[----:B--2---:R-:W-:Y:S05]  /*a4e0*/  @!P0 BRA `(.L_x_66) ;  /* 0xfffffffc00ec8947 */ /* 0x004fea000383ffff */
[----:B------:R-:W-:Y:S05]  /*a4f0*/  BRA `(.L_x_65) ;  /* 0xffffff6000a47947 */ /* 0x000fea000383ffff */
.L_x_71:
[----:B--2---:R2:W3:Y:S02]  /*a500*/  SYNCS.PHASECHK.TRANS64.TRYWAIT P1, [R16+URZ+0x31810], R11 ;  /* 0x0318100b100075a7 */ /* 0x0044e4000802017f */
[----:B---3--:R-:W-:Y:S05]  /*a510*/  @!P1 NANOSLEEP.SYNCS 0x989680 ;  /* 0x009896800000995d */ /* 0x008fea0003900000 */
[----:B------:R-:W3:Y:S02]  /*a520*/  @!P1 SYNCS.PHASECHK.TRANS64 P1, [R16+URZ+0x31810], R11 ;  /* 0x0318100b100095a7 */ /* 0x000ee4000802007f */
[----:B---3--:R-:W-:Y:S05]  /*a530*/  @!P1 BRA `(.L_x_71) ;  /* 0xfffffffc00f09947 */ /* 0x008fea000383ffff */
[----:B------:R-:W-:Y:S05]  /*a540*/  BRA `(.L_x_70) ;  /* 0xffffff6c00f47947 */ /* 0x000fea000383ffff */
.L_x_75:
[----:B------:R1:W1:Y:S02]  /*a550*/  SYNCS.PHASECHK.TRANS64.TRYWAIT P1, [R5+URZ+0x31830], R12 ;  /* 0x0318300c050075a7 */ /* 0x000264000802017f */
[----:B-1----:R-:W-:Y:S05]  /*a560*/  @!P1 NANOSLEEP.SYNCS 0x989680 ;  /* 0x009896800000995d */ /* 0x002fea0003900000 */
[----:B------:R-:W1:Y:S02]  /*a570*/  @!P1 SYNCS.PHASECHK.TRANS64 P1, [R5+URZ+0x31830], R12 ;  /* 0x0318300c050095a7 */ /* 0x000e64000802007f */
[----:B-1----:R-:W-:Y:S05]  /*a580*/  @!P1 BRA `(.L_x_75) ;  /* 0xfffffffc00f09947 */ /* 0x002fea000383ffff */
[----:B------:R-:W-:Y:S05]  /*a590*/  BRA `(.L_x_74) ;  /* 0xffffff8800f47947 */ /* 0x000fea000383ffff */
.L_x_84:
[----:B-1----:R1:W2:Y:S02]  /*a5a0*/  SYNCS.PHASECHK.TRANS64.TRYWAIT P1, [R7+URZ+0x31820], R0 ;  /* 0x03182000070075a7 */ /* 0x0022a4000802017f */
[----:B--2---:R-:W-:Y:S05]  /*a5b0*/  @!P1 NANOSLEEP.SYNCS 0x989680 ;  /* 0x009896800000995d */ /* 0x004fea0003900000 */
[----:B------:R-:W2:Y:S02]  /*a5c0*/  @!P1 SYNCS.PHASECHK.TRANS64 P1, [R7+URZ+0x31820], R0 ;  /* 0x03182000070095a7 */ /* 0x000ea4000802007f */
[----:B--2---:R-:W-:Y:S05]  /*a5d0*/  @!P1 BRA `(.L_x_84) ;  /* 0xfffffffc00f09947 */ /* 0x004fea000383ffff */
[----:B------:R-:W-:Y:S05]  /*a5e0*/  BRA `(.L_x_99) ;  /* 0xffffffe800787947 */ /* 0x000fea000383ffff */
.L_x_87:
[----:B-1----:R1:W2:Y:S02]  /*a5f0*/  SYNCS.PHASECHK.TRANS64.TRYWAIT P1, [R7+URZ+0x31838], R4 ;  /* 0x03183804070075a7 */ /* 0x0022a4000802017f */
[----:B--2---:R-:W-:Y:S05]  /*a600*/  @!P1 NANOSLEEP.SYNCS 0x989680 ;  /* 0x009896800000995d */ /* 0x004fea0003900000 */
[----:B------:R-:W2:Y:S02]  /*a610*/  @!P1 SYNCS.PHASECHK.TRANS64 P1, [R7+URZ+0x31838], R4 ;  /* 0x03183804070095a7 */ /* 0x000ea4000802007f */
[----:B--2---:R-:W-:Y:S05]  /*a620*/  @!P1 BRA `(.L_x_87) ;  /* 0xfffffffc00f09947 */ /* 0x004fea000383ffff */
[----:B------:R-:W-:Y:S05]  /*a630*/  BRA `(.L_x_100) ;  /* 0xfffffff000547947 */ /* 0x000fea000383ffff */
.L_x_89:
[----:B------:R-:W-:-:S07]  /*a640*/  SHF.L.U32 R20, R0, 0x1f, RZ ;  /* 0x0000001f00147819 */ /* 0x000fce00000006ff */
.L_x_101:
[----:B-1----:R1:W2:Y:S02]  /*a650*/  SYNCS.PHASECHK.TRANS64.TRYWAIT P1, [R18+URZ+0x31820], R20 ;  /* 0x03182014120075a7 */ /* 0x0022a4000802017f */
[----:B--2---:R-:W-:Y:S05]  /*a660*/  @!P1 NANOSLEEP.SYNCS 0x989680 ;  /* 0x009896800000995d */ /* 0x004fea0003900000 */
[----:B------:R-:W2:Y:S02]  /*a670*/  @!P1 SYNCS.PHASECHK.TRANS64 P1, [R18+URZ+0x31820], R20 ;  /* 0x03182014120095a7 */ /* 0x000ea4000802007f */
[----:B--2---:R-:W-:Y:S05]  /*a680*/  @!P1 BRA `(.L_x_101) ;  /* 0xfffffffc00f09947 */ /* 0x004fea000383ffff */
[----:B------:R-:W-:Y:S05]  /*a690*/  BRA `(.L_x_102) ;  /* 0xfffffff4001c7947 */ /* 0x000fea000383ffff */
.L_x_92:
[----:B---3--:R3:W4:Y:S02]  /*a6a0*/  SYNCS.PHASECHK.TRANS64.TRYWAIT P1, [R7+URZ+0x31838], R10 ;  /* 0x0318380a070075a7 */ /* 0x008724000802017f */
[----:B----4-:R-:W-:Y:S05]  /*a6b0*/  @!P1 NANOSLEEP.SYNCS 0x989680 ;  /* 0x009896800000995d */ /* 0x010fea0003900000 */
[----:B------:R-:W4:Y:S02]  /*a6c0*/  @!P1 SYNCS.PHASECHK.TRANS64 P1, [R7+URZ+0x31838], R10 ;  /* 0x0318380a070095a7 */ /* 0x000f24000802007f */
[----:B----4-:R-:W-:Y:S05]  /*a6d0*/  @!P1 BRA `(.L_x_92) ;  /* 0xfffffffc00f09947 */ /* 0x010fea000383ffff */
[----:B------:R-:W-:Y:S05]  /*a6e0*/  BRA `(.L_x_103) ;  /* 0xfffffff800047947 */ /* 0x000fea000383ffff */
.L_x_95:
[----:B---3--:R3:W4:Y:S02]  /*a6f0*/  SYNCS.PHASECHK.TRANS64.TRYWAIT P0, [R4+URZ], R3 ;  /* 0x00000003040075a7 */ /* 0x008724000800017f */
[----:B----4-:R-:W-:Y:S05]  /*a700*/  @!P0 NANOSLEEP.SYNCS 0x989680 ;  /* 0x009896800000895d */ /* 0x010fea0003900000 */
[----:B------:R-:W4:Y:S02]  /*a710*/  @!P0 SYNCS.PHASECHK.TRANS64 P0, [R4+URZ], R3 ;  /* 0x00000003040085a7 */ /* 0x000f24000800007f */
[----:B----4-:R-:W-:Y:S05]  /*a720*/  @!P0 BRA `(.L_x_95) ;  /* 0xfffffffc00f08947 */ /* 0x010fea000383ffff */
[----:B------:R-:W-:Y:S05]  /*a730*/  BRA `(.L_x_104) ;  /* 0xfffffffc00107947 */ /* 0x000fea000383ffff */
.L_x_96:
[----:B---3--:R3:W4:Y:S02]  /*a740*/  SYNCS.PHASECHK.TRANS64.TRYWAIT P0, [R17+URZ], R0 ;  /* 0x00000000110075a7 */ /* 0x008724000800017f */
[----:B----4-:R-:W-:Y:S05]  /*a750*/  @!P0 NANOSLEEP.SYNCS 0x989680 ;  /* 0x009896800000895d */ /* 0x010fea0003900000 */
[----:B------:R-:W4:Y:S02]  /*a760*/  @!P0 SYNCS.PHASECHK.TRANS64 P0, [R17+URZ], R0 ;  /* 0x00000000110085a7 */ /* 0x000f24000800007f */
[----:B----4-:R-:W-:Y:S05]  /*a770*/  @!P0 BRA `(.L_x_96) ;  /* 0xfffffffc00f08947 */ /* 0x010fea000383ffff */
[----:B------:R-:W-:Y:S05]  /*a780*/  BRA `(.L_x_105) ;  /* 0xfffffffc00207947 */ /* 0x000fea000383ffff */
.L_x_106:
        /* <DEDUP_REMOVED lines=15> */
.L_x_1146:


//--------------------- .text._ZN7cutlass13device_kernelIN5flash11enable_sm90INS1_16FlashAttnBwdSm90INS1_25CollectiveMainloopBwdSm90ILi2ELi1ELi1EN4cute5tupleIJNS5_1CILi1EEES8_S8_EEENS6_IJNS7_ILi64EEENS7_ILi80EEENS7_ILi256EEEEEENS_6half_tEfNS_4arch4Sm90ELb0ELb0ELb1ELb1ELb0ELb0ELb1ELb1ELi2ELi1ELi1ELi1ELb0EEENS1_21CollectiveEpilogueBwdISD_SE_SG_Li256ELb1ELb1ELi2EEENS1_19SingleTileSchedulerILb1ELb0ELb0ELi80EEEEEEEEEvNT_6ParamsE --------------------------
	.section	.text._ZN7cutlass13device_kernelIN5flash11enable_sm90INS1_16FlashAttnBwdSm90INS1_25CollectiveMainloopBwdSm90ILi2ELi1ELi1EN4cute5tupleIJNS5_1CILi1EEES8_S8_EEENS6_IJNS7_ILi64EEENS7_ILi80EEENS7_ILi256EEEEEENS_6half_tEfNS_4arch4Sm90ELb0ELb0ELb1ELb1ELb0ELb0ELb1ELb1ELi2ELi1ELi1ELi1ELb0EEENS1_21CollectiveEpilogueBwdISD_SE_SG_Li256ELb1ELb1ELi2EEENS1_19SingleTileSchedulerILb1ELb0ELb0ELi80EEEEEEEEEvNT_6ParamsE,"ax",@progbits
	.align	128
.text._ZN7cutlass13device_kernelIN5flash11enable_sm90INS1_16FlashAttnBwdSm90INS1_25CollectiveMainloopBwdSm90ILi2ELi1ELi1EN4cute5tupleIJNS5_1CILi1EEES8_S8_EEENS6_IJNS7_ILi64EEENS7_ILi80EEENS7_ILi256EEEEEENS_6half_tEfNS_4arch4Sm90ELb0ELb0ELb1ELb1ELb0ELb0ELb1ELb1ELi2ELi1ELi1ELi1ELb0EEENS1_21CollectiveEpilogueBwdISD_SE_SG_Li256ELb1ELb1ELi2EEENS1_19SingleTileSchedulerILb1ELb0ELb0ELi80EEEEEEEEEvNT_6ParamsE:
        .type           _ZN7cutlass13device_kernelIN5flash11enable_sm90INS1_16FlashAttnBwdSm90INS1_25CollectiveMainloopBwdSm90ILi2ELi1ELi1EN4cute5tupleIJNS5_1CILi1EEES8_S8_EEENS6_IJNS7_ILi64EEENS7_ILi80EEENS7_ILi256EEEEEENS_6half_tEfNS_4arch4Sm90ELb0ELb0ELb1ELb1ELb0ELb0ELb1ELb1ELi2ELi1ELi1ELi1ELb0EEENS1_21CollectiveEpilogueBwdISD_SE_SG_Li256ELb1ELb1ELi2EEENS1_19SingleTileSchedulerILb1ELb0ELb0ELi80EEEEEEEEEvNT_6ParamsE,@function
        .size           _ZN7cutlass13device_kernelIN5flash11enable_sm90INS1_16FlashAttnBwdSm90INS1_25CollectiveMainloopBwdSm90ILi2ELi1ELi1EN4cute5tupleIJNS5_1CILi1EEES8_S8_EEENS6_IJNS7_ILi64EEENS7_ILi80EEENS7_ILi256EEEEEENS_6half_tEfNS_4arch4Sm90ELb0ELb0ELb1ELb1ELb0ELb0ELb1ELb1ELi2ELi1ELi1ELi1ELb0EEENS1_21CollectiveEpilogueBwdISD_SE_SG_Li256ELb1ELb1ELi2EEENS1_19SingleTileSchedulerILb1ELb0ELb0ELi80EEEEEEEEEvNT_6ParamsE,(.L_x_1147 - _ZN7cutlass13device_kernelIN5flash11enable_sm90INS1_16FlashAttnBwdSm90INS1_25CollectiveMainloopBwdSm90ILi2ELi1ELi1EN4cute5tupleIJNS5_1CILi1EEES8_S8_EEENS6_IJNS7_ILi64EEENS7_ILi80EEENS7_ILi256EEEEEENS_6half_tEfNS_4arch4Sm90ELb0ELb0ELb1ELb1ELb0ELb0ELb1ELb1ELi2ELi1ELi1ELi1ELb0EEENS1_21CollectiveEpilogueBwdISD_SE_SG_Li256ELb1ELb1ELi2EEENS1_19SingleTileSchedulerILb1ELb0ELb0ELi80EEEEEEEEEvNT_6ParamsE)
        .other          _ZN7cutlass13device_kernelIN5flash11enable_sm90INS1_16FlashAttnBwdSm90INS1_25CollectiveMainloopBwdSm90ILi2ELi1ELi1EN4cute5tupleIJNS5_1CILi1EEES8_S8_EEENS6_IJNS7_ILi64EEENS7_ILi80EEENS7_ILi256EEEEEENS_6half_tEfNS_4arch4Sm90ELb0ELb0ELb1ELb1ELb0ELb0ELb1ELb1ELi2ELi1ELi1ELi1ELb0EEENS1_21CollectiveEpilogueBwdISD_SE_SG_Li256ELb1ELb1ELi2EEENS1_19SingleTileSchedulerILb1ELb0ELb0ELi80EEEEEEEEEvNT_6ParamsE,@"STO_CUDA_ENTRY STV_DEFAULT"
_ZN7cutlass13device_kernelIN5flash11enable_sm90INS1_16FlashAttnBwdSm90INS1_25CollectiveMainloopBwdSm90ILi2ELi1ELi1EN4cute5tupleIJNS5_1CILi1EEES8_S8_EEENS6_IJNS7_ILi64EEENS7_ILi80EEENS7_ILi256EEEEEENS_6half_tEfNS_4arch4Sm90ELb0ELb0ELb1ELb1ELb0ELb0ELb1ELb1ELi2ELi1ELi1ELi1ELb0EEENS1_21CollectiveEpilogueBwdISD_SE_SG_Li256ELb1ELb1ELi2EEENS1_19SingleTileSchedulerILb1ELb0ELb0ELi80EEEEEEEEEvNT_6ParamsE:
[----:B------:R-:W0:Y:S02]  /*0000*/  LDC R1, c[0x0][0x28] ;  /* 0x00000a00ff017b82 */ /* 0x000e240000000800 */
[----:B0-----:R-:W-:Y:S01]  /*0010*/  VIADD R1, R1, 0xfffffff8 ;  /* 0xfffffff801017836 */ /* 0x001fe20000000000 */
[----:B------:R-:W0:Y:S01]  /*0020*/  S2R R3, SR_TID.X ;  /* 0x0000000000037919 */ /* 0x000e220000002100 */
[----:B------:R-:W-:Y:S01]  /*0030*/  ELECT P0, URZ, PT ;  /* 0x00000000003f782f */ /* 0x000fe20003800000 */
[----:B------:R-:W-:Y:S01]  /*0040*/  BSSY B0, `(.L_x_107) ;  /* 0x0000013000007945 */ /* 0x000fe20003800000 */
[----:B0-----:R-:W-:-:S05]  /*0050*/  SHF.R.U32.HI R0, RZ, 0x5, R3 ;  /* 0x00000005ff007819 */ /* 0x001fca0000011603 */
[----:B------:R-:W0:Y:S02]  /*0060*/  SHFL.IDX PT, R2, R0, RZ, 0x1f ;  /* 0x00001fff00027589 */ /* 0x000e2400000e0000 */
[----:B0-----:R-:W-:-:S13]  /*0070*/  ISETP.EQ.AND P0, PT, R2, RZ, P0 ;  /* 0x000000ff0200720c */ /* 0x001fda0000702270 */
        /* <DEDUP_REMOVED lines=14> */
[----:B0-----:R-:W-:Y:S01]  /*0160*/  NOP ;  /* 0x0000000000007918 */ /* 0x001fe20000000000 */
.L_x_108:
[----:B------:R-:W-:Y:S05]  /*0170*/  BSYNC B0 ;  /* 0x0000000000007941 */ /* 0x000fea0003800000 */
.L_x_107:
[----:B------:R-:W-:Y:S01]  /*0180*/  VOTEU.ANY UP0, P0 ;  /* 0x00000000003f7886 */ /* 0x000fe20000000100 */
[----:B------:R-:W0:Y:S01]  /*0190*/  SHFL.IDX PT, R2, R0, RZ, 0x1f ;  /* 0x00001fff00027589 */ /* 0x000e2200000e0000 */
[----:B------:R-:W-:-:S03]  /*01a0*/  UMOV UR4, 0x1 ;  /* 0x0000000100047882 */ /* 0x000fc60000000000 */
[----:B------:R-:W1:Y:S01]  /*01b0*/  @UP0 S2UR UR7, SR_CgaCtaId ;  /* 0x00000000000709c3 */ /* 0x000e620000008800 */
[----:B------:R-:W-:Y:S01]  /*01c0*/  @UP0 UMOV UR6, 0x400 ;  /* 0x0000040000060882 */ /* 0x000fe20000000000 */
[----:B------:R-:W-:-:S04]  /*01d0*/  @UP0 UIADD3 UR4, -UR4, 0x100000, URZ ;  /* 0x0010000004040890 */ /* 0x000fc8000fffe13f */
[----:B------:R-:W-:Y:S02]  /*01e0*/  @UP0 USHF.L.U32 UR5, UR4, 0xb, URZ ;  /* 0x0000000b04050899 */ /* 0x000fe4000800063f */
[----:B------:R-:W-:Y:S01]  /*01f0*/  @UP0 USHF.L.U32 UR4, UR4, 0x1, URZ ;  /* 0x0000000104040899 */ /* 0x000fe2000800063f */
[----:B0-----:R-:W-:Y:S02]  /*0200*/  ISETP.NE.AND P1, PT, R2, RZ, PT ;  /* 0x000000ff0200720c */ /* 0x001fe40003f25270 */
[----:B------:R-:W-:Y:S01]  /*0210*/  SHF.R.U32.HI R2, RZ, 0x7, R3 ;  /* 0x00000007ff027819 */ /* 0x000fe20000011603 */
[----:B-1----:R-:W-:Y:S01]  /*0220*/  @UP0 ULEA UR6, UR7, UR6, 0x18 ;  /* 0x0000000607060291 */ /* 0x002fe2000f8ec03f */
[----:B------:R-:W-:-:S04]  /*0230*/  VOTEU.ANY UP0, P0 ;  /* 0x00000000003f7886 */ /* 0x000fc80000000100 */
[----:B------:R-:W0:Y:S04]  /*0240*/  SHFL.IDX PT, R2, R2, RZ, 0x1f ;  /* 0x00001fff02027589 */ /* 0x000e2800000e0000 */
[----:B------:R-:W1:Y:S03]  /*0250*/  FENCE.VIEW.ASYNC.S ;  /* 0x00000000000073c6 */ /* 0x000e660000000000 */
[----:B-1----:R1:W2:Y:S01]  /*0260*/  @UP0 SYNCS.EXCH.64 URZ, [UR6+0x31600], UR4 ;  /* 0x03160004063f05b2 */ /* 0x0022a20008000100 */
[----:B------:R-:W-:Y:S05]  /*0270*/  @P1 BRA `(.L_x_109) ;  /* 0x0000000000481947 */ /* 0x000fea0003800000 */
[----:B-1----:R-:W1:Y:S01]  /*0280*/  S2UR UR5, SR_CgaCtaId ;  /* 0x00000000000579c3 */ /* 0x002e620000008800 */
[----:B------:R-:W-:Y:S01]  /*0290*/  UMOV UR4, 0x400 ;  /* 0x0000040000047882 */ /* 0x000fe20000000000 */
[----:B------:R-:W-:Y:S01]  /*02a0*/  UMOV UR6, 0x1 ;  /* 0x0000000100067882 */ /* 0x000fe20000000000 */
[----:B------:R-:W-:Y:S01]  /*02b0*/  UMOV UR9, 0x100 ;  /* 0x0000010000097882 */ /* 0x000fe20000000000 */
[----:B------:R-:W-:-:S04]  /*02c0*/  UIADD3 UR6, -UR6, 0x100000, URZ ;  /* 0x0010000006067890 */ /* 0x000fc8000fffe13f */
[----:B------:R-:W-:Y:S02]  /*02d0*/  USHF.L.U32 UR7, UR6, 0xb, URZ ;  /* 0x0000000b06077899 */ /* 0x000fe4000800063f */
[----:B------:R-:W-:Y:S01]  /*02e0*/  USHF.L.U32 UR6, UR6, 0x1, URZ ;  /* 0x0000000106067899 */ /* 0x000fe2000800063f */
[----:B------:R-:W-:Y:S01]  /*02f0*/  ELECT P0, URZ, PT ;  /* 0x00000000003f782f */ /* 0x000fe20003800000 */
[----:B-1----:R-:W-:Y:S02]  /*0300*/  ULEA UR8, UR5, UR4, 0x18 ;  /* 0x0000000405087291 */ /* 0x002fe4000f8ec03f */
[----:B------:R-:W-:-:S04]  /*0310*/  UIADD3 UR4, -UR9, 0x100000, URZ ;  /* 0x0010000009047890 */ /* 0x000fc8000fffe13f */
[----:B------:R-:W-:Y:S02]  /*0320*/  USHF.L.U32 UR5, UR4, 0xb, URZ ;  /* 0x0000000b04057899 */ /* 0x000fe4000800063f */
[----:B------:R-:W-:Y:S01]  /*0330*/  USHF.L.U32 UR4, UR4, 0x1, URZ ;  /* 0x0000000104047899 */ /* 0x000fe2000800063f */
[----:B------:R-:W1:Y:S03]  /*0340*/  FENCE.VIEW.ASYNC.S ;  /* 0x00000000000073c6 */ /* 0x000e660000000000 */
[----:B-1----:R3:W4:Y:S08]  /*0350*/  SYNCS.EXCH.64 URZ, [UR8+0x31610], UR6 ;  /* 0x03161006083f75b2 */ /* 0x0027300008000100 */
[----:B------:R3:W1:Y:S01]  /*0360*/  SYNCS.EXCH.64 URZ, [UR8+0x31620], UR4 ;  /* 0x03162004083f75b2 */ /* 0x0006620008000100 */
[----:B------:R3:W0:Y:S01]  /*0370*/  SYNCS.EXCH.64 URZ, [UR8+0x31618], UR6 ;  /* 0x03161806083f75b2 */ /* 0x0006220008000100 */
[----:B------:R3:W0:Y:S02]  /*0380*/  SYNCS.EXCH.64 URZ, [UR8+0x31628], UR4 ;  /* 0x03162804083f75b2 */ /* 0x0006240008000100 */
[----:B---3--:R-:W-:Y:S01]  /*0390*/  NOP ;  /* 0x0000000000007918 */ /* 0x008fe20000000000 */
.L_x_109:
[----:B------:R-:W3:Y:S01]  /*03a0*/  SHFL.IDX PT, R3, R0, RZ, 0x1f ;  /* 0x00001fff00037589 */ /* 0x000ee200000e0000 */
[----:B------:R-:W-:Y:S01]  /*03b0*/  NOP ;  /* 0x0000000000007918 */ /* 0x000fe20000000000 */
[----:B---3--:R-:W-:-:S13]  /*03c0*/  ISETP.NE.AND P0, PT, R3, RZ, PT ;  /* 0x000000ff0300720c */ /* 0x008fda0003f05270 */
[----:B------:R-:W-:Y:S05]  /*03d0*/  @P0 BRA `(.L_x_110) ;  /* 0x0000000000400947 */ /* 0x000fea0003800000 */
[----:B-1----:R-:W1:Y:S01]  /*03e0*/  S2UR UR5, SR_CgaCtaId ;  /* 0x00000000000579c3 */ /* 0x002e620000008800 */
[----:B------:R-:W-:Y:S01]  /*03f0*/  UMOV UR4, 0x400 ;  /* 0x0000040000047882 */ /* 0x000fe20000000000 */
[----:B------:R-:W-:Y:S01]  /*0400*/  UMOV UR6, 0x1 ;  /* 0x0000000100067882 */ /* 0x000fe20000000000 */
[----:B------:R-:W-:Y:S01]  /*0410*/  UMOV UR7, 0x100 ;  /* 0x0000010000077882 */ /* 0x000fe20000000000 */
[----:B------:R-:W-:Y:S01]  /*0420*/  ELECT P0, URZ, PT ;  /* 0x00000000003f782f */ /* 0x000fe20003800000 */
[----:B-1----:R-:W-:Y:S02]  /*0430*/  ULEA UR8, UR5, UR4, 0x18 ;  /* 0x0000000405087291 */ /* 0x002fe4000f8ec03f */
[----:B------:R-:W-:-:S04]  /*0440*/  UIADD3 UR4, -UR6, 0x100000, URZ ;  /* 0x0010000006047890 */ /* 0x000fc8000fffe13f */
[----:B------:R-:W-:Y:S02]  /*0450*/  USHF.L.U32 UR5, UR4, 0xb, URZ ;  /* 0x0000000b04057899 */ /* 0x000fe4000800063f */
[----:B------:R-:W-:Y:S02]  /*0460*/  USHF.L.U32 UR4, UR4, 0x1, URZ ;  /* 0x0000000104047899 */ /* 0x000fe4000800063f */
[----:B------:R-:W-:-:S04]  /*0470*/  UIADD3 UR6, -UR7, 0x100000, URZ ;  /* 0x0010000007067890 */ /* 0x000fc8000fffe13f */
[----:B------:R-:W-:Y:S02]  /*0480*/  USHF.L.U32 UR7, UR6, 0xb, URZ ;  /* 0x0000000b06077899 */ /* 0x000fe4000800063f */
[----:B------:R-:W-:Y:S01]  /*0490*/  USHF.L.U32 UR6, UR6, 0x1, URZ ;  /* 0x0000000106067899 */ /* 0x000fe2000800063f */
[----:B------:R-:W1:Y:S03]  /*04a0*/  FENCE.VIEW.ASYNC.S ;  /* 0x00000000000073c6 */ /* 0x000e660000000000 */
[----:B-1----:R3:W1:Y:S08]  /*04b0*/  SYNCS.EXCH.64 URZ, [UR8+0x31630], UR4 ;  /* 0x03163004083f75b2 */ /* 0x0026700008000100 */
[----:B------:R3:W0:Y:S02]  /*04c0*/  SYNCS.EXCH.64 URZ, [UR8+0x31638], UR6 ;  /* 0x03163806083f75b2 */ /* 0x0006240008000100 */
[----:B---3--:R-:W-:Y:S01]  /*04d0*/  NOP ;  /* 0x0000000000007918 */ /* 0x008fe20000000000 */
.L_x_110:
[----:B0-----:R-:W-:Y:S01]  /*04e0*/  ISETP.NE.AND P0, PT, R2, RZ, PT ;  /* 0x000000ff0200720c */ /* 0x001fe20003f05270 */
[----:B------:R-:W-:Y:S01]  /*04f0*/  IMAD.MOV.U32 R21, RZ, RZ, 0x1 ;  /* 0x00000001ff157424 */ /* 0x000fe200078e00ff */
[----:B------:R-:W-:Y:S01]  /*0500*/  NOP ;  /* 0x0000000000007918 */ /* 0x000fe20000000000 */
[----:B------:R-:W-:Y:S03]  /*0510*/  BSSY B0, `(.L_x_111) ;  /* 0x0000e76000007945 */ /* 0x000fe60003800000 */
[----:B------:R-:W-:Y:S01]  /*0520*/  SEL R21, R21, 0x2, !P0 ;  /* 0x0000000215157807 */ /* 0x000fe20004000000 */
[----:B-12-4-:R-:W-:Y:S06]  /*0530*/  BAR.SYNC.DEFER_BLOCKING 0x0 ;  /* 0x0000000000007b1d */ /* 0x016fec0000010000 */
[----:B------:R-:W-:Y:S05]  /*0540*/  @!P0 BRA `(.L_x_112) ;  /* 0x000000c400e08947 */ /* 0x000fea0003800000 */
.L_x_113:
[----:B------:R-:W-:-:S08]  /*0550*/  NOP ;  /* 0x0000000000007918 */ /* 0x000fd00000000000 */
[----:B------:R-:W0:Y:S02]  /*0560*/  USETMAXREG.TRY_ALLOC.CTAPOOL UP0, 0xf0 ;  /* 0x000000f0000079c8 */ /* 0x000e240008000600 */
[----:B0-----:R-:W-:-:S13]  /*0570*/  PLOP3.LUT P0, PT, PT, PT, UP0, 0x80, 0x0 ;  /* 0x000000000000781c */ /* 0x001fda0003f0f008 */
[----:B------:R-:W-:Y:S05]  /*0580*/  @!P0 BRA `(.L_x_113) ;  /* 0xfffffffc00f08947 */ /* 0x000fea000383ffff */
[----:B------:R-:W-:Y:S01]  /*0590*/  ULDC.64 UR4, c[0x0][0x8d8] ;  /* 0x0002360000047ab9 */ /* 0x000fe20000000a00 */
[----:B------:R-:W0:Y:S01]  /*05a0*/  S2R R11, SR_CTAID.X ;  /* 0x00000000000b7919 */ /* 0x000e220000002500 */
[----:B------:R-:W-:Y:S01]  /*05b0*/  ISETP.NE.U32.AND P0, PT, RZ, UR4, PT ;  /* 0x00000004ff007c0c */ /* 0x000fe2000bf05070 */
[----:B------:R-:W1:Y:S03]  /*05c0*/  S2R R233, SR_CTAID.Z ;  /* 0x0000000000e97919 */ /* 0x000e660000002700 */
[----:B------:R-:W-:-:S13]  /*05d0*/  ISETP.NE.AND.EX P0, PT, RZ, UR5, PT, P0 ;  /* 0x00000005ff007c0c */ /* 0x000fda000bf05300 */
[----:B------:R-:W-:Y:S05]  /*05e0*/  @!P0 BRA `(.L_x_114) ;  /* 0x0000000000148947 */ /* 0x000fea0003800000 */
[----:B------:R-:W1:Y:S01]  /*05f0*/  LDC.64 R2, c[0x0][0x8d8] ;  /* 0x00023600ff027b82 */ /* 0x000e620000000a00 */
[----:B------:R-:W-:Y:S01]  /*0600*/  ULDC.64 UR4, c[0x0][0x208] ;  /* 0x0000820000047ab9 */ /* 0x000fe20000000a00 */
[----:B-1----:R-:W-:-:S05]  /*0610*/  IMAD.WIDE R2, R233, 0x4, R2 ;  /* 0x00000004e9027825 */ /* 0x002fca00078e0202 */
[----:B------:R1:W5:Y:S01]  /*0620*/  LDG.E R0, desc[UR4][R2.64] ;  /* 0x0000000402007981 */ /* 0x000362000c1e1900 */
[----:B------:R-:W-:Y:S05]  /*0630*/  BRA `(.L_x_115) ;  /* 0x0000000000307947 */ /* 0x000fea0003800000 */
.L_x_114:
[----:B------:R-:W-:Y:S02]  /*0640*/  ULDC.64 UR4, c[0x0][0x8d0] ;  /* 0x0002340000047ab9 */ /* 0x000fe40000000a00 */
[----:B------:R-:W-:-:S04]  /*0650*/  ISETP.NE.U32.AND P0, PT, RZ, UR4, PT ;  /* 0x00000004ff007c0c */ /* 0x000fc8000bf05070 */
[----:B------:R-:W-:-:S13]  /*0660*/  ISETP.NE.AND.EX P0, PT, RZ, UR5, PT, P0 ;  /* 0x00000005ff007c0c */ /* 0x000fda000bf05300 */
[----:B------:R-:W-:Y:S05]  /*0670*/  @!P0 BRA `(.L_x_116) ;  /* 0x00000000001c8947 */ /* 0x000fea0003800000 */
[----:B------:R-:W1:Y:S01]  /*0680*/  LDC.64 R2, c[0x0][0x8d0] ;  /* 0x00023400ff027b82 */ /* 0x000e620000000a00 */
[----:B------:R-:W-:Y:S01]  /*0690*/  ULDC.64 UR4, c[0x0][0x208] ;  /* 0x0000820000047ab9 */ /* 0x000fe20000000a00 */
[----:B-1----:R-:W-:-:S05]  /*06a0*/  IMAD.WIDE R2, R233, 0x4, R2 ;  /* 0x00000004e9027825 */ /* 0x002fca00078e0202 */
[----:B------:R-:W2:Y:S04]  /*06b0*/  LDG.E R0, desc[UR4][R2.64] ;  /* 0x0000000402007981 */ /* 0x000ea8000c1e1900 */
[----:B------:R-:W2:Y:S02]  /*06c0*/  LDG.E R5, desc[UR4][R2.64+0x4] ;  /* 0x0000040402057981 */ /* 0x000ea4000c1e1900 */
[----:B--2---:R-:W-:Y:S01]  /*06d0*/  IMAD.IADD R0, R5, 0x1, -R0 ;  /* 0x0000000105007824 */ /* 0x004fe200078e0a00 */
[----:B------:R-:W-:Y:S06]  /*06e0*/  BRA `(.L_x_115) ;  /* 0x0000000000047947 */ /* 0x000fec0003800000 */
.L_x_116:
[----:B------:R-:W2:Y:S02]  /*06f0*/  LDC R0, c[0x0][0x8bc] ;  /* 0x00022f00ff007b82 */ /* 0x000ea40000000800 */
.L_x_115:
[----:B01----:R-:W-:-:S05]  /*0700*/  IMAD R3, R11, 0x50, RZ ;  /* 0x000000500b037824 */ /* 0x003fca00078e02ff */
[----:B--2--5:R-:W-:-:S04]  /*0710*/  ISETP.GE.AND P0, PT, R3, R0, PT ;  /* 0x000000000300720c */ /* 0x024fc80003f06270 */
[----:B------:R-:W-:-:S04]  /*0720*/  SEL R233, R233, 0xffffffff, !P0 ;  /* 0xffffffffe9e97807 */ /* 0x000fc80004000000 */
[----:B------:R-:W-:-:S13]  /*0730*/  ISETP.GE.AND P0, PT, R233, RZ, PT ;  /* 0x000000ffe900720c */ /* 0x000fda0003f06270 */
[----:B------:R-:W-:Y:S05]  /*0740*/  @!P0 BRA `(.L_x_117) ;  /* 0x000000e400488947 */ /* 0x000fea0003800000 */
[----:B------:R-:W0:Y:S01]  /*0750*/  LDC.64 R4, c[0x0][0x770] ;  /* 0x0001dc00ff047b82 */ /* 0x000e220000000a00 */
[----:B------:R-:W-:-:S07]  /*0760*/  ULDC.64 UR6, c[0x0][0x208] ;  /* 0x0000820000067ab9 */ /* 0x000fce0000000a00 */
[----:B------:R-:W1:Y:S08]  /*0770*/  LDC.64 R2, c[0x0][0x770] ;  /* 0x0001dc00ff027b82 */ /* 0x000e700000000a00 */
[----:B------:R-:W2:Y:S01]  /*0780*/  LDC.64 R6, c[0x0][0x780] ;  /* 0x0001e000ff067b82 */ /* 0x000ea20000000a00 */
[----:B0-----:R-:W-:-:S04]  /*0790*/  ISETP.NE.U32.AND P1, PT, R4, RZ, PT ;  /* 0x000000ff0400720c */ /* 0x001fc80003f25070 */
[----:B------:R-:W-:Y:S01]  /*07a0*/  ISETP.NE.AND.EX P1, PT, R5, RZ, PT, P1 ;  /* 0x000000ff0500720c */ /* 0x000fe20003f25310 */
[----:B-1----:R-:W-:Y:S01]  /*07b0*/  IMAD.WIDE R4, R233, 0x4, R2 ;  /* 0x00000004e9047825 */ /* 0x002fe200078e0202 */
[----:B--2---:R-:W-:-:S11]  /*07c0*/  ISETP.NE.U32.AND P0, PT, R6, RZ, PT ;  /* 0x000000ff0600720c */ /* 0x004fd60003f05070 */
[----:B------:R-:W2:Y:S01]  /*07d0*/  @P1 LDG.E R8, desc[UR6][R4.64] ;  /* 0x0000000604081981 */ /* 0x000ea2000c1e1900 */
[----:B------:R-:W-:Y:S01]  /*07e0*/  ISETP.NE.AND.EX P0, PT, R7, RZ, PT, P0 ;  /* 0x000000ff0700720c */ /* 0x000fe20003f05300 */
[----:B------:R-:W0:-:S12]  /*07f0*/  LDC R6, c[0x0][0x290] ;  /* 0x0000a400ff067b82 */ /* 0x000e180000000800 */
[----:B------:R-:W1:Y:S01]  /*0800*/  @P0 LDC.64 R2, c[0x0][0x780] ;  /* 0x0001e000ff020b82 */ /* 0x000e620000000a00 */
[----:B------:R-:W-:Y:S02]  /*0810*/  ULDC UR4, c[0x0][0x280] ;  /* 0x0000a00000047ab9 */ /* 0x000fe40000000800 */
[----:B------:R-:W-:Y:S01]  /*0820*/  IMAD.U32 R0, RZ, RZ, UR4 ;  /* 0x00000004ff007e24 */ /* 0x000fe2000f8e00ff */
[----:B------:R-:W-:Y:S02]  /*0830*/  ULDC.64 UR4, c[0x0][0x788] ;  /* 0x0001e20000047ab9 */ /* 0x000fe40000000a00 */
[----:B------:R-:W-:-:S04]  /*0840*/  ISETP.NE.U32.AND P2, PT, RZ, UR4, PT ;  /* 0x00000004ff007c0c */ /* 0x000fc8000bf45070 */
[----:B------:R-:W-:Y:S01]  /*0850*/  ISETP.NE.AND.EX P2, PT, RZ, UR5, PT, P2 ;  /* 0x00000005ff007c0c */ /* 0x000fe2000bf45320 */
[----:B-1----:R-:W-:-:S05]  /*0860*/  @P0 IMAD.WIDE R2, R233, 0x4, R2 ;  /* 0x00000004e9020825 */ /* 0x002fca00078e0202 */
[----:B------:R1:W5:Y:S01]  /*0870*/  @P0 LDG.E R0, desc[UR6][R2.64] ;  /* 0x0000000602000981 */ /* 0x000362000c1e1900 */
[----:B--2---:R-:W-:-:S05]  /*0880*/  @P1 IMAD R8, R233, 0x40, R8 ;  /* 0x00000040e9081824 */ /* 0x004fca00078e0208 */
[----:B------:R-:W-:-:S04]  /*0890*/  @P1 SHF.R.S32.HI R7, RZ, 0x1f, R8 ;  /* 0x0000001fff071819 */ /* 0x000fc80000011408 */
[----:B------:R-:W-:Y:S01]  /*08a0*/  @P1 LEA.HI R8, R7, R8, RZ, 0x6 ;  /* 0x0000000807081211 */ /* 0x000fe200078f30ff */
[----:B------:R-:W-:-:S04]  /*08b0*/  IMAD.MOV.U32 R7, RZ, RZ, RZ ;  /* 0x000000ffff077224 */ /* 0x000fc800078e00ff */
[----:B------:R-:W-:Y:S01]  /*08c0*/  @P1 IMAD.SHL.U32 R8, R8, 0x100, RZ ;  /* 0x0000010008081824 */ /* 0x000fe200078e00ff */
[----:B01----:R-:W-:Y:S06]  /*08d0*/  @P0 BRA `(.L_x_118) ;  /* 0x0000000000140947 */ /* 0x003fec0003800000 */
[----:B------:R-:W-:Y:S05]  /*08e0*/  @!P1 BRA `(.L_x_118) ;  /* 0x0000000000109947 */ /* 0x000fea0003800000 */
[----:B------:R-:W-:Y:S02]  /*08f0*/  ULDC.64 UR4, c[0x0][0x208] ;  /* 0x0000820000047ab9 */ /* 0x000fe40000000a00 */
[----:B------:R-:W2:Y:S04]  /*0900*/  LDG.E R3, desc[UR4][R4.64] ;  /* 0x0000000404037981 */ /* 0x000ea8000c1e1900 */
[----:B-----5:R-:W2:Y:S02]  /*0910*/  LDG.E R0, desc[UR4][R4.64+0x4] ;  /* 0x0000040404007981 */ /* 0x020ea4000c1e1900 */
[----:B--2---:R-:W-:-:S07]  /*0920*/  IMAD.IADD R0, R0, 0x1, -R3 ;  /* 0x0000000100007824 */ /* 0x004fce00078e0a03 */
.L_x_118:
[----:B------:R-:W-:Y:S01]  /*0930*/  @P1 LOP3.LUT R7, R8, 0xffffc000, RZ, 0xc0, !PT ;  /* 0xffffc00008071812 */ /* 0x000fe200078ec0ff */
[----:B------:R-:W-:Y:S06]  /*0940*/  @!P2 BRA `(.L_x_119) ;  /* 0x000000000014a947 */ /* 0x000fec0003800000 */
[----:B------:R-:W0:Y:S01]  /*0950*/  LDC.64 R2, c[0x0][0x788] ;  /* 0x0001e200ff027b82 */ /* 0x000e220000000a00 */
[----:B------:R-:W-:Y:S01]  /*0960*/  ULDC.64 UR4, c[0x0][0x208] ;  /* 0x0000820000047ab9 */ /* 0x000fe20000000a00 */
[----:B0-----:R-:W-:-:S05]  /*0970*/  IMAD.WIDE R2, R233, 0x4, R2 ;  /* 0x00000004e9027825 */ /* 0x001fca00078e0202 */
[----:B------:R0:W5:Y:S01]  /*0980*/  LDG.E R6, desc[UR4][R2.64] ;  /* 0x0000000402067981 */ /* 0x000162000c1e1900 */
[----:B------:R-:W-:Y:S05]  /*0990*/  BRA `(.L_x_120) ;  /* 0x0000000000287947 */ /* 0x000fea0003800000 */
.L_x_119:
[----:B------:R-:W-:Y:S02]  /*09a0*/  ULDC.64 UR4, c[0x0][0x778] ;  /* 0x0001de0000047ab9 */ /* 0x000fe40000000a00 */
[----:B------:R-:W-:-:S04]  /*09b0*/  ISETP.NE.U32.AND P0, PT, RZ, UR4, PT ;  /* 0x00000004ff007c0c */ /* 0x000fc8000bf05070 */
[----:B------:R-:W-:-:S13]  /*09c0*/  ISETP.NE.AND.EX P0, PT, RZ, UR5, PT, P0 ;  /* 0x00000005ff007c0c */ /* 0x000fda000bf05300 */
[----:B------:R-:W-:Y:S05]  /*09d0*/  @!P0 BRA `(.L_x_120) ;  /* 0x0000000000188947 */ /* 0x000fea0003800000 */
[----:B------:R-:W0:Y:S01]  /*09e0*/  LDC.64 R2, c[0x0][0x778] ;  /* 0x0001de00ff027b82 */ /* 0x000e220000000a00 */
[----:B------:R-:W-:Y:S01]  /*09f0*/  ULDC.64 UR4, c[0x0][0x208] ;  /* 0x0000820000047ab9 */ /* 0x000fe20000000a00 */
[----:B0-----:R-:W-:-:S05]  /*0a00*/  IMAD.WIDE R2, R233, 0x4, R2 ;  /* 0x00000004e9027825 */ /* 0x001fca00078e0202 */
[----:B------:R-:W2:Y:S04]  /*0a10*/  LDG.E R6, desc[UR4][R2.64] ;  /* 0x0000000402067981 */ /* 0x000ea8000c1e1900 */
[----:B------:R-:W2:Y:S02]  /*0a20*/  LDG.E R5, desc[UR4][R2.64+0x4] ;  /* 0x0000040402057981 */ /* 0x000ea4000c1e1900 */
[----:B--2---:R-:W-:-:S07]  /*0a30*/  IMAD.IADD R6, R5, 0x1, -R6 ;  /* 0x0000000105067824 */ /* 0x004fce00078e0a06 */
.L_x_120:
[----:B-----5:R-:W-:Y:S02]  /*0a40*/  ISETP.GE.AND P2, PT, R0, 0x1, PT ;  /* 0x000000010000780c */ /* 0x020fe40003f46270 */
[----:B------:R-:W-:Y:S02]  /*0a50*/  CS2R R134, SRZ ;  /* 0x0000000000867805 */ /* 0x000fe4000001ff00 */
[----:B------:R-:W-:Y:S02]  /*0a60*/  PLOP3.LUT P0, PT, PT, PT, PT, 0x80, 0x0 ;  /* 0x000000000000781c */ /* 0x000fe40003f0f070 */
        /* <DEDUP_REMOVED lines=78> */
[----:B------:R-:W-:Y:S01]  /*0f50*/  CS2R R136, SRZ ;  /* 0x0000000000887805 */ /* 0x000fe2000001ff00 */
[----:B------:R-:W-:Y:S06]  /*0f60*/  @!P2 BRA `(.L_x_121) ;  /* 0x0000007800a0a947 */ /* 0x000fec0003800000 */
[----:B0-----:R-:W0:Y:S01]  /*0f70*/  S2R R3, SR_CgaCtaId ;  /* 0x0000000000037919 */ /* 0x001e220000008800 */
[----:B------:R-:W-:Y:S01]  /*0f80*/  MOV R18, 0x400 ;  /* 0x0000040000127802 */ /* 0x000fe20000000f00 */
[----:B------:R-:W-:Y:S01]  /*0f90*/  VIADD R8, R0, 0x3f ;  /* 0x0000003f00087836 */ /* 0x000fe20000000000 */
[----:B------:R-:W-:Y:S01]  /*0fa0*/  SHF.L.U32 R13, RZ, 0x1f, RZ ;  /* 0x0000001fff0d7819 */ /* 0x000fe200000006ff */
[----:B------:R-:W1:Y:S01]  /*0fb0*/  S2R R2, SR_TID.X ;  /* 0x0000000000027919 */ /* 0x000e620000002100 */
[----:B------:R-:W-:Y:S02]  /*0fc0*/  IMAD R10, R11, -0x50, R6 ;  /* 0xffffffb00b0a7824 */ /* 0x000fe400078e0206 */
[----:B------:R-:W-:-:S04]  /*0fd0*/  SHF.R.S32.HI R9, RZ, 0x1f, R8 ;  /* 0x0000001fff097819 */ /* 0x000fc80000011408 */
[----:B------:R-:W-:Y:S02]  /*0fe0*/  LEA.HI R235, R9, R8, RZ, 0x6 ;  /* 0x0000000809eb7211 */ /* 0x000fe400078f30ff */
[----:B0-----:R-:W-:-:S04]  /*0ff0*/  LEA R18, R3, R18, 0x18 ;  /* 0x0000001203127211 */ /* 0x001fc800078ec0ff */
[----:B------:R-:W0:Y:S01]  /*1000*/  SYNCS.PHASECHK.TRANS64.TRYWAIT P0, [R18+URZ+0x31600], R13 ;  /* 0x0316000d120075a7 */ /* 0x000e22000800017f */
[----:B-1----:R-:W-:-:S05]  /*1010*/  VIADD R2, R2, 0xffffff80 ;  /* 0xffffff8002027836 */ /* 0x002fca0000000000 */
[----:B------:R-:W-:-:S04]  /*1020*/  SHF.R.S32.HI R3, RZ, 0x1f, R2 ;  /* 0x0000001fff037819 */ /* 0x000fc80000011402 */
[CC--:B------:R-:W-:Y:S02]  /*1030*/  LEA.HI R4, R3.reuse, R2.reuse, RZ, 0x7 ;  /* 0x0000000203047211 */ /* 0x0c0fe400078f38ff */
[CC--:B------:R-:W-:Y:S02]  /*1040*/  LEA.HI R6, R3.reuse, R2.reuse, RZ, 0x5 ;  /* 0x0000000203067211 */ /* 0x0c0fe400078f28ff */
[----:B------:R-:W-:Y:S02]  /*1050*/  SHF.R.S32.HI R0, RZ, 0x7, R4 ;  /* 0x00000007ff007819 */ /* 0x000fe40000011404 */
[----:B------:R-:W-:-:S03]  /*1060*/  LEA.HI R8, R3, R2, RZ, 0x4 ;  /* 0x0000000203087211 */ /* 0x000fc600078f20ff */
[----:B------:R1:W2:Y:S02]  /*1070*/  SHFL.IDX PT, R5, R0, RZ, 0x1f ;  /* 0x00001fff00057589 */ /* 0x0002a400000e0000 */
[----:B01----:R-:W-:Y:S05]  /*1080*/  @P0 BRA `(.L_x_122) ;  /* 0x0000000000080947 */ /* 0x003fea0003800000 */
[----:B------:R-:W0:Y:S02]  /*1090*/  SYNCS.PHASECHK.TRANS64.TRYWAIT P0, [R18+URZ+0x31600], R13 ;  /* 0x0316000d120075a7 */ /* 0x000e24000800017f */
[----:B0-----:R-:W-:Y:S05]  /*10a0*/  @!P0 BRA `(.L_x_123) ;  /* 0x000000d800f88947 */ /* 0x001fea0003800000 */
.L_x_122:
[----:B------:R-:W-:Y:S01]  /*10b0*/  LOP3.LUT R3, R4, 0xffffff80, RZ, 0xc0, !PT ;  /* 0xffffff8004037812 */ /* 0x000fe200078ec0ff */
[----:B------:R-:W1:Y:S01]  /*10c0*/  S2UR UR4, SR_CTAID.Y ;  /* 0x00000000000479c3 */ /* 0x000e620000002600 */
[----:B0-----:R-:W-:Y:S01]  /*10d0*/  LOP3.LUT R13, R8, 0xffffff0, RZ, 0xc0, !PT ;  /* 0x0ffffff0080d7812 */ /* 0x001fe200078ec0ff */
[----:B------:R-:W-:Y:S01]  /*10e0*/  IMAD.MOV.U32 R16, RZ, RZ, RZ ;  /* 0x000000ffff107224 */ /* 0x000fe200078e00ff */
[--C-:B------:R-:W-:Y:S01]  /*10f0*/  SHF.R.S32.HI R4, RZ, 0x5, R6.reuse ;  /* 0x00000005ff047819 */ /* 0x100fe20000011406 */
[C---:B------:R-:W-:Y:S01]  /*1100*/  IMAD.IADD R9, R2.reuse, 0x1, -R3 ;  /* 0x0000000102097824 */ /* 0x040fe200078e0a03 */
[----:B------:R-:W-:Y:S01]  /*1110*/  SHF.R.S32.HI R11, RZ, 0x1f, R6 ;  /* 0x0000001fff0b7819 */ /* 0x000fe20000011406 */
[----:B------:R-:W-:Y:S01]  /*1120*/  IMAD.IADD R13, R2, 0x1, -R13 ;  /* 0x00000001020d7824 */ /* 0x000fe200078e0a0d */
[C---:B------:R-:W-:Y:S01]  /*1130*/  LEA.HI R3, R0.reuse, R0, RZ, 0x1 ;  /* 0x0000000000037211 */ /* 0x040fe200078f08ff */
[----:B------:R-:W0:Y:S01]  /*1140*/  LDC.64 R14, c[0x0][0x2d8] ;  /* 0x0000b600ff0e7b82 */ /* 0x000e220000000a00 */
[----:B------:R-:W-:Y:S01]  /*1150*/  LEA.HI R11, R11, R4, RZ, 0x2 ;  /* 0x000000040b0b7211 */ /* 0x000fe200078f10ff */
[C---:B------:R-:W-:Y:S01]  /*1160*/  IMAD R8, R0.reuse, 0x800, R9 ;  /* 0x0000080000087824 */ /* 0x040fe200078e0209 */
[----:B--2---:R-:W-:Y:S01]  /*1170*/  LEA.HI R2, R5, R5, RZ, 0x1 ;  /* 0x0000000505027211 */ /* 0x004fe200078f08ff */
[----:B------:R-:W-:Y:S01]  /*1180*/  IMAD R6, R0, 0x40, R13 ;  /* 0x0000004000067824 */ /* 0x000fe200078e020d */
[----:B------:R-:W-:Y:S01]  /*1190*/  LOP3.LUT R3, R3, 0xfffffffe, RZ, 0xc0, !PT ;  /* 0xfffffffe03037812 */ /* 0x000fe200078ec0ff */
[----:B------:R-:W-:Y:S01]  /*11a0*/  IMAD.MOV.U32 R228, RZ, RZ, RZ ;  /* 0x000000ffffe47224 */ /* 0x000fe200078e00ff */
[----:B------:R-:W-:Y:S01]  /*11b0*/  LOP3.LUT R11, R11, 0xfffffc, RZ, 0xc0, !PT ;  /* 0x00fffffc0b0b7812 */ /* 0x000fe200078ec0ff */
[----:B------:R-:W-:Y:S01]  /*11c0*/  IMAD.MOV.U32 R19, RZ, RZ, RZ ;  /* 0x000000ffff137224 */ /* 0x000fe200078e00ff */
[----:B------:R-:W-:Y:S01]  /*11d0*/  LOP3.LUT R2, R2, 0xfffffffe, RZ, 0xc0, !PT ;  /* 0xfffffffe02027812 */ /* 0x000fe200078ec0ff */
[----:B------:R-:W-:Y:S01]  /*11e0*/  IMAD.IADD R3, R0, 0x1, -R3 ;  /* 0x0000000100037824 */ /* 0x000fe200078e0a03 */
[----:B------:R-:W-:Y:S01]  /*11f0*/  SHF.R.S32.HI R0, RZ, 0x1f, R9 ;  /* 0x0000001fff007819 */ /* 0x000fe20000011409 */
[----:B------:R-:W-:Y:S01]  /*1200*/  IMAD.IADD R11, R4, 0x1, -R11 ;  /* 0x00000001040b7824 */ /* 0x000fe200078e0a0b */
[----:B------:R-:W-:Y:S01]  /*1210*/  SEL R231, R233, RZ, !P1 ;  /* 0x000000ffe9e77207 */ /* 0x000fe20004800000 */
[----:B------:R-:W-:Y:S01]  /*1220*/  IMAD.IADD R4, R5, 0x1, -R2 ;  /* 0x0000000105047824 */ /* 0x000fe200078e0a02 */
[----:B------:R-:W-:Y:S01]  /*1230*/  LOP3.LUT R229, R21, 0x1, RZ, 0xfc, !PT ;  /* 0x0000000115e57812 */ /* 0x000fe200078efcff */
[----:B------:R-:W-:Y:S01]  /*1240*/  IMAD.SHL.U32 R2, R8, 0x4, RZ ;  /* 0x0000000408027824 */ /* 0x000fe200078e00ff */
[----:B-1----:R-:W-:Y:S01]  /*1250*/  USHF.R.S32.HI UR5, URZ, 0x1f, UR4 ;  /* 0x0000001f3f057899 */ /* 0x002fe20008011404 */
[----:B------:R-:W-:Y:S01]  /*1260*/  IMAD R13, R3, -0x8, R10 ;  /* 0xfffffff8030d7824 */ /* 0x000fe200078e020a */
[----:B------:R-:W-:Y:S01]  /*1270*/  LEA.HI R3, R0, R9, RZ, 0x2 ;  /* 0x0000000900037211 */ /* 0x000fe200078f10ff */
[----:B------:R-:W-:Y:S01]  /*1280*/  IMAD R11, R11, 0x10, R6 ;  /* 0x000000100b0b7824 */ /* 0x000fe200078e0206 */
[----:B------:R-:W-:-:S02]  /*1290*/  SHF.R.S32.HI R10, RZ, 0x1f, R2 ;  /* 0x0000001fff0a7819 */ /* 0x000fc40000011402 */
[----:B------:R-:W-:Y:S02]  /*12a0*/  CS2R R134, SRZ ;  /* 0x0000000000867805 */ /* 0x000fe4000001ff00 */
[----:B------:R-:W-:Y:S02]  /*12b0*/  IADD3 R2, P0, R2, R7, RZ ;  /* 0x0000000702027210 */ /* 0x000fe40007f1e0ff */
[----:B------:R-:W-:Y:S02]  /*12c0*/  CS2R R132, SRZ ;  /* 0x0000000000847805 */ /* 0x000fe4000001ff00 */
[--C-:B------:R-:W-:Y:S02]  /*12d0*/  SHF.R.S32.HI R5, RZ, 0x2, R3.reuse ;  /* 0x00000002ff057819 */ /* 0x100fe40000011403 */
[----:B------:R-:W-:Y:S02]  /*12e0*/  CS2R R130, SRZ ;  /* 0x0000000000827805 */ /* 0x000fe4000001ff00 */
[----:B------:R-:W-:-:S02]  /*12f0*/  SHF.R.S32.HI R6, RZ, 0x1f, R3 ;  /* 0x0000001fff067819 */ /* 0x000fc40000011403 */
[----:B------:R-:W-:Y:S02]  /*1300*/  CS2R R128, SRZ ;  /* 0x0000000000807805 */ /* 0x000fe4000001ff00 */
[----:B------:R-:W-:Y:S02]  /*1310*/  LOP3.LUT R8, R3, 0xfffffffc, RZ, 0xc0, !PT ;  /* 0xfffffffc03087812 */ /* 0x000fe400078ec0ff */
[----:B------:R-:W-:Y:S02]  /*1320*/  CS2R R126, SRZ ;  /* 0x00000000007e7805 */ /* 0x000fe4000001ff00 */
[----:B------:R-:W-:Y:S01]  /*1330*/  LEA.HI.X.SX32 R3, R7, R10, 0x1, P0 ;  /* 0x0000000a07037211 */ /* 0x000fe200000f0eff */
[----:B0-----:R-:W-:Y:S01]  /*1340*/  IMAD R10, R14, UR5, RZ ;  /* 0x000000050e0a7c24 */ /* 0x001fe2000f8e02ff */
[----:B------:R-:W-:Y:S01]  /*1350*/  LEA.HI R6, R6, R5, RZ, 0x3 ;  /* 0x0000000506067211 */ /* 0x000fe200078f18ff */
[----:B------:R-:W-:Y:S01]  /*1360*/  IMAD.IADD R8, R9, 0x1, -R8 ;  /* 0x0000000109087824 */ /* 0x000fe200078e0a08 */
[----:B------:R-:W-:Y:S01]  /*1370*/  SHF.R.S32.HI R7, RZ, 0x1f, R233 ;  /* 0x0000001fff077819 */ /* 0x000fe200000114e9 */
[----:B------:R-:W-:Y:S01]  /*1380*/  IMAD.WIDE.U32 R2, R14, UR4, R2 ;  /* 0x000000040e027c25 */ /* 0x000fe2000f8e0002 */
[----:B------:R-:W-:-:S02]  /*1390*/  LOP3.LUT R6, R6, 0xfffffff8, RZ, 0xc0, !PT ;  /* 0xfffffff806067812 */ /* 0x000fc400078ec0ff */
[----:B------:R-:W-:Y:S02]  /*13a0*/  CS2R R124, SRZ ;  /* 0x00000000007c7805 */ /* 0x000fe4000001ff00 */
[----:B------:R-:W-:Y:S01]  /*13b0*/  LEA.HI R0, R0, R9, RZ, 0x5 ;  /* 0x0000000900007211 */ /* 0x000fe200078f28ff */
[----:B------:R-:W-:Y:S01]  /*13c0*/  IMAD R9, R15, UR4, R10 ;  /* 0x000000040f097c24 */ /* 0x000fe2000f8e020a */
[----:B------:R-:W-:Y:S01]  /*13d0*/  SEL R7, R7, RZ, !P1 ;  /* 0x000000ff07077207 */ /* 0x000fe20004800000 */
[----:B------:R-:W-:Y:S01]  /*13e0*/  ULDC.64 UR4, c[0x0][0x2e0] ;  /* 0x0000b80000047ab9 */ /* 0x000fe20000000a00 */
[----:B------:R-:W-:Y:S01]  /*13f0*/  IMAD.IADD R5, R5, 0x1, -R6 ;  /* 0x0000000105057824 */ /* 0x000fe200078e0a06 */
[----:B------:R-:W-:Y:S01]  /*1400*/  SHF.R.S32.HI R232, RZ, 0x5, R0 ;  /* 0x00000005ffe87819 */ /* 0x000fe20000011400 */
[----:B------:R-:W-:Y:S01]  /*1410*/  IMAD.IADD R3, R3, 0x1, R9 ;  /* 0x0000000103037824 */ /* 0x000fe200078e0209 */
[----:B------:R-:W-:Y:S01]  /*1420*/  CS2R R122, SRZ ;  /* 0x00000000007a7805 */ /* 0x000fe2000001ff00 */
[----:B------:R-:W-:Y:S01]  /*1430*/  IMAD R6, R7, UR4, RZ ;  /* 0x0000000407067c24 */ /* 0x000fe2000f8e02ff */
[----:B------:R-:W-:Y:S01]  /*1440*/  CS2R R120, SRZ ;  /* 0x0000000000787805 */ /* 0x000fe2000001ff00 */
[----:B------:R-:W-:Y:S01]  /*1450*/  IMAD R232, R232, 0x10, R5 ;  /* 0x00000010e8e87824 */ /* 0x000fe200078e0205 */
[----:B------:R-:W-:Y:S01]  /*1460*/  CS2R R118, SRZ ;  /* 0x0000000000767805 */ /* 0x000fe2000001ff00 */
[C---:B------:R-:W-:Y:S01]  /*1470*/  IMAD R7, R231.reuse, UR5, R6 ;  /* 0x00000005e7077c24 */ /* 0x040fe2000f8e0206 */
[----:B------:R-:W-:Y:S01]  /*1480*/  CS2R R116, SRZ ;  /* 0x0000000000747805 */ /* 0x000fe2000001ff00 */
[----:B------:R-:W-:Y:S01]  /*1490*/  IMAD.WIDE.U32 R230, R231, UR4, R2 ;  /* 0x00000004e7e67c25 */ /* 0x000fe2000f8e0002 */
[----:B------:R-:W-:-:S02]  /*14a0*/  CS2R R114, SRZ ;  /* 0x0000000000727805 */ /* 0x000fc4000001ff00 */
[----:B------:R-:W-:Y:S02]  /*14b0*/  CS2R R112, SRZ ;  /* 0x0000000000707805 */ /* 0x000fe4000001ff00 */
[----:B------:R-:W-:Y:S01]  /*14c0*/  CS2R R110, SRZ ;  /* 0x00000000006e7805 */ /* 0x000fe2000001ff00 */
[----:B------:R-:W-:Y:S01]  /*14d0*/  IMAD.SHL.U32 R5, R11, 0x8, RZ ;  /* 0x000000080b057824 */ /* 0x000fe200078e00ff */
[----:B------:R-:W-:Y:S01]  /*14e0*/  CS2R R108, SRZ ;  /* 0x00000000006c7805 */ /* 0x000fe2000001ff00 */
[----:B------:R-:W-:Y:S01]  /*14f0*/  IMAD R0, R8, -0x2, R13 ;  /* 0xfffffffe08007824 */ /* 0x000fe200078e020d */
[----:B------:R-:W-:Y:S01]  /*1500*/  CS2R R106, SRZ ;  /* 0x00000000006a7805 */ /* 0x000fe2000001ff00 */
[----:B------:R-:W-:Y:S01]  /*1510*/  IMAD.MOV.U32 R3, RZ, RZ, RZ ;  /* 0x000000ffff037224 */ /* 0x000fe200078e00ff */
        /* <DEDUP_REMOVED lines=66> */
[----:B------:R-:W-:Y:S01]  /*1940*/  IMAD R2, R5, 0x2, R18 ;  /* 0x0000000205027824 */ /* 0x000fe200078e0212 */
[----:B------:R-:W-:Y:S01]  /*1950*/  ULDC UR61, c[0x0][0x75c] ;  /* 0x0001d700003d7ab9 */ /* 0x000fe20000000800 */
[----:B------:R-:W-:Y:S01]  /*1960*/  IMAD.IADD R234, R231, 0x1, R7 ;  /* 0x00000001e7ea7824 */ /* 0x000fe200078e0207 */
[----:B------:R-:W-:-:S06]  /*1970*/  ULDC UR60, c[0x0][0x744] ;  /* 0x0001d100003c7ab9 */ /* 0x000fcc0000000800 */
.L_x_134:
[----:B------:R-:W-:-:S13]  /*1980*/  ISETP.NE.AND P0, PT, R229, 0x3, PT ;  /* 0x00000003e500780c */ /* 0x000fda0003f05270 */
[----:B0-----:R-:W-:Y:S05]  /*1990*/  @!P0 BRA `(.L_x_124) ;  /* 0x0000000000048947 */ /* 0x001fea0003800000 */
[----:B------:R-:W-:Y:S01]  /*19a0*/  BPT.TRAP 0x1 ;  /* 0x000000040000795c */ /* 0x000fe20000300000 */
.L_x_124:
[----:B------:R-:W-:Y:S01]  /*19b0*/  IMAD R17, R3, 0x8, R18 ;  /* 0x0000000803117824 */ /* 0x000fe200078e0212 */
[----:B------:R-:W-:-:S04]  /*19c0*/  SHF.L.U32 R8, R228, 0x1f, RZ ;  /* 0x0000001fe4087819 */ /* 0x000fc800000006ff */
[----:B------:R0:W1:Y:S01]  /*19d0*/  SYNCS.PHASECHK.TRANS64.TRYWAIT P1, [R17+URZ+0x31610], R8 ;  /* 0x03161008110075a7 */ /* 0x000062000802017f */
[----:B------:R-:W-:Y:S05]  /*19e0*/  @!P0 BRA `(.L_x_125) ;  /* 0x0000000000048947 */ /* 0x000fea0003800000 */
[----:B------:R-:W-:Y:S01]  /*19f0*/  BPT.TRAP 0x1 ;  /* 0x000000040000795c */ /* 0x000fe20000300000 */
.L_x_125:
[----:B------:R-:W-:Y:S02]  /*1a00*/  VIADD R6, R18, 0x14100 ;  /* 0x0001410012067836 */ /* 0x000fe40000000000 */
[----:B------:R-:W-:-:S03]  /*1a10*/  IMAD R5, R4, 0x400, R18 ;  /* 0x0000040004057824 */ /* 0x000fc600078e0212 */
[----:B------:R-:W-:Y:S02]  /*1a20*/  SHF.R.U32.HI R6, RZ, 0x4, R6 ;  /* 0x00000004ff067819 */ /* 0x000fe40000011606 */
[----:B------:R-:W-:Y:S02]  /*1a30*/  SHF.R.U32.HI R7, RZ, 0x4, R5 ;  /* 0x00000004ff077819 */ /* 0x000fe40000011605 */
[----:B------:R-:W-:Y:S02]  /*1a40*/  LOP3.LUT R6, R6, 0x3fff, RZ, 0xc0, !PT ;  /* 0x00003fff06067812 */ /* 0x000fe400078ec0ff */
[----:B------:R-:W-:Y:S02]  /*1a50*/  LOP3.LUT R7, R7, 0x3fff, RZ, 0xc0, !PT ;  /* 0x00003fff07077812 */ /* 0x000fe400078ec0ff */
[----:B------:R-:W-:Y:S02]  /*1a60*/  LOP3.LUT R10, R6, 0x10000, RZ, 0xfc, !PT ;  /* 0x00010000060a7812 */ /* 0x000fe400078efcff */
[----:B------:R-:W-:Y:S01]  /*1a70*/  LOP3.LUT R6, R7, 0x10000, RZ, 0xfc, !PT ;  /* 0x0001000007067812 */ /* 0x000fe200078efcff */
[----:B-1----:R-:W-:Y:S06]  /*1a80*/  @P1 BRA `(.L_x_126) ;  /* 0x0000000000081947 */ /* 0x002fec0003800000 */
[----:B------:R-:W1:Y:S02]  /*1a90*/  SYNCS.PHASECHK.TRANS64.TRYWAIT P1, [R17+URZ+0x31610], R8 ;  /* 0x03161008110075a7 */ /* 0x000e64000802017f */
[----:B-1----:R-:W-:Y:S05]  /*1aa0*/  @!P1 BRA `(.L_x_127) ;  /* 0x000000d0008c9947 */ /* 0x002fea0003800000 */
.L_x_126:
[----:B------:R-:W-:Y:S01]  /*1ab0*/  IMAD R7, R3, 0x800, R10 ;  /* 0x0000080003077824 */ /* 0x000fe200078e020a */
[C---:B------:R-:W-:Y:S01]  /*1ac0*/  R2UR UR6, R6.reuse ;  /* 0x00000000060672ca */ /* 0x040fe200000e0000 */
[C---:B01----:R-:W-:Y:S01]  /*1ad0*/  VIADD R8, R6.reuse, 0x80 ;  /* 0x0000008006087836 */ /* 0x043fe20000000000 */
        /* <DEDUP_REMOVED lines=407> */
[----:B------:R-:W-:Y:S01]  /*3450*/  VIADD R8, R6, 0x806 ;  /* 0x0000080606087836 */ /* 0x000fe20000000000 */
[----:B------:R-:W-:Y:S01]  /*3460*/  UMOV UR7, 0x40000000 ;  /* 0x4000000000077882 */ /* 0x000fe20000000000 */
[----:B------:R-:W-:Y:S01]  /*3470*/  UMOV UR5, 0x40000040 ;  /* 0x4000004000057882 */ /* 0x000fe20000000000 */
[----:B------:R-:W-:Y:S01]  /*3480*/  R2UR UR9, R7 ;  /* 0x00000000070972ca */ /* 0x000fe200000e0000 */
[----:B------:R-:W-:Y:S01]  /*3490*/  IMAD R7, R3, 0x40, R232 ;  /* 0x0000004003077824 */ /* 0x000fe200078e02e8 */
[----:B------:R-:W-:Y:S01]  /*34a0*/  R2UR UR8, R8 ;  /* 0x00000000080872ca */ /* 0x000fe200000e0000 */
[----:B------:R-:W-:-:S02]  /*34b0*/  VIADD R8, R6, 0x906 ;  /* 0x0000090606087836 */ /* 0x000fc40000000000 */
[----:B------:R-:W-:Y:S02]  /*34c0*/  IMAD R7, R7, 0x4, R18 ;  /* 0x0000000407077824 */ /* 0x000fe400078e0212 */
[----:B------:R-:W-:Y:S01]  /*34d0*/  VIADD R6, R6, 0x986 ;  /* 0x0000098606067836 */ /* 0x000fe20000000000 */
[----:B------:R-:W-:Y:S02]  /*34e0*/  R2UR UR10, R8 ;  /* 0x00000000080a72ca */ /* 0x000fe400000e0000 */
[----:B------:R0:W1:Y:S02]  /*34f0*/  LDS R8, [R7+0x2c100] ;  /* 0x02c1000007087984 */ /* 0x0000640000000800 */
[----:B------:R-:W-:Y:S02]  /*3500*/  R2UR UR11, R6 ;  /* 0x00000000060b72ca */ /* 0x000fe400000e0000 */
[----:B------:R0:W2:Y:S01]  /*3510*/  LDS R9, [R7+0x2c120] ;  /* 0x02c1200007097984 */ /* 0x0000a20000000800 */
        /* <DEDUP_REMOVED lines=12> */
[----:B------:R-:W-:Y:S01]  /*35e0*/  HGMMA.64x8x16.F32 R40, gdesc[UR4], R40, gsb0 ;  /* 0x00000000042879f0 */ /* 0x000fe20008000828 */
[----:B0-----:R-:W-:Y:S05]  /*35f0*/  @!P0 BRA `(.L_x_128) ;  /* 0x0000000000048947 */ /* 0x001fea0003800000 */
[----:B------:R-:W-:Y:S01]  /*3600*/  BPT.TRAP 0x1 ;  /* 0x000000040000795c */ /* 0x000fe20000300000 */
.L_x_128:
[----:B------:R-:W-:-:S04]  /*3610*/  SHF.L.U32 R11, R19, 0x1f, RZ ;  /* 0x0000001f130b7819 */ /* 0x000fc800000006ff */
[----:B------:R0:W3:Y:S01]  /*3620*/  SYNCS.PHASECHK.TRANS64.TRYWAIT P1, [R18+URZ+0x31630], R11 ;  /* 0x0316300b120075a7 */ /* 0x0000e2000802017f */
[----:B------:R-:W-:Y:S05]  /*3630*/  @!P0 BRA `(.L_x_129) ;  /* 0x0000000000048947 */ /* 0x000fea0003800000 */
[----:B------:R-:W-:Y:S01]  /*3640*/  BPT.TRAP 0x1 ;  /* 0x000000040000795c */ /* 0x000fe20000300000 */
.L_x_129:
        /* <DEDUP_REMOVED lines=8> */
[----:B---3--:R-:W-:Y:S06]  /*36d0*/  @P1 BRA `(.L_x_130) ;  /* 0x0000000000081947 */ /* 0x008fec0003800000 */
[----:B------:R-:W3:Y:S02]  /*36e0*/  SYNCS.PHASECHK.TRANS64.TRYWAIT P1, [R18+URZ+0x31630], R11 ;  /* 0x0316300b120075a7 */ /* 0x000ee4000802017f */
[----:B---3--:R-:W-:Y:S05]  /*36f0*/  @!P1 BRA `(.L_x_131) ;  /* 0x000000b4008c9947 */ /* 0x008fea0003800000 */
.L_x_130:
[C---:B------:R-:W-:Y:S01]  /*3700*/  VIADD R10, R6.reuse, 0x80 ;  /* 0x00000080060a7836 */ /* 0x040fe20000000000 */
[----:B------:R-:W-:Y:S01]  /*3710*/  R2UR UR4, R7 ;  /* 0x00000000070472ca */ /* 0x000fe200000e0000 */
[C---:B0--3--:R-:W-:Y:S01]  /*3720*/  VIADD R11, R6.reuse, 0x100 ;  /* 0x00000100060b7836 */ /* 0x049fe20000000000 */
[----:B------:R-:W-:Y:S01]  /*3730*/  R2UR UR6, R6 ;  /* 0x00000000060672ca */ /* 0x000fe200000e0000 */
[----:B------:R-:W-:Y:S01]  /*3740*/  WARPGROUP.ARRIVE ;  /* 0x00000000000079c5 */ /* 0x000fe20000000000 */
[----:B------:R-:W-:Y:S01]  /*3750*/  R2UR UR8, R10 ;  /* 0x000000000a0872ca */ /* 0x000fe200000e0000 */
[C---:B------:R-:W-:Y:S01]  /*3760*/  VIADD R10, R6.reuse, 0x180 ;  /* 0x00000180060a7836 */ /* 0x040fe20000000000 */
[----:B------:R-:W-:Y:S01]  /*3770*/  R2UR UR9, R11 ;  /* 0x000000000b0972ca */ /* 0x000fe200000e0000 */
[----:B------:R-:W-:Y:S01]  /*3780*/  VIADD R11, R6, 0x200 ;  /* 0x00000200060b7836 */ /* 0x000fe20000000000 */
[----:B------:R-:W-:Y:S01]  /*3790*/  UMOV UR5, 0x40000040 ;  /* 0x4000004000057882 */ /* 0x000fe20000000000 */
[----:B------:R-:W-:Y:S01]  /*37a0*/  UMOV UR7, 0x40000000 ;  /* 0x4000000000077882 */ /* 0x000fe20000000000 */
[----:B------:R-:W-:Y:S01]  /*37b0*/  R2UR UR10, R10 ;  /* 0x000000000a0a72ca */ /* 0x000fe200000e0000 */
[----:B------:R-:W-:Y:S01]  /*37c0*/  VIADD R10, R6, 0x2 ;  /* 0x00000002060a7836 */ /* 0x000fe20000000000 */
[----:B------:R-:W-:Y:S01]  /*37d0*/  R2UR UR11, R11 ;  /* 0x000000000b0b72ca */ /* 0x000fe200000e0000 */
[----:B------:R-:W-:Y:S01]  /*37e0*/  UMOV UR57, 0x40000040 ;  /* 0x4000004000397882 */ /* 0x000fe20000000000 */
[C---:B------:R-:W-:Y:S01]  /*37f0*/  ISETP.GT.AND P1, PT, R0.reuse, RZ, PT ;  /* 0x000000ff0000720c */ /* 0x040fe20003f24270 */
[----:B------:R-:W-:Y:S01]  /*3800*/  HGMMA.64x8x16.F32 R44, gdesc[UR4], RZ, !UPT ;  /* 0x00000000042c79f0 */ /* 0x000fe2000c7008ff */
[----:B------:R-:W-:Y:S01]  /*3810*/  UMOV UR7, 0x40000000 ;  /* 0x4000000000077882 */ /* 0x000fe20000000000 */
[----:B------:R-:W-:Y:S01]  /*3820*/  UMOV UR6, UR8 ;  /* 0x0000000800067c82 */ /* 0x000fe20008000000 */
[C---:B------:R-:W-:Y:S01]  /*3830*/  ISETP.GT.AND P6, PT, R0.reuse, 0x10, PT ;  /* 0x000000100000780c */ /* 0x040fe20003fc4270 */
[----:B------:R-:W-:Y:S01]  /*3840*/  HGMMA.64x8x16.F32 R48, gdesc[UR4], RZ, !UPT ;  /* 0x00000000043079f0 */ /* 0x000fe2000c7008ff */
[----:B------:R-:W-:Y:S01]  /*3850*/  UMOV UR6, UR9 ;  /* 0x0000000900067c82 */ /* 0x000fe20008000000 */
[----:B------:R-:W-:Y:S01]  /*3860*/  UMOV UR7, 0x40000000 ;  /* 0x4000000000077882 */ /* 0x000fe20000000000 */
        /* <DEDUP_REMOVED lines=11> */
[C---:B------:R-:W-:Y:S01]  /*3920*/  VIADD R10, R7.reuse, 0x2 ;  /* 0x00000002070a7836 */ /* 0x040fe20000000000 */
[----:B------:R-:W-:Y:S01]  /*3930*/  UMOV UR7, 0x40000000 ;  /* 0x4000000000077882 */ /* 0x000fe20000000000 */
[----:B------:R-:W-:Y:S01]  /*3940*/  UMOV UR5, 0x40000040 ;  /* 0x4000004000057882 */ /* 0x000fe20000000000 */
[----:B------:R-:W-:Y:S01]  /*3950*/  ISETP.GT.AND P5, PT, R0, 0x31, PT ;  /* 0x000000310000780c */ /* 0x000fe20003fa4270 */
[----:B------:R-:W-:Y:S01]  /*3960*/  UMOV UR59, 0x40 ;  /* 0x00000040003b7882 */ /* 0x000fe20000000000 */
[----:B------:R-:W-:Y:S01]  /*3970*/  R2UR UR4, R10 ;  /* 0x000000000a0472ca */ /* 0x000fe200000e0000 */
[----:B------:R-:W-:Y:S01]  /*3980*/  VIADD R10, R6, 0x82 ;  /* 0x00000082060a7836 */ /* 0x000fe20000000000 */
[----:B------:R-:W-:Y:S01]  /*3990*/  UMOV UR13, UR57 ;  /* 0x00000039000d7c82 */ /* 0x000fe20008000000 */
[----:B------:R-:W-:Y:S01]  /*39a0*/  UMOV UR15, 0x40 ;  /* 0x00000040000f7882 */ /* 0x000fe20000000000 */
[----:B------:R-:W-:Y:S01]  /*39b0*/  UMOV UR17, UR57 ;  /* 0x0000003900117c82 */ /* 0x000fe20008000000 */
[----:B------:R-:W-:Y:S01]  /*39c0*/  UMOV UR19, 0x40 ;  /* 0x0000004000137882 */ /* 0x000fe20000000000 */
[----:B------:R-:W-:Y:S01]  /*39d0*/  R2UR UR8, R10 ;  /* 0x000000000a0872ca */ /* 0x000fe200000e0000 */
[----:B------:R-:W-:Y:S01]  /*39e0*/  VIADD R10, R6, 0x102 ;  /* 0x00000102060a7836 */ /* 0x000fe20000000000 */
[----:B------:R-:W-:Y:S01]  /*39f0*/  UMOV UR49, 0x40000040 ;  /* 0x4000004000317882 */ /* 0x000fe20000000000 */
[----:B------:R-:W-:Y:S01]  /*3a00*/  UMOV UR51, 0x40 ;  /* 0x0000004000337882 */ /* 0x000fe20000000000 */
[----:B------:R-:W-:Y:S01]  /*3a10*/  UMOV UR53, UR49 ;  /* 0x0000003100357c82 */ /* 0x000fe20008000000 */
[----:B------:R-:W-:Y:S01]  /*3a20*/  UMOV UR55, 0x40 ;  /* 0x0000004000377882 */ /* 0x000fe20000000000 */
[----:B------:R-:W-:Y:S01]  /*3a30*/  R2UR UR9, R10 ;  /* 0x000000000a0972ca */ /* 0x000fe200000e0000 */
[----:B------:R-:W-:Y:S01]  /*3a40*/  VIADD R10, R6, 0x182 ;  /* 0x00000182060a7836 */ /* 0x000fe20000000000 */
[----:B------:R-:W-:Y:S01]  /*3a50*/  UMOV UR45, UR49 ;  /* 0x00000031002d7c82 */ /* 0x000fe20008000000 */
[----:B------:R-:W-:Y:S01]  /*3a60*/  UMOV UR47, 0x40 ;  /* 0x00000040002f7882 */ /* 0x000fe20000000000 */
[----:B------:R-:W-:Y:S01]  /*3a70*/  UMOV UR29, 0x40000040 ;  /* 0x40000040001d7882 */ /* 0x000fe20000000000 */
        /* <DEDUP_REMOVED lines=8> */
[----:B------:R-:W-:Y:S01]  /*3b00*/  HGMMA.64x8x16.F32 R44, gdesc[UR4], R44 ;  /* 0x00000000042c79f0 */ /* 0x000fe2000870082c */
[----:B------:R-:W-:Y:S01]  /*3b10*/  UMOV UR6, UR8 ;  /* 0x0000000800067c82 */ /* 0x000fe20008000000 */
[----:B------:R-:W-:Y:S01]  /*3b20*/  UMOV UR7, 0x40000000 ;  /* 0x4000000000077882 */ /* 0x000fe20000000000 */
[----:B------:R-:W-:Y:S01]  /*3b30*/  VIADD R10, R6, 0x4 ;  /* 0x00000004060a7836 */ /* 0x000fe20000000000 */
        /* <DEDUP_REMOVED lines=15> */
[----:B------:R-:W-:Y:S01]  /*3c30*/  UMOV UR7, 0x40000000 ;  /* 0x4000000000077882 */ /* 0x000fe20000000000 */
[----:B------:R-:W-:Y:S01]  /*3c40*/  UMOV UR5, 0x40000040 ;  /* 0x4000004000057882 */ /* 0x000fe20000000000 */
[----:B------:R-:W-:Y:S01]  /*3c50*/  UMOV UR27, 0x40 ;  /* 0x00000040001b7882 */ /* 0x000fe20000000000 */
[----:B------:R-:W-:Y:S01]  /*3c60*/  UMOV UR23, 0x40 ;  /* 0x0000004000177882 */ /* 0x000fe20000000000 */
[----:B------:R-:W-:Y:S01]  /*3c70*/  R2UR UR4, R10 ;  /* 0x000000000a0472ca */ /* 0x000fe200000e0000 */
[----:B------:R-:W-:-:S05]  /*3c80*/  VIADD R10, R6, 0x84 ;  /* 0x00000084060a7836 */ /* 0x000fca0000000000 */
[----:B------:R-:W-:Y:S01]  /*3c90*/  R2UR UR8, R10 ;  /* 0x000000000a0872ca */ /* 0x000fe200000e0000 */
[----:B------:R-:W-:-:S05]  /*3ca0*/  VIADD R10, R6, 0x104 ;  /* 0x00000104060a7836 */ /* 0x000fca0000000000 */
[----:B------:R-:W-:Y:S01]  /*3cb0*/  R2UR UR9, R10 ;  /* 0x000000000a0972ca */ /* 0x000fe200000e0000 */
[----:B------:R-:W-:-:S05]  /*3cc0*/  VIADD R10, R6, 0x184 ;  /* 0x00000184060a7836 */ /* 0x000fca0000000000 */
[----:B------:R-:W-:Y:S01]  /*3cd0*/  R2UR UR10, R10 ;  /* 0x000000000a0a72ca */ /* 0x000fe200000e0000 */
[----:B------:R-:W-:-:S05]  /*3ce0*/  VIADD R10, R6, 0x204 ;  /* 0x00000204060a7836 */ /* 0x000fca0000000000 */
[----:B------:R-:W-:Y:S01]  /*3cf0*/  R2UR UR11, R10 ;  /* 0x000000000a0b72ca */ /* 0x000fe200000e0000 */
[----:B------:R-:W-:Y:S01]  /*3d00*/  HGMMA.64x8x16.F32 R44, gdesc[UR4], R44 ;  /* 0x00000000042c79f0 */ /* 0x000fe2000870082c */
[----:B------:R-:W-:Y:S01]  /*3d10*/  UMOV UR6, UR8 ;  /* 0x0000000800067c82 */ /* 0x000fe20008000000 */
[----:B------:R-:W-:Y:S01]  /*3d20*/  UMOV UR7, 0x40000000 ;  /* 0x4000000000077882 */ /* 0x000fe20000000000 */
        /* <DEDUP_REMOVED lines=13> */
[----:B------:R-:W-:Y:S01]  /*3e00*/  UMOV UR7, 0x40000000 ;  /* 0x4000000000077882 */ /* 0x000fe20000000000 */
[----:B------:R-:W-:-:S03]  /*3e10*/  UMOV UR5, 0x40000040 ;  /* 0x4000004000057882 */ /* 0x000fc60000000000 */
        /* <DEDUP_REMOVED lines=294> */
[C---:B------:R-:W-:Y:S01]  /*5080*/  VIADD R10, R7.reuse, 0x604 ;  /* 0x00000604070a7836 */ /* 0x040fe20000000000 */
[----:B------:R-:W-:Y:S01]  /*5090*/  UMOV UR7, 0x40000000 ;  /* 0x4000000000077882 */ /* 0x000fe20000000000 */
[----:B------:R-:W-:Y:S01]  /*50a0*/  UMOV UR5, 0x40000040 ;  /* 0x4000004000057882 */ /* 0x000fe20000000000 */
[----:B------:R-:W-:Y:S02]  /*50b0*/  VIADD R7, R7, 0x606 ;  /* 0x0000060607077836 */ /* 0x000fe40000000000 */
        /* <DEDUP_REMOVED lines=31> */
[C---:B------:R-:W-:Y:S02]  /*52b0*/  VIADD R7, R6.reuse, 0x906 ;  /* 0x0000090606077836 */ /* 0x040fe40000000000 */
[----:B------:R-:W-:-:S03]  /*52c0*/  VIADD R6, R6, 0x986 ;  /* 0x0000098606067836 */ /* 0x000fc60000000000 */
[----:B------:R-:W-:Y:S02]  /*52d0*/  R2UR UR10, R7 ;  /* 0x00000000070a72ca */ /* 0x000fe400000e0000 */
[----:B------:R-:W-:Y:S01]  /*52e0*/  R2UR UR11, R6 ;  /* 0x00000000060b72ca */ /* 0x000fe200000e0000 */
[----:B------:R-:W-:Y:S01]  /*52f0*/  HGMMA.64x8x16.F32 R44, gdesc[UR4], R44 ;  /* 0x00000000042c79f0 */ /* 0x000fe2000870082c */
[----:B------:R-:W-:Y:S01]  /*5300*/  UMOV UR6, UR8 ;  /* 0x0000000800067c82 */ /* 0x000fe20008000000 */
[----:B------:R-:W-:Y:S02]  /*5310*/  UMOV UR7, 0x40000000 ;  /* 0x4000000000077882 */ /* 0x000fe40000000000 */
[----:B------:R-:W-:Y:S01]  /*5320*/  HGMMA.64x8x16.F32 R48, gdesc[UR4], R48 ;  /* 0x00000000043079f0 */ /* 0x000fe20008700830 */
[----:B------:R-:W-:Y:S01]  /*5330*/  UMOV UR6, UR9 ;  /* 0x0000000900067c82 */ /* 0x000fe20008000000 */
[----:B------:R-:W-:Y:S01]  /*5340*/  UMOV UR7, 0x40000000 ;  /* 0x4000000000077882 */ /* 0x000fe20000000000 */
[----:B------:R-:W-:Y:S01]  /*5350*/  UMOV UR9, UR57 ;  /* 0x0000003900097c82 */ /* 0x000fe20008000000 */
[----:B------:R-:W-:Y:S02]  /*5360*/  HGMMA.64x8x16.F32 R52, gdesc[UR4], R52 ;  /* 0x00000000043479f0 */ /* 0x000fe40008700834 */
[----:B------:R-:W-:Y:S01]  /*5370*/  UMOV UR6, UR10 ;  /* 0x0000000a00067c82 */ /* 0x000fe20008000000 */
[----:B------:R-:W-:-:S02]  /*5380*/  UMOV UR7, 0x40000000 ;  /* 0x4000000000077882 */ /* 0x000fc40000000000 */
[----:B------:R-:W-:Y:S01]  /*5390*/  HGMMA.64x8x16.F32 R216, gdesc[UR4], R216 ;  /* 0x0000000004d879f0 */ /* 0x000fe200087008d8 */
[----:B------:R-:W-:Y:S01]  /*53a0*/  UMOV UR6, UR11 ;  /* 0x0000000b00067c82 */ /* 0x000fe20008000000 */
[----:B------:R-:W-:Y:S01]  /*53b0*/  UMOV UR7, 0x40000000 ;  /* 0x4000000000077882 */ /* 0x000fe20000000000 */
[----:B------:R-:W-:Y:S01]  /*53c0*/  UMOV UR11, 0x40 ;  /* 0x00000040000b7882 */ /* 0x000fe20000000000 */
[----:B------:R-:W-:Y:S03]  /*53d0*/  HGMMA.64x8x16.F32 R220, gdesc[UR4], R220, gsb0 ;  /* 0x0000000004dc79f0 */ /* 0x000fe600080008dc */
[----:B------:R-:W-:Y:S02]  /*53e0*/  WARPGROUP.DEPBAR.LE gsb0, 0x1 ;  /* 0x00008000000079c5 */ /* 0x000fe40000010100 */
[----:B------:R-:W-:Y:S01]  /*53f0*/  FMUL.FTZ R10, R24, UR61 ;  /* 0x0000003d180a7c20 */ /* 0x000fe20008410000 */
[----:B------:R-:W-:Y:S01]  /*5400*/  FMUL.FTZ R11, R26, UR61 ;  /* 0x0000003d1a0b7c20 */ /* 0x000fe20008410000 */
[----:B------:R-:W-:Y:S01]  /*5410*/  FMUL.FTZ R12, R25, UR61 ;  /* 0x0000003d190c7c20 */ /* 0x000fe20008410000 */
[----:B------:R-:W-:Y:S01]  /*5420*/  FMUL.FTZ R13, R27, UR61 ;  /* 0x0000003d1b0d7c20 */ /* 0x000fe20008410000 */
[----:B------:R-:W-:-:S02]  /*5430*/  IMAD R27, R232, 0x4, R18 ;  /* 0x00000004e81b7824 */ /* 0x000fc400078e0212 */
[----:B------:R-:W-:Y:S01]  /*5440*/  FMUL.FTZ R24, R28, UR61 ;  /* 0x0000003d1c187c20 */ /* 0x000fe20008410000 */
[----:B------:R-:W0:Y:S01]  /*5450*/  MUFU.TANH R10, R10 ;  /* 0x0000000a000a7308 */ /* 0x000e220000002400 */
[----:B------:R-:W-:Y:S01]  /*5460*/  FMUL.FTZ R25, R29, UR61 ;  /* 0x0000003d1d197c20 */ /* 0x000fe20008410000 */
[----:B------:R-:W-:Y:S01]  /*5470*/  FMUL.FTZ R28, R32, UR61 ;  /* 0x0000003d201c7c20 */ /* 0x000fe20008410000 */
[----:B------:R-:W3:Y:S01]  /*5480*/  LDS R15, [R27+0x2c300] ;  /* 0x02c300001b0f7984 */ /* 0x000ee20000000800 */
[----:B------:R-:W-:Y:S01]  /*5490*/  FMUL.FTZ R29, R35, UR61 ;  /* 0x0000003d231d7c20 */ /* 0x000fe20008410000 */
[----:B------:R-:W-:Y:S01]  /*54a0*/  FMUL.FTZ R26, R30, UR61 ;  /* 0x0000003d1e1a7c20 */ /* 0x000fe20008410000 */
[----:B------:R-:W-:Y:S01]  /*54b0*/  FMUL.FTZ R30, R36, UR61 ;  /* 0x0000003d241e7c20 */ /* 0x000fe20008410000 */
[----:B------:R4:W5:Y:S01]  /*54c0*/  LDS R14, [R27+0x2c320] ;  /* 0x02c320001b0e7984 */ /* 0x0009620000000800 */
[----:B------:R-:W2:Y:S01]  /*54d0*/  MUFU.TANH R11, R11 ;  /* 0x0000000b000b7308 */ /* 0x000ea20000002400 */
[----:B------:R-:W-:Y:S01]  /*54e0*/  FMUL.FTZ R36, R40, UR61 ;  /* 0x0000003d28247c20 */ /* 0x000fe20008410000 */
[----:B------:R-:W-:Y:S01]  /*54f0*/  FMUL.FTZ R32, R38, UR61 ;  /* 0x0000003d26207c20 */ /* 0x000fe20008410000 */
[----:B------:R-:W-:Y:S01]  /*5500*/  FMUL.FTZ R39, R39, UR61 ;  /* 0x0000003d27277c20 */ /* 0x000fe20008410000 */
[----:B------:R-:W-:Y:S01]  /*5510*/  FMUL.FTZ R40, R42, UR61 ;  /* 0x0000003d2a287c20 */ /* 0x000fe20008410000 */
[----:B----4-:R-:W-:-:S03]  /*5520*/  FMUL.FTZ R27, R31, UR61 ;  /* 0x0000003d1f1b7c20 */ /* 0x010fc60008410000 */
[----:B------:R-:W4:Y:S01]  /*5530*/  MUFU.TANH R12, R12 ;  /* 0x0000000c000c7308 */ /* 0x000f220000002400 */
[C---:B0-----:R-:W-:Y:S01]  /*5540*/  FSEL R7, R10.reuse, -INF , P1 ;  /* 0xff8000000a077808 */ /* 0x041fe20000800000 */
[----:B------:R-:W-:Y:S01]  /*5550*/  FFMA.FTZ R10, -R10, R10, 1 ;  /* 0x3f8000000a0a7423 */ /* 0x000fe2000001010a */
[----:B------:R-:W-:-:S03]  /*5560*/  FMUL.FTZ R31, R37, UR61 ;  /* 0x0000003d251f7c20 */ /* 0x000fc60008410000 */
[----:B-1----:R-:W-:Y:S02]  /*5570*/  FFMA.FTZ R23, R7, UR60, -R8 ;  /* 0x0000003c07177c23 */ /* 0x002fe40008010808 */
[----:B------:R-:W0:Y:S01]  /*5580*/  MUFU.TANH R13, R13 ;  /* 0x0000000d000d7308 */ /* 0x000e220000002400 */
[----:B--2---:R-:W-:Y:S02]  /*5590*/  FSEL R6, R11, -INF , P1 ;  /* 0xff8000000b067808 */ /* 0x004fe40000800000 */
[----:B------:R-:W-:-:S03]  /*55a0*/  ISETP.GT.AND P1, PT, R0, 0x1, PT ;  /* 0x000000010000780c */ /* 0x000fc60003f24270 */
[----:B------:R-:W-:Y:S02]  /*55b0*/  FFMA.FTZ R21, R6, UR60, -R9 ;  /* 0x0000003c06157c23 */ /* 0x000fe40008010809 */
[----:B------:R-:W-:Y:S01]  /*55c0*/  MUFU.EX2 R23, R23 ;  /* 0x0000001700177308 */ /* 0x000fe20000000800 */
[----:B----4-:R-:W-:Y:S01]  /*55d0*/  FSEL R7, R12, -INF , P1 ;  /* 0xff8000000c077808 */ /* 0x010fe20000800000 */
[----:B------:R-:W-:-:S04]  /*55e0*/  WARPGROUP.DEPBAR.LE gsb0, 0x0 ;  /* 0x00008000000079c5 */ /* 0x000fc80000010000 */
[----:B------:R-:W-:Y:S02]  /*55f0*/  FFMA.FTZ R22, R7, UR60, -R8 ;  /* 0x0000003c07167c23 */ /* 0x000fe40008010808 */
[----:B------:R-:W-:Y:S01]  /*5600*/  MUFU.EX2 R21, R21 ;  /* 0x0000001500157308 */ /* 0x000fe20000000800 */
[C---:B0-----:R-:W-:Y:S01]  /*5610*/  FSEL R6, R13.reuse, -INF , P1 ;  /* 0xff8000000d067808 */ /* 0x041fe20000800000 */
[----:B------:R-:W-:Y:S01]  /*5620*/  FFMA.FTZ R13, -R13, R13, 1 ;  /* 0x3f8000000d0d7423 */ /* 0x000fe2000001010d */
[--C-:B---3--:R-:W-:Y:S01]  /*5630*/  FADD.FTZ R44, R44, -R15.reuse ;  /* 0x8000000f2c2c7221 */ /* 0x108fe20000010000 */
[----:B------:R-:W-:Y:S01]  /*5640*/  ISETP.GT.AND P1, PT, R0, 0x11, PT ;  /* 0x000000110000780c */ /* 0x000fe20003f24270 */
[----:B------:R-:W-:Y:S01]  /*5650*/  FADD.FTZ R48, R48, -R15 ;  /* 0x8000000f30307221 */ /* 0x000fe20000010000 */
[----:B------:R-:W-:Y:S01]  /*5660*/  FFMA.FTZ R20, R6, UR60, -R9 ;  /* 0x0000003c06147c23 */ /* 0x000fe20008010809 */
[--C-:B-----5:R-:W-:Y:S01]  /*5670*/  FADD.FTZ R46, R46, -R14.reuse ;  /* 0x8000000e2e2e7221 */ /* 0x120fe20000010000 */
[----:B------:R-:W0:Y:S01]  /*5680*/  MUFU.EX2 R22, R22 ;  /* 0x0000001600167308 */ /* 0x000e220000000800 */
[--C-:B------:R-:W-:Y:S01]  /*5690*/  FADD.FTZ R47, R47, -R14.reuse ;  /* 0x8000000e2f2f7221 */ /* 0x100fe20000010000 */
[--C-:B------:R-:W-:Y:S01]  /*56a0*/  FADD.FTZ R45, R45, -R15.reuse ;  /* 0x8000000f2d2d7221 */ /* 0x100fe20000010000 */
[--C-:B------:R-:W-:Y:S01]  /*56b0*/  FADD.FTZ R49, R49, -R15.reuse ;  /* 0x8000000f31317221 */ /* 0x100fe20000010000 */
[--C-:B------:R-:W-:Y:S01]  /*56c0*/  FADD.FTZ R52, R52, -R15.reuse ;  /* 0x8000000f34347221 */ /* 0x100fe20000010000 */
[--C-:B------:R-:W-:Y:S01]  /*56d0*/  FADD.FTZ R53, R53, -R15.reuse ;  /* 0x8000000f35357221 */ /* 0x100fe20000010000 */
[--C-:B------:R-:W-:Y:S01]  /*56e0*/  FADD.FTZ R220, R220, -R15.reuse ;  /* 0x8000000fdcdc7221 */ /* 0x100fe20000010000 */
[--C-:B------:R-:W-:Y:S01]  /*56f0*/  FADD.FTZ R216, R216, -R15.reuse ;  /* 0x8000000fd8d87221 */ /* 0x100fe20000010000 */
[----:B------:R-:W1:Y:S01]  /*5700*/  MUFU.EX2 R20, R20 ;  /* 0x0000001400147308 */ /* 0x000e620000000800 */
[--C-:B------:R-:W-:Y:S01]  /*5710*/  FADD.FTZ R217, R217, -R15.reuse ;  /* 0x8000000fd9d97221 */ /* 0x100fe20000010000 */
[----:B------:R-:W-:Y:S01]  /*5720*/  FADD.FTZ R15, R221, -R15 ;  /* 0x8000000fdd0f7221 */ /* 0x000fe20000010000 */
[--C-:B------:R-:W-:Y:S01]  /*5730*/  FADD.FTZ R50, R50, -R14.reuse ;  /* 0x8000000e32327221 */ /* 0x100fe20000010000 */
[--C-:B------:R-:W-:Y:S01]  /*5740*/  FADD.FTZ R54, R54, -R14.reuse ;  /* 0x8000000e36367221 */ /* 0x100fe20000010000 */
[--C-:B------:R-:W-:Y:S01]  /*5750*/  FADD.FTZ R51, R51, -R14.reuse ;  /* 0x8000000e33337221 */ /* 0x100fe20000010000 */
[--C-:B------:R-:W-:Y:S01]  /*5760*/  FADD.FTZ R55, R55, -R14.reuse ;  /* 0x8000000e37377221 */ /* 0x100fe20000010000 */
[--C-:B------:R-:W-:Y:S01]  /*5770*/  FADD.FTZ R218, R218, -R14.reuse ;  /* 0x8000000edada7221 */ /* 0x100fe20000010000 */
[----:B------:R-:W2:Y:S01]  /*5780*/  MUFU.TANH R24, R24 ;  /* 0x0000001800187308 */ /* 0x000ea20000002400 */
[C---:B0-----:R-:W-:Y:S01]  /*5790*/  F2FP.F16.F32.PACK_AB R6, R22.reuse, R23 ;  /* 0x000000171606723e */ /* 0x041fe200000000ff */
[----:B------:R-:W-:Y:S01]  /*57a0*/  FMUL.FTZ R38, R22, R45 ;  /* 0x0000002d16267220 */ /* 0x000fe20000410000 */
[--C-:B------:R-:W-:Y:S01]  /*57b0*/  FADD.FTZ R219, R219, -R14.reuse ;  /* 0x8000000edbdb7221 */ /* 0x100fe20000010000 */
[--C-:B------:R-:W-:Y:S01]  /*57c0*/  FADD.FTZ R222, R222, -R14.reuse ;  /* 0x8000000edede7221 */ /* 0x100fe20000010000 */
[----:B------:R-:W-:-:S03]  /*57d0*/  FADD.FTZ R14, R223, -R14 ;  /* 0x8000000edf0e7221 */ /* 0x000fc60000010000 */
[----:B------:R-:W0:Y:S01]  /*57e0*/  MUFU.TANH R25, R25 ;  /* 0x0000001900197308 */ /* 0x000e220000002400 */
[----:B-1----:R-:W-:Y:S01]  /*57f0*/  F2FP.F16.F32.PACK_AB R7, R20, R21 ;  /* 0x000000151407723e */ /* 0x002fe200000000ff */
[----:B------:R-:W-:Y:S06]  /*5800*/  BAR.SYNC.DEFER_BLOCKING 0x9, 0x100 ;  /* 0x0244000000007b1d */ /* 0x000fec0000010000 */
[----:B------:R-:W1:Y:S08]  /*5810*/  MUFU.TANH R28, R28 ;  /* 0x0000001c001c7308 */ /* 0x000e700000002400 */
[----:B------:R-:W-:Y:S08]  /*5820*/  MUFU.TANH R30, R30 ;  /* 0x0000001e001e7308 */ /* 0x000ff00000002400 */
[----:B------:R-:W-:Y:S01]  /*5830*/  MUFU.TANH R31, R31 ;  /* 0x0000001f001f7308 */ /* 0x000fe20000002400 */
[----:B------:R3:W-:Y:S07]  /*5840*/  STSM.16.M88.2 [R2+0x2c500], R6 ;  /* 0x02c5000602007844 */ /* 0x0007ee0000000100 */
[----:B------:R-:W4:Y:S01]  /*5850*/  MUFU.TANH R26, R26 ;  /* 0x0000001a001a7308 */ /* 0x000f220000002400 */
[----:B---3--:R-:W-:Y:S01]  /*5860*/  FMUL.FTZ R6, R33, UR61 ;  /* 0x0000003d21067c20 */ /* 0x008fe20008410000 */
[----:B------:R-:W-:Y:S01]  /*5870*/  FMUL.FTZ R33, R23, R44 ;  /* 0x0000002c17217220 */ /* 0x000fe20000410000 */
[----:B------:R-:W-:Y:S01]  /*5880*/  FMUL.FTZ R23, R21, R46 ;  /* 0x0000002e15177220 */ /* 0x000fe20000410000 */
[----:B--2---:R-:W-:Y:S01]  /*5890*/  FSEL R21, R24, -INF , P6 ;  /* 0xff80000018157808 */ /* 0x004fe20003000000 */
[----:B------:R-:W-:Y:S01]  /*58a0*/  FMUL.FTZ R7, R34, UR61 ;  /* 0x0000003d22077c20 */ /* 0x000fe20008410000 */
[----:B------:R-:W-:-:S02]  /*58b0*/  FMUL.FTZ R34, R20, R47 ;  /* 0x0000002f14227220 */ /* 0x000fc40000410000 */
[----:B------:R-:W-:Y:S01]  /*58c0*/  MUFU.TANH R6, R6 ;  /* 0x0000000600067308 */ /* 0x000fe20000002400 */
[----:B------:R-:W-:Y:S01]  /*58d0*/  FMUL.FTZ R10, R10, R33 ;  /* 0x000000210a0a7220 */ /* 0x000fe20000410000 */
[--C-:B------:R-:W-:Y:S01]  /*58e0*/  FFMA.FTZ R35, R21, UR60, -R8.reuse ;  /* 0x0000003c15237c23 */ /* 0x100fe20008010808 */
[----:B0-----:R-:W-:Y:S01]  /*58f0*/  FSEL R21, R25, -INF , P1 ;  /* 0xff80000019157808 */ /* 0x001fe20000800000 */
[----:B------:R-:W-:Y:S01]  /*5900*/  FMUL.FTZ R44, R41, UR61 ;  /* 0x0000003d292c7c20 */ /* 0x000fe20008410000 */
[----:B-1----:R-:W-:Y:S01]  /*5910*/  FSEL R33, R28, -INF , P2 ;  /* 0xff8000001c217808 */ /* 0x002fe20001000000 */
[----:B------:R-:W-:Y:S01]  /*5920*/  FFMA.FTZ R25, -R25, R25, 1 ;  /* 0x3f80000019197423 */ /* 0x000fe20000010119 */
[----:B----4-:R-:W-:Y:S01]  /*5930*/  FSEL R46, R26, -INF , P6 ;  /* 0xff8000001a2e7808 */ /* 0x010fe20003000000 */
[----:B------:R-:W0:Y:S01]  /*5940*/  MUFU.EX2 R35, R35 ;  /* 0x0000002300237308 */ /* 0x000e220000000800 */
[--C-:B------:R-:W-:Y:S01]  /*5950*/  FFMA.FTZ R20, R21, UR60, -R8.reuse ;  /* 0x0000003c15147c23 */ /* 0x100fe20008010808 */
[----:B------:R-:W-:Y:S01]  /*5960*/  FFMA.FTZ R33, R33, UR60, -R8 ;  /* 0x0000003c21217c23 */ /* 0x000fe20008010808 */
[----:B------:R-:W-:Y:S01]  /*5970*/  FFMA.FTZ R21, -R12, R12, 1 ;  /* 0x3f8000000c157423 */ /* 0x000fe2000001010c */
[----:B------:R-:W-:Y:S01]  /*5980*/  FFMA.FTZ R12, -R24, R24, 1 ;  /* 0x3f800000180c7423 */ /* 0x000fe20000010118 */
[----:B------:R-:W-:Y:S01]  /*5990*/  ISETP.GT.AND P6, PT, R0, 0x40, PT ;  /* 0x000000400000780c */ /* 0x000fe20003fc4270 */
[----:B------:R-:W-:Y:S01]  /*59a0*/  FMUL.FTZ R34, R13, R34 ;  /* 0x000000220d227220 */ /* 0x000fe20000410000 */
[----:B------:R-:W-:Y:S01]  /*59b0*/  FMUL.FTZ R21, R21, R38 ;  /* 0x0000002615157220 */ /* 0x000fe20000410000 */
[----:B------:R-:W1:Y:S08]  /*59c0*/  MUFU.EX2 R20, R20 ;  /* 0x0000001400147308 */ /* 0x000e700000000800 */
[----:B------:R-:W2:Y:S01]  /*59d0*/  MUFU.TANH R27, R27 ;  /* 0x0000001b001b7308 */ /* 0x000ea20000002400 */
[----:B0-----:R-:W-:-:S04]  /*59e0*/  FMUL.FTZ R37, R35, R48 ;  /* 0x0000003023257220 */ /* 0x001fc80000410000 */
[----:B------:R-:W-:Y:S01]  /*59f0*/  FMUL.FTZ R12, R12, R37 ;  /* 0x000000250c0c7220 */ /* 0x000fe20000410000 */
[----:B------:R-:W-:Y:S02]  /*5a00*/  FSEL R37, R6, -INF , P3 ;  /* 0xff80000006257808 */ /* 0x000fe40001800000 */
[----:B------:R-:W-:Y:S01]  /*5a10*/  MUFU.EX2 R33, R33 ;  /* 0x0000002100217308 */ /* 0x000fe20000000800 */
[----:B-1----:R-:W-:Y:S02]  /*5a20*/  FMUL.FTZ R24, R20, R49 ;  /* 0x0000003114187220 */ /* 0x002fe40000410000 */
[--C-:B------:R-:W-:Y:S01]  /*5a30*/  FFMA.FTZ R38, R37, UR60, -R8.reuse ;  /* 0x0000003c25267c23 */ /* 0x100fe20008010808 */
[----:B------:R-:W-:Y:S01]  /*5a40*/  FSEL R37, R30, -INF , P4 ;  /* 0xff8000001e257808 */ /* 0x000fe20002000000 */
[----:B------:R-:W-:Y:S01]  /*5a50*/  FMUL.FTZ R25, R25, R24 ;  /* 0x0000001819197220 */ /* 0x000fe20000410000 */
[----:B------:R-:W-:Y:S02]  /*5a60*/  FFMA.FTZ R24, -R28, R28, 1 ;  /* 0x3f8000001c187423 */ /* 0x000fe4000001011c */
[----:B------:R-:W0:Y:S01]  /*5a70*/  MUFU.TANH R36, R36 ;  /* 0x0000002400247308 */ /* 0x000e220000002400 */
[----:B------:R-:W-:Y:S01]  /*5a80*/  FFMA.FTZ R41, R37, UR60, -R8 ;  /* 0x0000003c25297c23 */ /* 0x000fe20008010808 */
[C---:B------:R-:W-:Y:S01]  /*5a90*/  FSEL R37, R31.reuse, -INF , P5 ;  /* 0xff8000001f257808 */ /* 0x040fe20002800000 */
[----:B------:R-:W-:Y:S01]  /*5aa0*/  FFMA.FTZ R31, -R31, R31, 1 ;  /* 0x3f8000001f1f7423 */ /* 0x000fe2000001011f */
[----:B--2---:R-:W-:-:S02]  /*5ab0*/  FSEL R42, R27, -INF , P1 ;  /* 0xff8000001b2a7808 */ /* 0x004fc40000800000 */
[----:B------:R-:W-:Y:S01]  /*5ac0*/  ISETP.GT.AND P1, PT, R0, 0x41, PT ;  /* 0x000000410000780c */ /* 0x000fe20003f24270 */
[----:B------:R-:W-:Y:S01]  /*5ad0*/  FFMA.FTZ R28, R37, UR60, -R8 ;  /* 0x0000003c251c7c23 */ /* 0x000fe20008010808 */
[----:B------:R-:W1:Y:S01]  /*5ae0*/  MUFU.TANH R44, R44 ;  /* 0x0000002c002c7308 */ /* 0x000e620000002400 */
[----:B------:R-:W-:-:S07]  /*5af0*/  FFMA.FTZ R42, R42, UR60, -R9 ;  /* 0x0000003c2a2a7c23 */ /* 0x000fce0008010809 */
[----:B------:R2:W-:Y:S01]  /*5b00*/  MUFU.TANH R22, R39 ;  /* 0x0000002700167308 */ /* 0x0005e20000002400 */
[C---:B0-----:R-:W-:Y:S01]  /*5b10*/  FSEL R37, R36.reuse, -INF , P6 ;  /* 0xff80000024257808 */ /* 0x041fe20003000000 */
[----:B------:R-:W-:-:S04]  /*5b20*/  FFMA.FTZ R36, -R36, R36, 1 ;  /* 0x3f80000024247423 */ /* 0x000fc80000010124 */
[----:B------:R-:W-:Y:S01]  /*5b30*/  FFMA.FTZ R45, R37, UR60, -R8 ;  /* 0x0000003c252d7c23 */ /* 0x000fe20008010808 */
[----:B------:R-:W-:Y:S01]  /*5b40*/  FFMA.FTZ R37, -R6, R6, 1 ;  /* 0x3f80000006257423 */ /* 0x000fe20000010106 */
[----:B------:R-:W0:Y:S01]  /*5b50*/  MUFU.EX2 R38, R38 ;  /* 0x0000002600267308 */ /* 0x000e220000000800 */
[----:B--2---:R-:W-:-:S04]  /*5b60*/  FMUL.FTZ R39, R33, R52 ;  /* 0x0000003421277220 */ /* 0x004fc80000410000 */
[----:B------:R-:W-:Y:S01]  /*5b70*/  FMUL.FTZ R24, R24, R39 ;  /* 0x0000002718187220 */ /* 0x000fe20000410000 */
[----:B-1----:R-:W-:Y:S02]  /*5b80*/  FSEL R39, R44, -INF , P1 ;  /* 0xff8000002c277808 */ /* 0x002fe40000800000 */
[----:B------:R-:W1:Y:S03]  /*5b90*/  MUFU.TANH R7, R7 ;  /* 0x0000000700077308 */ /* 0x000e660000002400 */
[----:B------:R-:W-:Y:S01]  /*5ba0*/  FFMA.FTZ R47, R39, UR60, -R8 ;  /* 0x0000003c272f7c23 */ /* 0x000fe20008010808 */
[----:B------:R-:W-:-:S04]  /*5bb0*/  FFMA.FTZ R8, -R30, R30, 1 ;  /* 0x3f8000001e087423 */ /* 0x000fc8000001011e */
[----:B------:R2:W3:Y:S01]  /*5bc0*/  MUFU.EX2 R39, R45 ;  /* 0x0000002d00277308 */ /* 0x0004e20000000800 */
[----:B0-----:R-:W-:-:S04]  /*5bd0*/  FMUL.FTZ R6, R38, R53 ;  /* 0x0000003526067220 */ /* 0x001fc80000410000 */
[----:B------:R-:W-:Y:S01]  /*5be0*/  FMUL.FTZ R37, R37, R6 ;  /* 0x0000000625257220 */ /* 0x000fe20000410000 */
[----:B------:R-:W-:Y:S02]  /*5bf0*/  FMUL.FTZ R6, R43, UR61 ;  /* 0x0000003d2b067c20 */ /* 0x000fe40008410000 */
[----:B------:R-:W0:Y:S01]  /*5c00*/  MUFU.EX2 R30, R47 ;  /* 0x0000002f001e7308 */ /* 0x000e220000000800 */
[----:B--2---:R-:W-:Y:S01]  /*5c10*/  FFMA.FTZ R45, R46, UR60, -R9 ;  /* 0x0000003c2e2d7c23 */ /* 0x004fe20008010809 */
[----:B-1----:R-:W-:Y:S02]  /*5c20*/  FSEL R46, R7, -INF , P2 ;  /* 0xff800000072e7808 */ /* 0x002fe40001000000 */
[----:B------:R-:W-:-:S04]  /*5c30*/  F2FP.F16.F32.PACK_AB R24, R37, R24 ;  /* 0x000000182518723e */ /* 0x000fc800000000ff */
[----:B------:R-:W1:Y:S01]  /*5c40*/  MUFU.TANH R29, R29 ;  /* 0x0000001d001d7308 */ /* 0x000e620000002400 */
[----:B---3--:R-:W-:-:S04]  /*5c50*/  FMUL.FTZ R43, R39, R220 ;  /* 0x000000dc272b7220 */ /* 0x008fc80000410000 */
[----:B------:R-:W-:Y:S01]  /*5c60*/  FMUL.FTZ R36, R36, R43 ;  /* 0x0000002b24247220 */ /* 0x000fe20000410000 */
[----:B------:R-:W-:Y:S02]  /*5c70*/  FFMA.FTZ R43, -R44, R44, 1 ;  /* 0x3f8000002c2b7423 */ /* 0x000fe4000001012c */
[----:B------:R-:W2:Y:S01]  /*5c80*/  MUFU.TANH R32, R32 ;  /* 0x0000002000207308 */ /* 0x000ea20000002400 */
[----:B0-----:R-:W-:Y:S01]  /*5c90*/  FMUL.FTZ R44, R30, R15 ;  /* 0x0000000f1e2c7220 */ /* 0x001fe20000410000 */
[----:B------:R-:W-:-:S03]  /*5ca0*/  FFMA.FTZ R15, R46, UR60, -R9 ;  /* 0x0000003c2e0f7c23 */ /* 0x000fc60008010809 */
[----:B------:R-:W-:Y:S01]  /*5cb0*/  FMUL.FTZ R43, R43, R44 ;  /* 0x0000002c2b2b7220 */ /* 0x000fe20000410000 */
[----:B------:R-:W-:Y:S01]  /*5cc0*/  FFMA.FTZ R44, -R11, R11, 1 ;  /* 0x3f8000000b2c7423 */ /* 0x000fe2000001010b */
[----:B------:R-:W-:Y:S01]  /*5cd0*/  FFMA.FTZ R11, -R26, R26, 1 ;  /* 0x3f8000001a0b7423 */ /* 0x000fe2000001011a */
[----:B------:R-:W0:Y:S01]  /*5ce0*/  MUFU.EX2 R45, R45 ;  /* 0x0000002d002d7308 */ /* 0x000e220000000800 */
[----:B-1----:R-:W-:Y:S01]  /*5cf0*/  FSEL R46, R29, -INF , P3 ;  /* 0xff8000001d2e7808 */ /* 0x002fe20001800000 */
[----:B------:R-:W-:Y:S01]  /*5d00*/  FMUL.FTZ R23, R44, R23 ;  /* 0x000000172c177220 */ /* 0x000fe20000410000 */
[----:B------:R-:W-:Y:S01]  /*5d10*/  FFMA.FTZ R44, -R27, R27, 1 ;  /* 0x3f8000001b2c7423 */ /* 0x000fe2000001011b */
[----:B------:R-:W-:Y:S02]  /*5d20*/  F2FP.F16.F32.PACK_AB R36, R43, R36 ;  /* 0x000000242b24723e */ /* 0x000fe400000000ff */
[----:B------:R-:W-:Y:S02]  /*5d30*/  FFMA.FTZ R13, R46, UR60, -R9 ;  /* 0x0000003c2e0d7c23 */ /* 0x000fe40008010809 */
[----:B------:R-:W1:Y:S01]  /*5d40*/  MUFU.TANH R40, R40 ;  /* 0x0000002800287308 */ /* 0x000e620000002400 */
[C---:B--2---:R-:W-:Y:S01]  /*5d50*/  FSEL R46, R32.reuse, -INF , P4 ;  /* 0xff800000202e7808 */ /* 0x044fe20002000000 */
[----:B------:R-:W-:-:S04]  /*5d60*/  FFMA.FTZ R32, -R32, R32, 1 ;  /* 0x3f80000020207423 */ /* 0x000fc80000010120 */
[----:B------:R-:W-:Y:S01]  /*5d70*/  FFMA.FTZ R27, R46, UR60, -R9 ;  /* 0x0000003c2e1b7c23 */ /* 0x000fe20008010809 */
[----:B------:R-:W-:Y:S01]  /*5d80*/  VIADD R46, R18, 0x2c500 ;  /* 0x0002c500122e7836 */ /* 0x000fe20000000000 */
[----:B------:R-:W2:Y:S01]  /*5d90*/  MUFU.EX2 R41, R41 ;  /* 0x0000002900297308 */ /* 0x000ea20000000800 */
[----:B0-----:R-:W-:-:S03]  /*5da0*/  FMUL.FTZ R50, R45, R50 ;  /* 0x000000322d327220 */ /* 0x001fc60000410000 */
[----:B------:R-:W-:Y:S01]  /*5db0*/  SHF.R.U32.HI R47, RZ, 0x4, R46 ;  /* 0x00000004ff2f7819 */ /* 0x000fe2000001162e */
[----:B------:R-:W-:Y:S01]  /*5dc0*/  FMUL.FTZ R11, R11, R50 ;  /* 0x000000320b0b7220 */ /* 0x000fe20000410000 */
[----:B------:R-:W-:Y:S02]  /*5dd0*/  FFMA.FTZ R46, -R7, R7, 1 ;  /* 0x3f800000072e7423 */ /* 0x000fe40000010107 */
[----:B------:R-:W-:Y:S01]  /*5de0*/  MUFU.TANH R6, R6 ;  /* 0x0000000600067308 */ /* 0x000fe20000002400 */
[C---:B-1----:R-:W-:Y:S01]  /*5df0*/  FSEL R50, R40.reuse, -INF , P6 ;  /* 0xff80000028327808 */ /* 0x042fe20003000000 */
[----:B------:R-:W-:-:S06]  /*5e00*/  FFMA.FTZ R40, -R40, R40, 1 ;  /* 0x3f80000028287423 */ /* 0x000fcc0000010128 */
[----:B------:R-:W0:Y:S01]  /*5e10*/  MUFU.EX2 R28, R28 ;  /* 0x0000001c001c7308 */ /* 0x000e220000000800 */
[----:B--2---:R-:W-:-:S04]  /*5e20*/  FMUL.FTZ R49, R41, R216 ;  /* 0x000000d829317220 */ /* 0x004fc80000410000 */
[----:B------:R-:W-:-:S03]  /*5e30*/  FMUL.FTZ R8, R8, R49 ;  /* 0x0000003108087220 */ /* 0x000fc60000410000 */
[----:B------:R-:W1:Y:S08]  /*5e40*/  MUFU.EX2 R15, R15 ;  /* 0x0000000f000f7308 */ /* 0x000e700000000800 */
[----:B------:R2:W3:Y:S01]  /*5e50*/  MUFU.EX2 R26, R13 ;  /* 0x0000000d001a7308 */ /* 0x0004e20000000800 */
[C---:B0-----:R-:W-:Y:S01]  /*5e60*/  FMUL.FTZ R48, R28.reuse, R217 ;  /* 0x000000d91c307220 */ /* 0x041fe20000410000 */
[----:B------:R-:W-:-:S03]  /*5e70*/  F2FP.F16.F32.PACK_AB R28, R28, R41 ;  /* 0x000000291c1c723e */ /* 0x000fc600000000ff */
[----:B------:R-:W-:Y:S01]  /*5e80*/  FMUL.FTZ R31, R31, R48 ;  /* 0x000000301f1f7220 */ /* 0x000fe20000410000 */
[C---:B------:R-:W-:Y:S01]  /*5e90*/  FSEL R48, R22.reuse, -INF , P5 ;  /* 0xff80000016307808 */ /* 0x040fe20002800000 */
[----:B------:R-:W-:Y:S01]  /*5ea0*/  FFMA.FTZ R22, -R22, R22, 1 ;  /* 0x3f80000016167423 */ /* 0x000fe20000010116 */
[----:B------:R-:W0:Y:S01]  /*5eb0*/  MUFU.EX2 R42, R42 ;  /* 0x0000002a002a7308 */ /* 0x000e220000000800 */
[----:B--2---:R-:W-:Y:S01]  /*5ec0*/  LOP3.LUT R13, R47, 0x3fff, RZ, 0xc0, !PT ;  /* 0x00003fff2f0d7812 */ /* 0x004fe200078ec0ff */
[--C-:B------:R-:W-:Y:S01]  /*5ed0*/  FFMA.FTZ R47, R50, UR60, -R9.reuse ;  /* 0x0000003c322f7c23 */ /* 0x100fe20008010809 */
[----:B------:R-:W-:Y:S01]  /*5ee0*/  FSEL R50, R6, -INF , P1 ;  /* 0xff80000006327808 */ /* 0x000fe20000800000 */
[----:B-1----:R-:W-:Y:S01]  /*5ef0*/  FMUL.FTZ R7, R15, R54 ;  /* 0x000000360f077220 */ /* 0x002fe20000410000 */
[----:B------:R-:W-:Y:S01]  /*5f00*/  LOP3.LUT R13, R13, 0x80000, RZ, 0xfc, !PT ;  /* 0x000800000d0d7812 */ /* 0x000fe200078efcff */
[--C-:B------:R-:W-:Y:S01]  /*5f10*/  FFMA.FTZ R48, R48, UR60, -R9.reuse ;  /* 0x0000003c30307c23 */ /* 0x100fe20008010809 */
[----:B------:R-:W-:Y:S01]  /*5f20*/  FFMA.FTZ R6, -R6, R6, 1 ;  /* 0x3f80000006067423 */ /* 0x000fe20000010106 */
[----:B------:R-:W-:Y:S01]  /*5f30*/  FFMA.FTZ R49, R50, UR60, -R9 ;  /* 0x0000003c32317c23 */ /* 0x000fe20008010809 */
[----:B------:R-:W1:Y:S01]  /*5f40*/  MUFU.EX2 R27, R27 ;  /* 0x0000001b001b7308 */ /* 0x000e620000000800 */
[----:B------:R-:W-:Y:S01]  /*5f50*/  FMUL.FTZ R46, R46, R7 ;  /* 0x000000072e2e7220 */ /* 0x000fe20000410000 */
[----:B------:R-:W-:-:S02]  /*5f60*/  VIADD R7, R13, 0x80 ;  /* 0x000000800d077836 */ /* 0x000fc40000000000 */
[----:B------:R-:W-:Y:S01]  /*5f70*/  FFMA.FTZ R9, -R29, R29, 1 ;  /* 0x3f8000001d097423 */ /* 0x000fe2000001011d */
[----:B------:R-:W-:Y:S01]  /*5f80*/  VIADD R29, R13, 0x180 ;  /* 0x000001800d1d7836 */ /* 0x000fe20000000000 */
[C---:B---3--:R-:W-:Y:S01]  /*5f90*/  F2FP.F16.F32.PACK_AB R15, R26.reuse, R15 ;  /* 0x0000000f1a0f723e */ /* 0x048fe200000000ff */
[----:B------:R-:W-:Y:S01]  /*5fa0*/  FMUL.FTZ R50, R26, R55 ;  /* 0x000000371a327220 */ /* 0x000fe20000410000 */
[----:B------:R-:W-:Y:S01]  /*5fb0*/  R2UR UR4, R7 ;  /* 0x00000000070472ca */ /* 0x000fe200000e0000 */
[----:B------:R-:W2:Y:S01]  /*5fc0*/  MUFU.EX2 R49, R49 ;  /* 0x0000003100317308 */ /* 0x000ea20000000800 */
[----:B------:R-:W-:Y:S02]  /*5fd0*/  VIADD R7, R13, 0x100 ;  /* 0x000001000d077836 */ /* 0x000fe40000000000 */
[----:B0-----:R-:W-:Y:S01]  /*5fe0*/  FMUL.FTZ R51, R42, R51 ;  /* 0x000000332a337220 */ /* 0x001fe20000410000 */
[----:B------:R-:W-:Y:S01]  /*5ff0*/  R2UR UR6, R29 ;  /* 0x000000001d0672ca */ /* 0x000fe200000e0000 */
[----:B------:R-:W-:Y:S01]  /*6000*/  FMUL.FTZ R9, R9, R50 ;  /* 0x0000003209097220 */ /* 0x000fe20000410000 */
[----:B------:R-:W-:Y:S01]  /*6010*/  F2FP.F16.F32.PACK_AB R26, R30, R39 ;  /* 0x000000271e1a723e */ /* 0x000fe200000000ff */
[----:B------:R-:W-:Y:S01]  /*6020*/  FMUL.FTZ R44, R44, R51 ;  /* 0x000000332c2c7220 */ /* 0x000fe20000410000 */
[----:B------:R-:W-:Y:S01]  /*6030*/  R2UR UR5, R7 ;  /* 0x00000000070572ca */ /* 0x000fe200000e0000 */
[----:B------:R-:W0:Y:S01]  /*6040*/  MUFU.EX2 R47, R47 ;  /* 0x0000002f002f7308 */ /* 0x000e220000000800 */
[----:B-1----:R-:W-:Y:S01]  /*6050*/  FMUL.FTZ R7, R27, R218 ;  /* 0x000000da1b077220 */ /* 0x002fe20000410000 */
[----:B------:R-:W-:-:S02]  /*6060*/  F2FP.F16.F32.PACK_AB R8, R31, R8 ;  /* 0x000000081f08723e */ /* 0x000fc400000000ff */
[----:B------:R-:W-:Y:S01]  /*6070*/  F2FP.F16.F32.PACK_AB R11, R44, R11 ;  /* 0x0000000b2c0b723e */ /* 0x000fe200000000ff */
[----:B------:R-:W-:Y:S01]  /*6080*/  FMUL.FTZ R32, R32, R7 ;  /* 0x0000000720207220 */ /* 0x000fe20000410000 */
[----:B------:R-:W-:Y:S01]  /*6090*/  F2FP.F16.F32.PACK_AB R7, R42, R45 ;  /* 0x0000002d2a07723e */ /* 0x000fe200000000ff */
[----:B------:R-:W-:Y:S01]  /*60a0*/  UMOV UR14, UR4 ;  /* 0x00000004000e7c82 */ /* 0x000fe20008000000 */
[----:B------:R-:W1:Y:S01]  /*60b0*/  MUFU.EX2 R48, R48 ;  /* 0x0000003000307308 */ /* 0x000e620000000800 */
[----:B--2---:R-:W-:Y:S01]  /*60c0*/  FMUL.FTZ R51, R49, R14 ;  /* 0x0000000e31337220 */ /* 0x004fe20000410000 */
[----:B------:R-:W-:Y:S01]  /*60d0*/  F2FP.F16.F32.PACK_AB R14, R38, R33 ;  /* 0x00000021260e723e */ /* 0x000fe200000000ff */
[----:B------:R-:W-:Y:S01]  /*60e0*/  UMOV UR18, UR6 ;  /* 0x0000000600127c82 */ /* 0x000fe20008000000 */
[----:B------:R-:W-:Y:S01]  /*60f0*/  R2UR UR58, R13 ;  /* 0x000000000d3a72ca */ /* 0x000fe200000e0000 */
[----:B------:R-:W-:Y:S01]  /*6100*/  FMUL.FTZ R51, R6, R51 ;  /* 0x0000003306337220 */ /* 0x000fe20000410000 */
[----:B------:R-:W-:Y:S01]  /*6110*/  F2FP.F16.F32.PACK_AB R6, R20, R35 ;  /* 0x000000231406723e */ /* 0x000fe200000000ff */
[----:B------:R-:W-:Y:S01]  /*6120*/  UMOV UR10, UR5 ;  /* 0x00000005000a7c82 */ /* 0x000fe20008000000 */
[----:B------:R-:W-:Y:S01]  /*6130*/  F2FP.F16.F32.PACK_AB R20, R21, R10 ;  /* 0x0000000a1514723e */ /* 0x000fe200000000ff */
[----:B0-----:R-:W-:Y:S01]  /*6140*/  FMUL.FTZ R29, R47, R222 ;  /* 0x000000de2f1d7220 */ /* 0x001fe20000410000 */
[----:B------:R-:W-:Y:S01]  /*6150*/  F2FP.F16.F32.PACK_AB R21, R34, R23 ;  /* 0x000000172215723e */ /* 0x000fe200000000ff */
[----:B------:R0:W-:Y:S01]  /*6160*/  STSM.16.M88.2 [R2+0x2cd00], R6 ;  /* 0x02cd000602007844 */ /* 0x0001e20000000100 */
[----:B------:R-:W-:Y:S01]  /*6170*/  F2FP.F16.F32.PACK_AB R10, R25, R12 ;  /* 0x0000000c190a723e */ /* 0x000fe200000000ff */
[----:B------:R-:W-:Y:S01]  /*6180*/  FMUL.FTZ R40, R40, R29 ;  /* 0x0000001d28287220 */ /* 0x000fe20000410000 */
[----:B------:R-:W-:Y:S01]  /*6190*/  F2FP.F16.F32.PACK_AB R25, R9, R46 ;  /* 0x0000002e0919723e */ /* 0x000fe200000000ff */
[----:B------:R-:W-:Y:S01]  /*61a0*/  STSM.16.M88.2 [R2+0x2d500], R14 ;  /* 0x02d5000e02007844 */ /* 0x000fe20000000100 */
[C---:B-1----:R-:W-:Y:S01]  /*61b0*/  F2FP.F16.F32.PACK_AB R29, R48.reuse, R27 ;  /* 0x0000001b301d723e */ /* 0x042fe200000000ff */
[----:B------:R-:W-:Y:S01]  /*61c0*/  FMUL.FTZ R219, R48, R219 ;  /* 0x000000db30db7220 */ /* 0x000fe20000410000 */
[----:B------:R-:W-:-:S02]  /*61d0*/  F2FP.F16.F32.PACK_AB R27, R49, R47 ;  /* 0x0000002f311b723e */ /* 0x000fc400000000ff */
[----:B------:R-:W-:Y:S01]  /*61e0*/  F2FP.F16.F32.PACK_AB R37, R51, R40 ;  /* 0x000000283325723e */ /* 0x000fe200000000ff */
[----:B------:R-:W-:Y:S01]  /*61f0*/  STSM.16.M88.2 [R2+0x2dd00], R28 ;  /* 0x02dd001c02007844 */ /* 0x000fe20000000100 */
[----:B------:R-:W-:Y:S01]  /*6200*/  FMUL.FTZ R219, R22, R219 ;  /* 0x000000db16db7220 */ /* 0x000fe20000410000 */
[----:B------:R-:W-:Y:S02]  /*6210*/  IMAD R22, R4, 0x2000, R5 ;  /* 0x0000200004167824 */ /* 0x000fe400078e0205 */
[----:B------:R-:W-:Y:S01]  /*6220*/  STSM.16.M88.2 [R2+0x2e500], R26 ;  /* 0x02e5001a02007844 */ /* 0x000fe20000000100 */
[----:B0-----:R-:W-:Y:S01]  /*6230*/  VIADD R6, R13, 0x10 ;  /* 0x000000100d067836 */ /* 0x001fe20000000000 */
[----:B------:R-:W-:Y:S01]  /*6240*/  F2FP.F16.F32.PACK_AB R9, R219, R32 ;  /* 0x00000020db09723e */ /* 0x000fe200000000ff */
[----:B------:R0:W-:Y:S06]  /*6250*/  MEMBAR.ALL.CTA ;  /* 0x0000000000007992 */ /* 0x0001ec0000008000 */
[----:B0-----:R-:W0:Y:S01]  /*6260*/  FENCE.VIEW.ASYNC.S ;  /* 0x00000000000073c6 */ /* 0x001e220000000000 */
[----:B------:R-:W-:-:S02]  /*6270*/  SHF.R.U32.HI R5, RZ, 0x4, R22 ;  /* 0x00000004ff057819 */ /* 0x000fc40000011616 */
[----:B------:R-:W-:Y:S01]  /*6280*/  R2UR UR50, R6 ;  /* 0x00000000063272ca */ /* 0x000fe200000e0000 */
[----:B------:R-:W-:Y:S01]  /*6290*/  VIADD R6, R13, 0x110 ;  /* 0x000001100d067836 */ /* 0x000fe20000000000 */
[----:B------:R-:W-:Y:S01]  /*62a0*/  LOP3.LUT R23, R5, 0x3fff, RZ, 0xc0, !PT ;  /* 0x00003fff05177812 */ /* 0x000fe200078ec0ff */
[----:B------:R-:W-:-:S03]  /*62b0*/  VIADD R5, R13, 0x200 ;  /* 0x000002000d057836 */ /* 0x000fc60000000000 */
[C---:B------:R-:W-:Y:S01]  /*62c0*/  R2UR UR56, R23.reuse ;  /* 0x00000000173872ca */ /* 0x040fe200000e0000 */
[----:B------:R-:W-:Y:S01]  /*62d0*/  VIADD R7, R23, 0x180 ;  /* 0x0000018017077836 */ /* 0x000fe20000000000 */
[----:B------:R-:W-:Y:S01]  /*62e0*/  R2UR UR7, R5 ;  /* 0x00000000050772ca */ /* 0x000fe200000e0000 */
[----:B------:R-:W-:Y:S01]  /*62f0*/  VIADD R5, R23, 0x80 ;  /* 0x0000008017057836 */ /* 0x000fe20000000000 */
[----:B------:R-:W-:Y:S01]  /*6300*/  R2UR UR5, R6 ;  /* 0x00000000060572ca */ /* 0x000fe200000e0000 */
[----:B------:R-:W-:-:S03]  /*6310*/  VIADD R6, R13, 0x20 ;  /* 0x000000200d067836 */ /* 0x000fc60000000000 */
[----:B------:R-:W-:Y:S01]  /*6320*/  R2UR UR48, R5 ;  /* 0x00000000053072ca */ /* 0x000fe200000e0000 */
[C---:B------:R-:W-:Y:S01]  /*6330*/  VIADD R5, R13.reuse, 0x90 ;  /* 0x000000900d057836 */ /* 0x040fe20000000000 */
[----:B------:R-:W-:Y:S01]  /*6340*/  R2UR UR30, R6 ;  /* 0x00000000061e72ca */ /* 0x000fe200000e0000 */
[----:B------:R-:W-:Y:S02]  /*6350*/  VIADD R6, R13, 0x120 ;  /* 0x000001200d067836 */ /* 0x000fe40000000000 */
[----:B------:R-:W-:Y:S01]  /*6360*/  UMOV UR12, UR56 ;  /* 0x00000038000c7c82 */ /* 0x000fe20008000000 */
[----:B------:R-:W-:Y:S01]  /*6370*/  UMOV UR8, UR56 ;  /* 0x0000003800087c82 */ /* 0x000fe20008000000 */
[----:B0-----:R-:W-:Y:S01]  /*6380*/  BAR.SYNC.DEFER_BLOCKING 0x9, 0x100 ;  /* 0x0244000000007b1d */ /* 0x001fe20000010000 */
[----:B------:R-:W-:Y:S01]  /*6390*/  R2UR UR4, R5 ;  /* 0x00000000050472ca */ /* 0x000fe200000e0000 */
[----:B------:R-:W-:Y:S01]  /*63a0*/  VIADD R5, R13, 0x190 ;  /* 0x000001900d057836 */ /* 0x000fe20000000000 */
[----:B------:R-:W-:Y:S01]  /*63b0*/  R2UR UR38, R6 ;  /* 0x00000000062672ca */ /* 0x000fe200000e0000 */
[----:B------:R-:W-:-:S02]  /*63c0*/  VIADD R6, R18, 0x2ed00 ;  /* 0x0002ed0012067836 */ /* 0x000fc40000000000 */
[----:B------:R-:W-:Y:S01]  /*63d0*/  UMOV UR16, UR56 ;  /* 0x0000003800107c82 */ /* 0x000fe20008000000 */
[----:B------:R-:W-:Y:S01]  /*63e0*/  R2UR UR54, R5 ;  /* 0x00000000053672ca */ /* 0x000fe200000e0000 */
[----:B------:R-:W-:Y:S01]  /*63f0*/  VIADD R5, R13, 0x210 ;  /* 0x000002100d057836 */ /* 0x000fe20000000000 */
[----:B------:R-:W-:Y:S01]  /*6400*/  UMOV UR52, UR48 ;  /* 0x0000003000347c82 */ /* 0x000fe20008000000 */
[----:B------:R-:W-:Y:S01]  /*6410*/  UMOV UR44, UR48 ;  /* 0x00000030002c7c82 */ /* 0x000fe20008000000 */
[----:B------:R-:W-:Y:S02]  /*6420*/  SHF.R.U32.HI R6, RZ, 0x4, R6 ;  /* 0x00000004ff067819 */ /* 0x000fe40000011606 */
[----:B------:R-:W-:Y:S01]  /*6430*/  R2UR UR46, R5 ;  /* 0x00000000052e72ca */ /* 0x000fe200000e0000 */
[----:B------:R-:W-:Y:S01]  /*6440*/  VIADD R5, R23, 0x100 ;  /* 0x0000010017057836 */ /* 0x000fe20000000000 */
[----:B------:R-:W-:-:S04]  /*6450*/  LOP3.LUT R216, R6, 0x3fff, RZ, 0xc0, !PT ;  /* 0x00003fff06d87812 */ /* 0x000fc800078ec0ff */
[----:B------:R-:W-:Y:S01]  /*6460*/  R2UR UR28, R5 ;  /* 0x00000000051c72ca */ /* 0x000fe200000e0000 */
[----:B------:R-:W-:Y:S01]  /*6470*/  VIADD R5, R13, 0xa0 ;  /* 0x000000a00d057836 */ /* 0x000fe20000000000 */
[----:B------:R-:W-:Y:S01]  /*6480*/  LOP3.LUT R6, R216, 0x400000, RZ, 0xfc, !PT ;  /* 0x00400000d8067812 */ /* 0x000fe200078efcff */
[----:B------:R-:W-:Y:S03]  /*6490*/  STSM.16.M88.2 [R2+0x2ed00], R20 ;  /* 0x02ed001402007844 */ /* 0x000fe60000000100 */
[----:B------:R-:W-:Y:S01]  /*64a0*/  R2UR UR42, R5 ;  /* 0x00000000052a72ca */ /* 0x000fe200000e0000 */
[----:B------:R-:W-:Y:S01]  /*64b0*/  VIADD R5, R13, 0x1a0 ;  /* 0x000001a00d057836 */ /* 0x000fe20000000000 */
[----:B------:R0:W-:Y:S04]  /*64c0*/  STSM.16.M88.2 [R2+0x2f500], R10 ;  /* 0x02f5000a02007844 */ /* 0x0001e80000000100 */
[----:B------:R-:W-:Y:S01]  /*64d0*/  R2UR UR34, R5 ;  /* 0x00000000052272ca */ /* 0x000fe200000e0000 */
[----:B------:R-:W-:Y:S01]  /*64e0*/  STSM.16.M88.2 [R2+0x2fd00], R24 ;  /* 0x02fd001802007844 */ /* 0x000fe20000000100 */
[----:B------:R-:W-:Y:S01]  /*64f0*/  VIADD R5, R13, 0x220 ;  /* 0x000002200d057836 */ /* 0x000fe20000000000 */
[----:B------:R-:W-:Y:S01]  /*6500*/  UMOV UR40, UR28 ;  /* 0x0000001c00287c82 */ /* 0x000fe20008000000 */
[----:B------:R-:W-:Y:S01]  /*6510*/  UMOV UR36, UR28 ;  /* 0x0000001c00247c82 */ /* 0x000fe20008000000 */
[----:B------:R1:W-:Y:S01]  /*6520*/  STSM.16.M88.2 [R2+0x30500], R8 ;  /* 0x0305000802007844 */ /* 0x0003e20000000100 */
[----:B------:R-:W-:Y:S01]  /*6530*/  UMOV UR32, UR28 ;  /* 0x0000001c00207c82 */ /* 0x000fe20008000000 */
[----:B------:R-:W-:Y:S01]  /*6540*/  R2UR UR26, R5 ;  /* 0x00000000051a72ca */ /* 0x000fe200000e0000 */
[----:B------:R-:W-:Y:S01]  /*6550*/  UMOV UR24, UR28 ;  /* 0x0000001c00187c82 */ /* 0x000fe20008000000 */
[----:B------:R2:W-:Y:S01]  /*6560*/  STSM.16.M88.2 [R2+0x30d00], R36 ;  /* 0x030d002402007844 */ /* 0x0005e20000000100 */
[----:B------:R-:W-:Y:S01]  /*6570*/  WARPGROUP.ARRIVE ;  /* 0x00000000000079c5 */ /* 0x000fe20000000000 */
[----:B------:R-:W-:-:S02]  /*6580*/  IMAD R5, R4, 0x2800, R18 ;  /* 0x0000280004057824 */ /* 0x000fc400078e0212 */
[C---:B0-----:R-:W-:Y:S02]  /*6590*/  VIADD R10, R13.reuse, 0x30 ;  /* 0x000000300d0a7836 */ /* 0x041fe40000000000 */
[----:B------:R-:W-:Y:S01]  /*65a0*/  VIADD R11, R13, 0xb0 ;  /* 0x000000b00d0b7836 */ /* 0x000fe20000000000 */
[----:B------:R-:W-:Y:S01]  /*65b0*/  HGMMA.64x16x16.F32 R136, gdesc[UR56].tnspA.tnspB, R136 ;  /* 0x60200000388879f0 */ /* 0x000fe20008700888 */
[----:B------:R-:W-:Y:S02]  /*65c0*/  SHF.R.U32.HI R5, RZ, 0x4, R5 ;  /* 0x00000004ff057819 */ /* 0x000fe40000011605 */
[----:B-1----:R-:W-:Y:S01]  /*65d0*/  MOV R9, UR30 ;  /* 0x0000001e00097c02 */ /* 0x002fe20008000f00 */
[----:B------:R-:W-:Y:S01]  /*65e0*/  HGMMA.64x16x16.F32 R152, gdesc[UR12].tnspA.tnspB, R152 ;  /* 0x602000000c9879f0 */ /* 0x000fe20008700898 */
[----:B------:R-:W-:Y:S01]  /*65f0*/  LOP3.LUT R5, R5, 0x3fff, RZ, 0xc0, !PT ;  /* 0x00003fff05057812 */ /* 0x000fe200078ec0ff */
[----:B------:R-:W-:Y:S01]  /*6600*/  UMOV UR12, UR14 ;  /* 0x0000000e000c7c82 */ /* 0x000fe20008000000 */
[----:B------:R-:W-:Y:S01]  /*6610*/  UMOV UR13, UR15 ;  /* 0x0000000f000d7c82 */ /* 0x000fe20008000000 */
[----:B------:R-:W-:Y:S01]  /*6620*/  HGMMA.64x16x16.F32 R168, gdesc[UR8].tnspA.tnspB, R168 ;  /* 0x6020000008a879f0 */ /* 0x000fe200087008a8 */
[----:B------:R-:W-:Y:S01]  /*6630*/  UMOV UR8, UR18 ;  /* 0x0000001200087c82 */ /* 0x000fe20008000000 */
[----:B------:R-:W-:Y:S01]  /*6640*/  UMOV UR9, UR19 ;  /* 0x0000001300097c82 */ /* 0x000fe20008000000 */
[----:B------:R-:W-:Y:S01]  /*6650*/  UMOV UR15, 0x40 ;  /* 0x00000040000f7882 */ /* 0x000fe20000000000 */
[----:B------:R-:W-:Y:S01]  /*6660*/  HGMMA.64x16x16.F32 R184, gdesc[UR16].tnspA.tnspB, R184 ;  /* 0x6020000010b879f0 */ /* 0x000fe200087008b8 */
[----:B------:R-:W-:Y:S01]  /*6670*/  UMOV UR16, UR56 ;  /* 0x0000003800107c82 */ /* 0x000fe20008000000 */
        /* <DEDUP_REMOVED lines=13> */
[----:B------:R-:W-:Y:S04]  /*6750*/  HGMMA.64x16x16.F32 R136, gdesc[UR48].tnspA.tnspB, R136 ;  /* 0x60200000308879f0 */ /* 0x000fe80008700888 */
        /* <DEDUP_REMOVED lines=8> */
[----:B------:R-:W-:Y:S01]  /*67e0*/  R2UR UR18, R11 ;  /* 0x000000000b1272ca */ /* 0x000fe200000e0000 */
[----:B------:R-:W-:Y:S01]  /*67f0*/  UMOV UR48, UR6 ;  /* 0x0000000600307c82 */ /* 0x000fe20008000000 */
[----:B------:R-:W-:Y:S01]  /*6800*/  HGMMA.64x16x16.F32 R184, gdesc[UR52].tnspA.tnspB, R184 ;  /* 0x6020000034b879f0 */ /* 0x000fe200087008b8 */
[----:B------:R-:W-:Y:S01]  /*6810*/  UMOV UR52, UR4 ;  /* 0x0000000400347c82 */ /* 0x000fe20008000000 */
[----:B------:R-:W-:Y:S01]  /*6820*/  UMOV UR53, UR5 ;  /* 0x0000000500357c82 */ /* 0x000fe20008000000 */
[----:B------:R-:W-:Y:S01]  /*6830*/  R2UR UR5, R5 ;  /* 0x00000000050572ca */ /* 0x000fe200000e0000 */
[----:B------:R-:W-:Y:S01]  /*6840*/  HGMMA.64x16x16.F32 R200, gdesc[UR44].tnspA.tnspB, R200 ;  /* 0x602000002cc879f0 */ /* 0x000fe200087008c8 */
[----:B------:R-:W-:Y:S01]  /*6850*/  R2UR UR4, R6 ;  /* 0x00000000060472ca */ /* 0x000fe200000e0000 */
[----:B------:R-:W-:Y:S01]  /*6860*/  UMOV UR19, 0x40 ;  /* 0x0000004000137882 */ /* 0x000fe20000000000 */
[----:B------:R-:W-:Y:S01]  /*6870*/  UMOV UR44, UR12 ;  /* 0x0000000c002c7c82 */ /* 0x000fe20008000000 */
[----:B------:R-:W-:Y:S01]  /*6880*/  UMOV UR45, UR13 ;  /* 0x0000000d002d7c82 */ /* 0x000fe20008000000 */
[----:B------:R-:W-:Y:S01]  /*6890*/  UMOV UR49, UR7 ;  /* 0x0000000700317c82 */ /* 0x000fe20008000000 */
[----:B------:R-:W-:Y:S01]  /*68a0*/  UMOV UR7, 0x40 ;  /* 0x0000004000077882 */ /* 0x000fe20000000000 */
[----:B------:R-:W-:Y:S05]  /*68b0*/  HGMMA.64x16x16.F32 R136, gdesc[UR28].tnspA.tnspB, R136 ;  /* 0x602000001c8879f0 */ /* 0x000fea0008700888 */
[----:B------:R-:W-:-:S02]  /*68c0*/  UMOV UR28, UR5 ;  /* 0x00000005001c7c82 */ /* 0x000fc40008000000 */
[----:B------:R-:W-:Y:S01]  /*68d0*/  UMOV UR30, UR4 ;  /* 0x00000004001e7c82 */ /* 0x000fe20008000000 */
[----:B------:R-:W-:Y:S01]  /*68e0*/  UMOV UR29, 0x40000040 ;  /* 0x40000040001d7882 */ /* 0x000fe20000000000 */
[----:B------:R-:W-:Y:S01]  /*68f0*/  HGMMA.64x16x16.F32 R152, gdesc[UR40].tnspA.tnspB, R152 ;  /* 0x60200000289879f0 */ /* 0x000fe20008700898 */
[----:B------:R-:W-:Y:S01]  /*6900*/  UMOV UR40, UR8 ;  /* 0x0000000800287c82 */ /* 0x000fe20008000000 */
[----:B------:R-:W-:Y:S01]  /*6910*/  R2UR UR8, R7 ;  /* 0x00000000070872ca */ /* 0x000fe200000e0000 */
[C---:B------:R-:W-:Y:S01]  /*6920*/  VIADD R7, R13.reuse, 0x130 ;  /* 0x000001300d077836 */ /* 0x040fe20000000000 */
[----:B------:R-:W-:Y:S01]  /*6930*/  UMOV UR41, UR9 ;  /* 0x0000000900297c82 */ /* 0x000fe20008000000 */
[----:B------:R-:W-:Y:S01]  /*6940*/  UMOV UR9, 0x40000040 ;  /* 0x4000004000097882 */ /* 0x000fe20000000000 */
[----:B------:R-:W-:Y:S01]  /*6950*/  HGMMA.64x16x16.F32 R168, gdesc[UR36].tnspA.tnspB, R168 ;  /* 0x6020000024a879f0 */ /* 0x000fe200087008a8 */
[----:B------:R-:W-:Y:S01]  /*6960*/  UMOV UR36, UR10 ;  /* 0x0000000a00247c82 */ /* 0x000fe20008000000 */
[----:B------:R-:W-:Y:S01]  /*6970*/  R2UR UR10, R10 ;  /* 0x000000000a0a72ca */ /* 0x000fe200000e0000 */
[C---:B------:R-:W-:Y:S01]  /*6980*/  VIADD R10, R13.reuse, 0x1b0 ;  /* 0x000001b00d0a7836 */ /* 0x040fe20000000000 */
[----:B------:R-:W-:Y:S01]  /*6990*/  HGMMA.64x16x16.F32 R184, gdesc[UR32].tnspA.tnspB, R184 ;  /* 0x6020000020b879f0 */ /* 0x000fe200087008b8 */
[----:B------:R-:W-:Y:S01]  /*69a0*/  VIADD R13, R13, 0x230 ;  /* 0x000002300d0d7836 */ /* 0x000fe20000000000 */
[----:B------:R-:W-:Y:S01]  /*69b0*/  R2UR UR22, R7 ;  /* 0x00000000071672ca */ /* 0x000fe200000e0000 */
[----:B------:R-:W-:Y:S01]  /*69c0*/  UMOV UR37, UR11 ;  /* 0x0000000b00257c82 */ /* 0x000fe20008000000 */
[----:B------:R-:W-:Y:S01]  /*69d0*/  HGMMA.64x16x16.F32 R200, gdesc[UR24].tnspA.tnspB, R200 ;  /* 0x6020000018c879f0 */ /* 0x000fe200087008c8 */
[----:B------:R-:W-:Y:S01]  /*69e0*/  R2UR UR14, R10 ;  /* 0x000000000a0e72ca */ /* 0x000fe200000e0000 */
[----:B------:R-:W-:Y:S01]  /*69f0*/  UMOV UR11, 0x40 ;  /* 0x00000040000b7882 */ /* 0x000fe20000000000 */
[----:B------:R-:W-:Y:S01]  /*6a00*/  R2UR UR6, R13 ;  /* 0x000000000d0672ca */ /* 0x000fe200000e0000 */
        /* <DEDUP_REMOVED lines=9> */
[----:B------:R-:W-:Y:S01]  /*6aa0*/  VIADD R7, R5, 0x80 ;  /* 0x0000008005077836 */ /* 0x000fe20000000000 */
[----:B------:R-:W-:Y:S01]  /*6ab0*/  UMOV UR32, UR44 ;  /* 0x0000002c00207c82 */ /* 0x000fe20008000000 */
[----:B------:R-:W-:Y:S01]  /*6ac0*/  VIADD R10, R6, 0x80 ;  /* 0x00000080060a7836 */ /* 0x000fe20000000000 */
[----:B------:R-:W-:Y:S01]  /*6ad0*/  UMOV UR44, UR56 ;  /* 0x00000038002c7c82 */ /* 0x000fe20008000000 */
[----:B------:R-:W-:Y:S01]  /*6ae0*/  IMAD.U32 R20, RZ, RZ, UR30 ;  /* 0x0000001eff147e24 */ /* 0x000fe2000f8e00ff */
[----:B------:R-:W-:Y:S01]  /*6af0*/  UMOV UR33, UR45 ;  /* 0x0000002d00217c82 */ /* 0x000fe20008000000 */
[----:B------:R-:W-:Y:S01]  /*6b00*/  IMAD.U32 R21, RZ, RZ, UR31 ;  /* 0x0000001fff157e24 */ /* 0x000fe2000f8e00ff */
[----:B------:R-:W-:Y:S01]  /*6b10*/  UMOV UR45, UR57 ;  /* 0x00000039002d7c82 */ /* 0x000fe20008000000 */
[----:B------:R-:W-:Y:S01]  /*6b20*/  UMOV UR57, 0x40000040 ;  /* 0x4000004000397882 */ /* 0x000fe20000000000 */
[----:B------:R-:W-:Y:S01]  /*6b30*/  HGMMA.64x16x16.F32 R136, gdesc[UR8].tnspA.tnspB, R136 ;  /* 0x60200000088879f0 */ /* 0x000fe20008700888 */
[----:B------:R-:W-:-:S03]  /*6b40*/  UMOV UR9, 0x40000040 ;  /* 0x4000004000097882 */ /* 0x000fc60000000000 */
[----:B------:R-:W-:Y:S01]  /*6b50*/  HGMMA.64x16x16.F32 R152, gdesc[UR16].tnspA.tnspB, R152 ;  /* 0x60200000109879f0 */ /* 0x000fe20008700898 */
[----:B------:R-:W-:Y:S01]  /*6b60*/  VIADD R22, R22, 0xffff0000 ;  /* 0xffff000016167836 */ /* 0x000fe20000000000 */
[----:B------:R-:W-:Y:S02]  /*6b70*/  UMOV UR17, UR9 ;  /* 0x0000000900117c82 */ /* 0x000fe40008000000 */
[----:B------:R-:W-:Y:S01]  /*6b80*/  HGMMA.64x16x16.F32 R168, gdesc[UR20].tnspA.tnspB, R168 ;  /* 0x6020000014a879f0 */ /* 0x000fe200087008a8 */
[----:B------:R-:W-:-:S03]  /*6b90*/  UMOV UR21, UR9 ;  /* 0x0000000900157c82 */ /* 0x000fc60008000000 */
[----:B------:R-:W-:Y:S01]  /*6ba0*/  HGMMA.64x16x16.F32 R184, gdesc[UR12].tnspA.tnspB, R184 ;  /* 0x602000000cb879f0 */ /* 0x000fe200087008b8 */
[----:B------:R-:W-:-:S03]  /*6bb0*/  UMOV UR13, UR9 ;  /* 0x00000009000d7c82 */ /* 0x000fc60008000000 */
[----:B------:R-:W-:Y:S01]  /*6bc0*/  HGMMA.64x16x16.F32 R200, gdesc[UR4].tnspA.tnspB, R200, gsb0 ;  /* 0x6020000004c879f0 */ /* 0x000fe200080008c8 */
[----:B------:R0:W-:Y:S06]  /*6bd0*/  MEMBAR.ALL.CTA ;  /* 0x0000000000007992 */ /* 0x0001ec0000008000 */
[----:B0-----:R-:W0:Y:S01]  /*6be0*/  FENCE.VIEW.ASYNC.S ;  /* 0x00000000000073c6 */ /* 0x001e220000000000 */
[----:B------:R-:W-:Y:S01]  /*6bf0*/  R2UR UR4, R7 ;  /* 0x00000000070472ca */ /* 0x000fe200000e0000 */
[----:B------:R-:W-:Y:S01]  /*6c00*/  VIADD R7, R5, 0x100 ;  /* 0x0000010005077836 */ /* 0x000fe20000000000 */
[----:B------:R-:W-:Y:S01]  /*6c10*/  R2UR UR5, R10 ;  /* 0x000000000a0572ca */ /* 0x000fe200000e0000 */
[----:B------:R-:W-:Y:S01]  /*6c20*/  VIADD R10, R6, 0x100 ;  /* 0x00000100060a7836 */ /* 0x000fe20000000000 */
[----:B0-----:R-:W-:Y:S06]  /*6c30*/  BAR.SYNC.DEFER_BLOCKING 0x9, 0x100 ;  /* 0x0244000000007b1d */ /* 0x001fec0000010000 */
[----:B--2---:R-:W-:-:S06]  /*6c40*/  WARPGROUP.ARRIVE ;  /* 0x00000000000079c5 */ /* 0x004fcc0000000000 */
[----:B------:R-:W-:Y:S01]  /*6c50*/  HGMMA.64x64x16.F32 R24, gdesc[UR28].tnspA, RZ, !UPT ;  /* 0x20e000001c1879f0 */ /* 0x000fe2000c7008ff */
[----:B------:R-:W-:Y:S01]  /*6c60*/  UMOV UR28, UR4 ;  /* 0x00000004001c7c82 */ /* 0x000fe20008000000 */
[----:B------:R-:W-:Y:S01]  /*6c70*/  UMOV UR29, 0x40000040 ;  /* 0x40000040001d7882 */ /* 0x000fe20000000000 */
[----:B------:R-:W-:Y:S01]  /*6c80*/  UMOV UR30, UR5 ;  /* 0x00000005001e7c82 */ /* 0x000fe20008000000 */
[----:B------:R-:W-:Y:S01]  /*6c90*/  UMOV UR31, 0x8 ;  /* 0x00000008001f7882 */ /* 0x000fe20000000000 */
[----:B------:R-:W-:Y:S01]  /*6ca0*/  R2UR UR4, R7 ;  /* 0x00000000070472ca */ /* 0x000fe200000e0000 */
[----:B------:R-:W-:Y:S01]  /*6cb0*/  IMAD.U32 R14, RZ, RZ, UR30 ;  /* 0x0000001eff0e7e24 */ /* 0x000fe2000f8e00ff */
[----:B------:R-:W-:Y:S01]  /*6cc0*/  R2UR UR5, R10 ;  /* 0x000000000a0572ca */ /* 0x000fe200000e0000 */
[----:B------:R-:W-:Y:S02]  /*6cd0*/  IMAD.U32 R15, RZ, RZ, UR31 ;  /* 0x0000001fff0f7e24 */ /* 0x000fe4000f8e00ff */
[----:B------:R-:W-:-:S02]  /*6ce0*/  VIADD R7, R5, 0x180 ;  /* 0x0000018005077836 */ /* 0x000fc40000000000 */
[C---:B------:R-:W-:Y:S02]  /*6cf0*/  VIADD R10, R6.reuse, 0x180 ;  /* 0x00000180060a7836 */ /* 0x040fe40000000000 */
[----:B------:R-:W-:Y:S01]  /*6d00*/  VIADD R6, R6, 0x200 ;  /* 0x0000020006067836 */ /* 0x000fe20000000000 */
[----:B------:R-:W-:Y:S03]  /*6d10*/  HGMMA.64x64x16.F32 R24, gdesc[UR28].tnspA, R24 ;  /* 0x20e000001c1879f0 */ /* 0x000fe60008700818 */
[----:B------:R-:W-:Y:S01]  /*6d20*/  UMOV UR28, UR4 ;  /* 0x00000004001c7c82 */ /* 0x000fe20008000000 */
[----:B------:R-:W-:Y:S01]  /*6d30*/  UMOV UR29, 0x40000040 ;  /* 0x40000040001d7882 */ /* 0x000fe20000000000 */
[----:B------:R-:W-:Y:S01]  /*6d40*/  UMOV UR30, UR5 ;  /* 0x00000005001e7c82 */ /* 0x000fe20008000000 */
[----:B------:R-:W-:Y:S01]  /*6d50*/  UMOV UR31, 0x8 ;  /* 0x00000008001f7882 */ /* 0x000fe20000000000 */
[----:B------:R-:W-:Y:S01]  /*6d60*/  R2UR UR4, R7 ;  /* 0x00000000070472ca */ /* 0x000fe200000e0000 */
[----:B------:R-:W-:Y:S01]  /*6d70*/  IMAD.U32 R12, RZ, RZ, UR30 ;  /* 0x0000001eff0c7e24 */ /* 0x000fe2000f8e00ff */
[----:B------:R-:W-:Y:S01]  /*6d80*/  R2UR UR5, R10 ;  /* 0x000000000a0572ca */ /* 0x000fe200000e0000 */
[----:B------:R-:W-:-:S02]  /*6d90*/  IMAD.U32 R13, RZ, RZ, UR31 ;  /* 0x0000001fff0d7e24 */ /* 0x000fc4000f8e00ff */
[----:B------:R-:W-:Y:S01]  /*6da0*/  VIADD R7, R5, 0x200 ;  /* 0x0000020005077836 */ /* 0x000fe20000000000 */
[----:B------:R-:W-:Y:S07]  /*6db0*/  HGMMA.64x64x16.F32 R24, gdesc[UR28].tnspA, R24 ;  /* 0x20e000001c1879f0 */ /* 0x000fee0008700818 */
[----:B------:R-:W-:Y:S01]  /*6dc0*/  UMOV UR28, UR4 ;  /* 0x00000004001c7c82 */ /* 0x000fe20008000000 */
[----:B------:R-:W-:Y:S01]  /*6dd0*/  UMOV UR29, 0x40000040 ;  /* 0x40000040001d7882 */ /* 0x000fe20000000000 */
[----:B------:R-:W-:Y:S01]  /*6de0*/  UMOV UR30, UR5 ;  /* 0x00000005001e7c82 */ /* 0x000fe20008000000 */
[----:B------:R-:W-:Y:S01]  /*6df0*/  UMOV UR31, 0x8 ;  /* 0x00000008001f7882 */ /* 0x000fe20000000000 */
[----:B------:R-:W-:Y:S01]  /*6e00*/  R2UR UR4, R7 ;  /* 0x00000000070472ca */ /* 0x000fe200000e0000 */
[----:B------:R-:W-:Y:S01]  /*6e10*/  VIADD R7, R23, 0x400 ;  /* 0x0000040017077836 */ /* 0x000fe20000000000 */
[----:B------:R-:W-:Y:S01]  /*6e20*/  R2UR UR5, R6 ;  /* 0x00000000060572ca */ /* 0x000fe200000e0000 */
[----:B------:R-:W-:-:S02]  /*6e30*/  IMAD.U32 R10, RZ, RZ, UR30 ;  /* 0x0000001eff0a7e24 */ /* 0x000fc4000f8e00ff */
[----:B------:R-:W-:Y:S01]  /*6e40*/  IMAD.U32 R11, RZ, RZ, UR31 ;  /* 0x0000001fff0b7e24 */ /* 0x000fe2000f8e00ff */
[----:B------:R-:W-:Y:S01]  /*6e50*/  R2UR UR56, R7 ;  /* 0x00000000073872ca */ /* 0x000fe200000e0000 */
[----:B------:R-:W-:Y:S06]  /*6e60*/  HGMMA.64x64x16.F32 R24, gdesc[UR28].tnspA, R24 ;  /* 0x20e000001c1879f0 */ /* 0x000fec0008700818 */
[----:B------:R-:W-:Y:S01]  /*6e70*/  UMOV UR28, UR4 ;  /* 0x00000004001c7c82 */ /* 0x000fe20008000000 */
[----:B------:R-:W-:Y:S01]  /*6e80*/  UMOV UR29, 0x40000040 ;  /* 0x40000040001d7882 */ /* 0x000fe20000000000 */
[----:B------:R-:W-:Y:S01]  /*6e90*/  UMOV UR30, UR5 ;  /* 0x00000005001e7c82 */ /* 0x000fe20008000000 */
[----:B------:R-:W-:Y:S01]  /*6ea0*/  UMOV UR31, 0x8 ;  /* 0x00000008001f7882 */ /* 0x000fe20000000000 */
[----:B------:R-:W-:Y:S01]  /*6eb0*/  IMAD.U32 R6, RZ, RZ, UR30 ;  /* 0x0000001eff067e24 */ /* 0x000fe2000f8e00ff */
[----:B------:R-:W-:Y:S01]  /*6ec0*/  ULDC.64 UR4, c[0x0][0x2c0] ;  /* 0x0000b00000047ab9 */ /* 0x000fe20000000a00 */
[----:B------:R-:W-:Y:S01]  /*6ed0*/  IMAD.U32 R7, RZ, RZ, UR31 ;  /* 0x0000001fff077e24 */ /* 0x000fe2000f8e00ff */
[----:B------:R-:W-:Y:S01]  /*6ee0*/  HGMMA.64x64x16.F32 R24, gdesc[UR28].tnspA, R24, gsb0 ;  /* 0x20e000001c1879f0 */ /* 0x000fe20008000818 */
[----:B------:R-:W-:Y:S01]  /*6ef0*/  WARPGROUP.ARRIVE ;  /* 0x00000000000079c5 */ /* 0x000fe20000000000 */
[----:B------:R-:W-:Y:S01]  /*6f00*/  R2UR UR31, R8 ;  /* 0x00000000081f72ca */ /* 0x000fe200000e0000 */
[----:B------:R-:W-:Y:S01]  /*6f10*/  VIADD R8, R23, 0x480 ;  /* 0x0000048017087836 */ /* 0x000fe20000000000 */
[----:B------:R-:W-:Y:S01]  /*6f20*/  R2UR UR30, R9 ;  /* 0x00000000091e72ca */ /* 0x000fe200000e0000 */
[----:B------:R-:W-:Y:S01]  /*6f30*/  UMOV UR29, 0x40000040 ;  /* 0x40000040001d7882 */ /* 0x000fe20000000000 */
[----:B------:R-:W-:Y:S01]  /*6f40*/  IMAD.SHL.U32 R9, R16, 0x4000, RZ ;  /* 0x0000400010097824 */ /* 0x000fe200078e00ff */
        /* <DEDUP_REMOVED lines=18> */
[C---:B------:R-:W-:Y:S01]  /*7070*/  VIADD R8, R23.reuse, 0x500 ;  /* 0x0000050017087836 */ /* 0x040fe20000000000 */
[----:B------:R-:W-:Y:S01]  /*7080*/  UMOV UR25, UR29 ;  /* 0x0000001d00197c82 */ /* 0x000fe20008000000 */
[----:B------:R-:W-:Y:S01]  /*7090*/  VIADD R23, R23, 0x580 ;  /* 0x0000058017177836 */ /* 0x000fe20000000000 */
[----:B------:R-:W-:Y:S01]  /*70a0*/  SHF.R.U32.HI R22, RZ, 0x4, R22 ;  /* 0x00000004ff167819 */ /* 0x000fe20000011616 */
[----:B------:R-:W-:Y:S01]  /*70b0*/  ULDC.64 UR56, c[0x0][0x208] ;  /* 0x0000820000387ab9 */ /* 0x000fe20000000a00 */
[----:B------:R-:W-:-:S02]  /*70c0*/  R2UR UR28, R8 ;  /* 0x00000000081c72ca */ /* 0x000fc400000e0000 */
[----:B------:R-:W-:Y:S02]  /*70d0*/  R2UR UR8, R23 ;  /* 0x00000000170872ca */ /* 0x000fe400000e0000 */
[----:B------:R-:W-:-:S04]  /*70e0*/  IADD3 R23, P1, R9, R230, RZ ;  /* 0x000000e609177210 */ /* 0x000fc80007f3e0ff */
[----:B------:R-:W-:Y:S02]  /*70f0*/  LEA.HI.X.SX32 R218, R9, R234, 0x1, P1 ;  /* 0x000000ea09da7211 */ /* 0x000fe400008f0eff */
[----:B------:R-:W-:-:S03]  /*7100*/  LEA R8, P1, R23, UR4, 0x2 ;  /* 0x0000000417087c11 */ /* 0x000fc6000f8210ff */
[----:B------:R-:W-:Y:S01]  /*7110*/  UMOV UR40, UR28 ;  /* 0x0000001c00287c82 */ /* 0x000fe20008000000 */
[----:B------:R-:W-:Y:S01]  /*7120*/  UMOV UR36, UR28 ;  /* 0x0000001c00247c82 */ /* 0x000fe20008000000 */
[----:B------:R-:W-:Y:S01]  /*7130*/  UMOV UR32, UR28 ;  /* 0x0000001c00207c82 */ /* 0x000fe20008000000 */
[----:B------:R-:W-:Y:S01]  /*7140*/  UMOV UR24, UR28 ;  /* 0x0000001c00187c82 */ /* 0x000fe20008000000 */
[----:B------:R-:W-:Y:S01]  /*7150*/  UMOV UR16, UR8 ;  /* 0x0000000800107c82 */ /* 0x000fe20008000000 */
[----:B------:R-:W-:Y:S01]  /*7160*/  UMOV UR20, UR8 ;  /* 0x0000000800147c82 */ /* 0x000fe20008000000 */
[----:B------:R-:W-:Y:S01]  /*7170*/  LEA.HI.X R9, R23, UR5, R218, 0x2, P1 ;  /* 0x0000000517097c11 */ /* 0x000fe200088f14da */
        /* <DEDUP_REMOVED lines=11> */
[----:B------:R-:W-:Y:S01]  /*7230*/  UMOV UR53, UR49 ;  /* 0x0000003100357c82 */ /* 0x000fe20008000000 */
[----:B------:R-:W-:Y:S01]  /*7240*/  HGMMA.64x16x16.F32 R176, gdesc[UR48].tnspA.tnspB, R176 ;  /* 0x6020000030b079f0 */ /* 0x000fe200087008b0 */
[----:B------:R-:W-:-:S03]  /*7250*/  UMOV UR45, UR49 ;  /* 0x00000031002d7c82 */ /* 0x000fc60008000000 */
[----:B------:R-:W-:Y:S04]  /*7260*/  HGMMA.64x16x16.F32 R192, gdesc[UR52].tnspA.tnspB, R192 ;  /* 0x6020000034c079f0 */ /* 0x000fe800087008c0 */
[----:B------:R-:W-:Y:S04]  /*7270*/  HGMMA.64x16x16.F32 R208, gdesc[UR44].tnspA.tnspB, R208 ;  /* 0x602000002cd079f0 */ /* 0x000fe800087008d0 */
[----:B------:R-:W-:Y:S04]  /*7280*/  HGMMA.64x16x16.F32 R144, gdesc[UR28].tnspA.tnspB, R144 ;  /* 0x602000001c9079f0 */ /* 0x000fe80008700890 */
[----:B------:R-:W-:Y:S04]  /*7290*/  HGMMA.64x16x16.F32 R160, gdesc[UR40].tnspA.tnspB, R160 ;  /* 0x6020000028a079f0 */ /* 0x000fe800087008a0 */
[----:B------:R-:W-:Y:S04]  /*72a0*/  HGMMA.64x16x16.F32 R176, gdesc[UR36].tnspA.tnspB, R176 ;  /* 0x6020000024b079f0 */ /* 0x000fe800087008b0 */
[----:B------:R-:W-:Y:S04]  /*72b0*/  HGMMA.64x16x16.F32 R192, gdesc[UR32].tnspA.tnspB, R192 ;  /* 0x6020000020c079f0 */ /* 0x000fe800087008c0 */
[----:B------:R-:W-:Y:S01]  /*72c0*/  HGMMA.64x16x16.F32 R208, gdesc[UR24].tnspA.tnspB, R208 ;  /* 0x6020000018d079f0 */ /* 0x000fe200087008d0 */
[----:B------:R-:W-:-:S05]  /*72d0*/  LOP3.LUT R22, R22, 0x3fff, RZ, 0xc0, !PT ;  /* 0x00003fff16167812 */ /* 0x000fca00078ec0ff */
[----:B------:R-:W-:-:S05]  /*72e0*/  IMAD R236, R3, 0x800, R22 ;  /* 0x0000080003ec7824 */ /* 0x000fca00078e0216 */
[----:B------:R-:W-:Y:S01]  /*72f0*/  R2UR UR52, R236 ;  /* 0x00000000ec3472ca */ /* 0x000fe200000e0000 */
[----:B------:R-:W-:Y:S04]  /*7300*/  HGMMA.64x16x16.F32 R144, gdesc[UR8].tnspA.tnspB, R144 ;  /* 0x60200000089079f0 */ /* 0x000fe80008700890 */
[----:B------:R-:W-:Y:S04]  /*7310*/  HGMMA.64x16x16.F32 R160, gdesc[UR16].tnspA.tnspB, R160 ;  /* 0x6020000010a079f0 */ /* 0x000fe800087008a0 */
[----:B------:R-:W-:Y:S04]  /*7320*/  HGMMA.64x16x16.F32 R176, gdesc[UR20].tnspA.tnspB, R176 ;  /* 0x6020000014b079f0 */ /* 0x000fe800087008b0 */
[----:B------:R-:W-:Y:S04]  /*7330*/  HGMMA.64x16x16.F32 R192, gdesc[UR12].tnspA.tnspB, R192 ;  /* 0x602000000cc079f0 */ /* 0x000fe800087008c0 */
[----:B------:R-:W-:Y:S03]  /*7340*/  HGMMA.64x16x16.F32 R208, gdesc[UR4].tnspA.tnspB, R208, gsb0 ;  /* 0x6020000004d079f0 */ /* 0x000fe600080008d0 */
[----:B------:R-:W-:-:S02]  /*7350*/  WARPGROUP.DEPBAR.LE gsb0, 0x1 ;  /* 0x00008000000079c5 */ /* 0x000fc40000010100 */
[----:B------:R0:W-:Y:S01]  /*7360*/  REDG.E.ADD.F32x4.FTZ.RN.STRONG.GPU desc[UR56][R8.64], R24 ;  /* 0x00000018080079a6 */ /* 0x0001e2000c10f7b8 */
[----:B------:R-:W-:Y:S01]  /*7370*/  WARPGROUP.ARRIVE ;  /* 0x00000000000079c5 */ /* 0x000fe20000000000 */
[----:B------:R-:W-:Y:S01]  /*7380*/  UMOV UR53, 0x40000040 ;  /* 0x4000004000357882 */ /* 0x000fe20000000000 */
[----:B0-----:R-:W-:Y:S01]  /*7390*/  LOP3.LUT R24, R216, 0x80000, RZ, 0xfc, !PT ;  /* 0x00080000d8187812 */ /* 0x001fe200078efcff */
[----:B------:R-:W-:Y:S01]  /*73a0*/  UMOV UR55, 0x40 ;  /* 0x0000004000377882 */ /* 0x000fe20000000000 */
[----:B------:R-:W-:Y:S01]  /*73b0*/  UMOV UR8, UR52 ;  /* 0x0000003400087c82 */ /* 0x000fe20008000000 */
[----:B------:R-:W-:Y:S01]  /*73c0*/  UMOV UR11, 0x40 ;  /* 0x00000040000b7882 */ /* 0x000fe20000000000 */
[----:B------:R-:W-:Y:S01]  /*73d0*/  VIADD R25, R236, 0x80 ;  /* 0x00000080ec197836 */ /* 0x000fe20000000000 */
[----:B------:R-:W-:Y:S01]  /*73e0*/  UMOV UR45, 0x40000040 ;  /* 0x40000040002d7882 */ /* 0x000fe20000000000 */
[C---:B------:R-:W-:Y:S01]  /*73f0*/  VIADD R22, R24.reuse, 0x80 ;  /* 0x0000008018167836 */ /* 0x040fe20000000000 */
[----:B------:R-:W-:Y:S01]  /*7400*/  UMOV UR47, 0x40 ;  /* 0x00000040002f7882 */ /* 0x000fe20000000000 */
[C---:B------:R-:W-:Y:S01]  /*7410*/  VIADD R23, R24.reuse, 0x100 ;  /* 0x0000010018177836 */ /* 0x040fe20000000000 */
[----:B------:R-:W-:Y:S01]  /*7420*/  R2UR UR54, R24 ;  /* 0x00000000183672ca */ /* 0x000fe200000e0000 */
[----:B------:R-:W-:Y:S01]  /*7430*/  UMOV UR51, 0x40 ;  /* 0x0000004000337882 */ /* 0x000fe20000000000 */
[----:B------:R-:W-:Y:S01]  /*7440*/  R2UR UR4, R22 ;  /* 0x00000000160472ca */ /* 0x000fe200000e0000 */
[C---:B------:R-:W-:Y:S01]  /*7450*/  VIADD R22, R24.reuse, 0x180 ;  /* 0x0000018018167836 */ /* 0x040fe20000000000 */
[----:B------:R-:W-:Y:S01]  /*7460*/  R2UR UR5, R23 ;  /* 0x00000000170572ca */ /* 0x000fe200000e0000 */
[----:B------:R-:W-:Y:S01]  /*7470*/  VIADD R23, R24, 0x200 ;  /* 0x0000020018177836 */ /* 0x000fe20000000000 */
[----:B------:R-:W-:Y:S01]  /*7480*/  UMOV UR25, 0x40000040 ;  /* 0x4000004000197882 */ /* 0x000fe20000000000 */
[----:B------:R-:W-:Y:S01]  /*7490*/  UMOV UR27, 0x40 ;  /* 0x00000040001b7882 */ /* 0x000fe20000000000 */
[----:B------:R-:W-:Y:S01]  /*74a0*/  R2UR UR6, R22 ;  /* 0x00000000160672ca */ /* 0x000fe200000e0000 */
[----:B------:R-:W-:Y:S01]  /*74b0*/  UMOV UR43, 0x40 ;  /* 0x00000040002b7882 */ /* 0x000fe20000000000 */
[----:B------:R-:W-:Y:S01]  /*74c0*/  R2UR UR7, R23 ;  /* 0x00000000170772ca */ /* 0x000fe200000e0000 */
[----:B------:R-:W-:Y:S01]  /*74d0*/  UMOV UR9, UR53 ;  /* 0x0000003500097c82 */ /* 0x000fe20008000000 */
[----:B------:R-:W-:Y:S01]  /*74e0*/  IMAD.U32 R23, RZ, RZ, UR11 ;  /* 0x0000000bff177e24 */ /* 0x000fe2000f8e00ff */
[----:B------:R-:W-:Y:S01]  /*74f0*/  HGMMA.64x16x16.F32 R56, gdesc[UR52].tnspA.tnspB, R56 ;  /* 0x60200000343879f0 */ /* 0x000fe20008700838 */
[----:B------:R-:W-:Y:S01]  /*7500*/  UMOV UR39, 0x40 ;  /* 0x0000004000277882 */ /* 0x000fe20000000000 */
[----:B------:R-:W-:Y:S01]  /*7510*/  UMOV UR10, UR4 ;  /* 0x00000004000a7c82 */ /* 0x000fe20008000000 */
[----:B------:R-:W-:Y:S01]  /*7520*/  UMOV UR35, 0x40 ;  /* 0x0000004000237882 */ /* 0x000fe20000000000 */
        /* <DEDUP_REMOVED lines=20> */
[----:B------:R-:W-:Y:S01]  /*7670*/  UMOV UR31, 0x40 ;  /* 0x00000040001f7882 */ /* 0x000fe20000000000 */
[----:B------:R-:W-:Y:S01]  /*7680*/  HGMMA.64x16x16.F32 R88, gdesc[UR8].tnspA.tnspB, R88 ;  /* 0x60200000085879f0 */ /* 0x000fe20008700858 */
[----:B------:R-:W-:Y:S01]  /*7690*/  VIADD R26, R24, 0x10 ;  /* 0x00000010181a7836 */ /* 0x000fe20000000000 */
[----:B------:R-:W-:Y:S01]  /*76a0*/  R2UR UR44, R25 ;  /* 0x00000000192c72ca */ /* 0x000fe200000e0000 */
[----:B------:R-:W-:Y:S01]  /*76b0*/  UMOV UR23, 0x40 ;  /* 0x0000004000177882 */ /* 0x000fe20000000000 */
[----:B------:R-:W-:Y:S01]  /*76c0*/  UMOV UR19, 0x40 ;  /* 0x0000004000137882 */ /* 0x000fe20000000000 */
[----:B------:R0:W-:Y:S01]  /*76d0*/  REDG.E.ADD.F32x4.FTZ.RN.STRONG.GPU desc[UR56][R8.64+0x800], R28 ;  /* 0x0008001c080079a6 */ /* 0x0001e2000c10f7b8 */
[----:B------:R-:W-:Y:S01]  /*76e0*/  R2UR UR46, R26 ;  /* 0x000000001a2e72ca */ /* 0x000fe200000e0000 */
[----:B------:R-:W-:-:S02]  /*76f0*/  VIADD R26, R24, 0x90 ;  /* 0x00000090181a7836 */ /* 0x000fc40000000000 */
[----:B------:R-:W-:Y:S01]  /*7700*/  VIADD R25, R24, 0x110 ;  /* 0x0000011018197836 */ /* 0x000fe20000000000 */
[----:B------:R-:W-:Y:S01]  /*7710*/  UMOV UR9, UR45 ;  /* 0x0000002d00097c82 */ /* 0x000fe20008000000 */
[----:B------:R-:W-:Y:S01]  /*7720*/  IMAD.U32 R220, RZ, RZ, UR10 ;  /* 0x0000000affdc7e24 */ /* 0x000fe2000f8e00ff */
[----:B------:R-:W-:Y:S01]  /*7730*/  R2UR UR4, R26 ;  /* 0x000000001a0472ca */ /* 0x000fe200000e0000 */
[C---:B------:R-:W-:Y:S01]  /*7740*/  VIADD R26, R24.reuse, 0x190 ;  /* 0x00000190181a7836 */ /* 0x040fe20000000000 */
[----:B------:R-:W-:Y:S01]  /*7750*/  R2UR UR5, R25 ;  /* 0x00000000190572ca */ /* 0x000fe200000e0000 */
[----:B------:R-:W-:Y:S01]  /*7760*/  VIADD R25, R24, 0x210 ;  /* 0x0000021018197836 */ /* 0x000fe20000000000 */
[----:B------:R-:W-:Y:S01]  /*7770*/  UMOV UR8, UR44 ;  /* 0x0000002c00087c82 */ /* 0x000fe20008000000 */
[----:B------:R-:W-:Y:S01]  /*7780*/  IMAD.U32 R221, RZ, RZ, UR11 ;  /* 0x0000000bffdd7e24 */ /* 0x000fe2000f8e00ff */
[----:B------:R-:W-:Y:S01]  /*7790*/  R2UR UR6, R26 ;  /* 0x000000001a0672ca */ /* 0x000fe200000e0000 */
[----:B------:R-:W-:Y:S01]  /*77a0*/  UMOV UR48, UR44 ;  /* 0x0000002c00307c82 */ /* 0x000fe20008000000 */
[----:B------:R-:W-:Y:S01]  /*77b0*/  R2UR UR50, R25 ;  /* 0x00000000193272ca */ /* 0x000fe200000e0000 */
[----:B------:R-:W-:Y:S01]  /*77c0*/  UMOV UR11, 0x40 ;  /* 0x00000040000b7882 */ /* 0x000fe20000000000 */
[----:B------:R-:W-:Y:S01]  /*77d0*/  UMOV UR49, UR45 ;  /* 0x0000002d00317c82 */ /* 0x000fe20008000000 */
[----:B------:R-:W-:Y:S01]  /*77e0*/  IMAD.U32 R223, RZ, RZ, UR11 ;  /* 0x0000000bffdf7e24 */ /* 0x000fe2000f8e00ff */
[----:B------:R-:W-:Y:S01]  /*77f0*/  UMOV UR41, UR25 ;  /* 0x0000001900297c82 */ /* 0x000fe20008000000 */
[----:B------:R-:W-:Y:S01]  /*7800*/  UMOV UR10, UR4 ;  /* 0x00000004000a7c82 */ /* 0x000fe20008000000 */
[----:B------:R-:W-:Y:S01]  /*7810*/  UMOV UR37, UR25 ;  /* 0x0000001900257c82 */ /* 0x000fe20008000000 */
[----:B------:R-:W-:Y:S01]  /*7820*/  HGMMA.64x16x16.F32 R56, gdesc[UR44].tnspA.tnspB, R56 ;  /* 0x602000002c3879f0 */ /* 0x000fe20008700838 */
[----:B------:R-:W-:Y:S01]  /*7830*/  IMAD.U32 R222, RZ, RZ, UR10 ;  /* 0x0000000affde7e24 */ /* 0x000fe2000f8e00ff */
        /* <DEDUP_REMOVED lines=17> */
[----:B------:R0:W-:Y:S01]  /*7950*/  REDG.E.ADD.F32x4.FTZ.RN.STRONG.GPU desc[UR56][R8.64+0x1000], R32 ;  /* 0x00100020080079a6 */ /* 0x0001e2000c10f7b8 */
[----:B------:R-:W-:-:S02]  /*7960*/  VIADD R26, R24, 0x20 ;  /* 0x00000020181a7836 */ /* 0x000fc40000000000 */
[----:B------:R-:W-:Y:S01]  /*7970*/  VIADD R25, R236, 0x100 ;  /* 0x00000100ec197836 */ /* 0x000fe20000000000 */
[----:B------:R-:W-:Y:S01]  /*7980*/  UMOV UR5, 0x40000040 ;  /* 0x4000004000057882 */ /* 0x000fe20000000000 */
[----:B------:R-:W-:Y:S01]  /*7990*/  IMAD.U32 R226, RZ, RZ, UR10 ;  /* 0x0000000affe27e24 */ /* 0x000fe2000f8e00ff */
[----:B------:R-:W-:Y:S01]  /*79a0*/  HGMMA.64x16x16.F32 R88, gdesc[UR48].tnspA.tnspB, R88 ;  /* 0x60200000305879f0 */ /* 0x000fe20008700858 */
[----:B------:R-:W-:Y:S01]  /*79b0*/  R2UR UR26, R26 ;  /* 0x000000001a1a72ca */ /* 0x000fe200000e0000 */
[C---:B------:R-:W-:Y:S01]  /*79c0*/  VIADD R26, R24.reuse, 0xa0 ;  /* 0x000000a0181a7836 */ /* 0x040fe20000000000 */
[----:B------:R-:W-:Y:S01]  /*79d0*/  R2UR UR24, R25 ;  /* 0x00000000191872ca */ /* 0x000fe200000e0000 */
[----:B------:R-:W-:Y:S01]  /*79e0*/  VIADD R25, R24, 0x120 ;  /* 0x0000012018197836 */ /* 0x000fe20000000000 */
[----:B------:R0:W-:Y:S02]  /*79f0*/  REDG.E.ADD.F32x4.FTZ.RN.STRONG.GPU desc[UR56][R8.64+0x1800], R36 ;  /* 0x00180024080079a6 */ /* 0x0001e4000c10f7b8 */
[----:B------:R-:W-:Y:S01]  /*7a00*/  R2UR UR42, R26 ;  /* 0x000000001a2a72ca */ /* 0x000fe200000e0000 */
[C---:B------:R-:W-:Y:S01]  /*7a10*/  VIADD R26, R24.reuse, 0x1a0 ;  /* 0x000001a0181a7836 */ /* 0x040fe20000000000 */
[----:B------:R-:W-:Y:S01]  /*7a20*/  R2UR UR38, R25 ;  /* 0x00000000192672ca */ /* 0x000fe200000e0000 */
[----:B------:R-:W-:Y:S01]  /*7a30*/  VIADD R25, R24, 0x220 ;  /* 0x0000022018197836 */ /* 0x000fe20000000000 */
[----:B------:R-:W-:Y:S01]  /*7a40*/  UMOV UR21, UR5 ;  /* 0x0000000500157c82 */ /* 0x000fe20008000000 */
[----:B------:R-:W-:Y:S01]  /*7a50*/  UMOV UR17, UR5 ;  /* 0x0000000500117c82 */ /* 0x000fe20008000000 */
[----:B------:R-:W-:Y:S01]  /*7a60*/  R2UR UR34, R26 ;  /* 0x000000001a2272ca */ /* 0x000fe200000e0000 */
[----:B------:R-:W-:Y:S01]  /*7a70*/  IMAD.U32 R227, RZ, RZ, UR11 ;  /* 0x0000000bffe37e24 */ /* 0x000fe2000f8e00ff */
[----:B------:R-:W-:Y:S01]  /*7a80*/  R2UR UR30, R25 ;  /* 0x00000000191e72ca */ /* 0x000fe200000e0000 */
[----:B------:R-:W-:Y:S01]  /*7a90*/  UMOV UR40, UR24 ;  /* 0x0000001800287c82 */ /* 0x000fe20008000000 */
[----:B------:R-:W-:Y:S01]  /*7aa0*/  UMOV UR36, UR24 ;  /* 0x0000001800247c82 */ /* 0x000fe20008000000 */
[----:B------:R-:W-:Y:S01]  /*7ab0*/  UMOV UR32, UR24 ;  /* 0x0000001800207c82 */ /* 0x000fe20008000000 */
[----:B------:R-:W-:Y:S01]  /*7ac0*/  UMOV UR28, UR24 ;  /* 0x00000018001c7c82 */ /* 0x000fe20008000000 */
[----:B------:R-:W-:Y:S01]  /*7ad0*/  HGMMA.64x16x16.F32 R56, gdesc[UR24].tnspA.tnspB, R56 ;  /* 0x60200000183879f0 */ /* 0x000fe20008700838 */
[----:B------:R-:W-:Y:S01]  /*7ae0*/  UMOV UR13, UR5 ;  /* 0x00000005000d7c82 */ /* 0x000fe20008000000 */
[----:B------:R-:W-:Y:S01]  /*7af0*/  UMOV UR9, UR5 ;  /* 0x0000000500097c82 */ /* 0x000fe20008000000 */
[----:B------:R0:W-:Y:S01]  /*7b00*/  REDG.E.ADD.F32x4.FTZ.RN.STRONG.GPU desc[UR56][R8.64+0x2000], R40 ;  /* 0x00200028080079a6 */ /* 0x0001e2000c10f7b8 */
[----:B------:R-:W-:Y:S01]  /*7b10*/  HGMMA.64x16x16.F32 R64, gdesc[UR40].tnspA.tnspB, R64 ;  /* 0x60200000284079f0 */ /* 0x000fe20008700840 */
[----:B------:R-:W-:Y:S01]  /*7b20*/  VIADD R26, R24, 0x30 ;  /* 0x00000030181a7836 */ /* 0x000fe20000000000 */
[----:B------:R-:W-:Y:S01]  /*7b30*/  UMOV UR11, 0x40 ;  /* 0x00000040000b7882 */ /* 0x000fe20000000000 */
[----:B------:R-:W-:Y:S01]  /*7b40*/  VIADD R25, R236, 0x180 ;  /* 0x00000180ec197836 */ /* 0x000fe20000000000 */
[----:B------:R0:W-:Y:S01]  /*7b50*/  REDG.E.ADD.F32x4.FTZ.RN.STRONG.GPU desc[UR56][R8.64+0x2800], R44 ;  /* 0x0028002c080079a6 */ /* 0x0001e2000c10f7b8 */
[----:B------:R-:W-:Y:S01]  /*7b60*/  HGMMA.64x16x16.F32 R72, gdesc[UR36].tnspA.tnspB, R72 ;  /* 0x60200000244879f0 */ /* 0x000fe20008700848 */
[----:B------:R-:W-:-:S02]  /*7b70*/  R2UR UR6, R26 ;  /* 0x000000001a0672ca */ /* 0x000fc400000e0000 */
[----:B------:R0:W-:Y:S01]  /*7b80*/  REDG.E.ADD.F32x4.FTZ.RN.STRONG.GPU desc[UR56][R8.64+0x3000], R48 ;  /* 0x00300030080079a6 */ /* 0x0001e2000c10f7b8 */
[----:B------:R-:W-:Y:S01]  /*7b90*/  HGMMA.64x16x16.F32 R80, gdesc[UR32].tnspA.tnspB, R80 ;  /* 0x60200000205079f0 */ /* 0x000fe20008700850 */
[C---:B------:R-:W-:Y:S01]  /*7ba0*/  VIADD R26, R24.reuse, 0xb0 ;  /* 0x000000b0181a7836 */ /* 0x040fe20000000000 */
[----:B------:R-:W-:Y:S01]  /*7bb0*/  R2UR UR4, R25 ;  /* 0x00000000190472ca */ /* 0x000fe200000e0000 */
[----:B------:R0:W-:Y:S01]  /*7bc0*/  REDG.E.ADD.F32x4.FTZ.RN.STRONG.GPU desc[UR56][R8.64+0x3800], R52 ;  /* 0x00380034080079a6 */ /* 0x0001e2000c10f7b8 */
[----:B------:R-:W-:Y:S02]  /*7bd0*/  VIADD R25, R24, 0x130 ;  /* 0x0000013018197836 */ /* 0x000fe40000000000 */
[----:B------:R-:W-:Y:S01]  /*7be0*/  R2UR UR22, R26 ;  /* 0x000000001a1672ca */ /* 0x000fe200000e0000 */
[----:B------:R-:W-:Y:S01]  /*7bf0*/  HGMMA.64x16x16.F32 R88, gdesc[UR28].tnspA.tnspB, R88 ;  /* 0x602000001c5879f0 */ /* 0x000fe20008700858 */
[C---:B------:R-:W-:Y:S01]  /*7c00*/  VIADD R26, R24.reuse, 0x1b0 ;  /* 0x000001b0181a7836 */ /* 0x040fe20000000000 */
[----:B------:R-:W-:Y:S01]  /*7c10*/  R2UR UR18, R25 ;  /* 0x00000000191272ca */ /* 0x000fe200000e0000 */
[----:B------:R-:W-:-:S03]  /*7c20*/  VIADD R24, R24, 0x230 ;  /* 0x0000023018187836 */ /* 0x000fc60000000000 */
[----:B------:R-:W-:Y:S02]  /*7c30*/  R2UR UR14, R26 ;  /* 0x000000001a0e72ca */ /* 0x000fe400000e0000 */
[----:B------:R-:W-:Y:S01]  /*7c40*/  R2UR UR10, R24 ;  /* 0x00000000180a72ca */ /* 0x000fe200000e0000 */
[----:B------:R-:W-:Y:S01]  /*7c50*/  UMOV UR20, UR4 ;  /* 0x0000000400147c82 */ /* 0x000fe20008000000 */
[----:B------:R-:W-:Y:S01]  /*7c60*/  UMOV UR16, UR4 ;  /* 0x0000000400107c82 */ /* 0x000fe20008000000 */
[----:B------:R-:W-:Y:S01]  /*7c70*/  UMOV UR12, UR4 ;  /* 0x00000004000c7c82 */ /* 0x000fe20008000000 */
[----:B------:R-:W-:Y:S01]  /*7c80*/  UMOV UR8, UR4 ;  /* 0x0000000400087c82 */ /* 0x000fe20008000000 */
[----:B------:R-:W-:Y:S04]  /*7c90*/  HGMMA.64x16x16.F32 R56, gdesc[UR4].tnspA.tnspB, R56 ;  /* 0x60200000043879f0 */ /* 0x000fe80008700838 */
[----:B------:R-:W-:Y:S04]  /*7ca0*/  HGMMA.64x16x16.F32 R64, gdesc[UR20].tnspA.tnspB, R64 ;  /* 0x60200000144079f0 */ /* 0x000fe80008700840 */
[----:B------:R-:W-:Y:S04]  /*7cb0*/  HGMMA.64x16x16.F32 R72, gdesc[UR16].tnspA.tnspB, R72 ;  /* 0x60200000104879f0 */ /* 0x000fe80008700848 */
[----:B------:R-:W-:Y:S04]  /*7cc0*/  HGMMA.64x16x16.F32 R80, gdesc[UR12].tnspA.tnspB, R80 ;  /* 0x602000000c5079f0 */ /* 0x000fe80008700850 */
[----:B------:R-:W-:Y:S03]  /*7cd0*/  HGMMA.64x16x16.F32 R88, gdesc[UR8].tnspA.tnspB, R88, gsb0 ;  /* 0x60200000085879f0 */ /* 0x000fe60008000858 */
[----:B------:R-:W-:-:S02]  /*7ce0*/  WARPGROUP.DEPBAR.LE gsb0, 0x1 ;  /* 0x00008000000079c5 */ /* 0x000fc40000010100 */
[----:B0-----:R-:W-:Y:S05]  /*7cf0*/  @!P0 BRA `(.L_x_132) ;  /* 0x0000000000048947 */ /* 0x001fea0003800000 */
[----:B------:R-:W-:Y:S01]  /*7d00*/  BPT.TRAP 0x1 ;  /* 0x000000040000795c */ /* 0x000fe20000300000 */
.L_x_132:
[----:B------:R-:W-:Y:S01]  /*7d10*/  VIADD R24, R5, 0x500 ;  /* 0x0000050005187836 */ /* 0x000fe20000000000 */
[----:B------:R-:W-:Y:S01]  /*7d20*/  R2UR UR58, R20 ;  /* 0x00000000143a72ca */ /* 0x000fe200000e0000 */
[----:B------:R-:W-:Y:S01]  /*7d30*/  UMOV UR57, 0x40000040 ;  /* 0x4000004000397882 */ /* 0x000fe20000000000 */
[----:B------:R-:W-:Y:S01]  /*7d40*/  R2UR UR59, R21 ;  /* 0x00000000153b72ca */ /* 0x000fe200000e0000 */
[----:B------:R-:W-:Y:S01]  /*7d50*/  VIADD R20, R5, 0x580 ;  /* 0x0000058005147836 */ /* 0x000fe20000000000 */
[----:B------:R-:W-:Y:S01]  /*7d60*/  R2UR UR56, R24 ;  /* 0x00000000183872ca */ /* 0x000fe200000e0000 */
[----:B------:R-:W-:Y:S01]  /*7d70*/  VIADD R24, R18, 0x31638 ;  /* 0x0003163812187836 */ /* 0x000fe20000000000 */
[----:B------:R-:W-:-:S04]  /*7d80*/  ULDC.64 UR4, c[0x0][0x208] ;  /* 0x0000820000047ab9 */ /* 0x000fc80000000a00 */
[----:B------:R-:W-:-:S04]  /*7d90*/  PRMT R24, RZ, 0x654, R24 ;  /* 0x00000654ff187816 */ /* 0x000fc80000000018 */
[----:B------:R0:W-:Y:S02]  /*7da0*/  SYNCS.ARRIVE.TRANS64.RED.A1T0 RZ, [R24+URZ], RZ ;  /* 0x000000ff18ff79a7 */ /* 0x0001e4000810043f */
[----:B0-----:R-:W-:-:S06]  /*7db0*/  WARPGROUP.ARRIVE ;  /* 0x00000000000079c5 */ /* 0x001fcc0000000000 */
        /* <DEDUP_REMOVED lines=34> */
[----:B------:R0:W-:Y:S02]  /*7fe0*/  REDG.E.ADD.F32x4.FTZ.RN.STRONG.GPU desc[UR4][R8.64+0x4000], R24 ;  /* 0x00400018080079a6 */ /* 0x0001e4000c10f784 */
[----:B------:R-:W-:Y:S01]  /*7ff0*/  HGMMA.64x16x16.F32 R96, gdesc[UR52].tnspA.tnspB, R96 ;  /* 0x60200000346079f0 */ /* 0x000fe20008700860 */
[----:B------:R-:W-:-:S02]  /*8000*/  R2UR UR54, R22 ;  /* 0x00000000163672ca */ /* 0x000fc400000e0000 */
[----:B------:R-:W-:Y:S01]  /*8010*/  R2UR UR24, R5 ;  /* 0x00000000051872ca */ /* 0x000fe200000e0000 */
[----:B------:R-:W-:Y:S01]  /*8020*/  UMOV UR41, UR25 ;  /* 0x0000001900297c82 */ /* 0x000fe20008000000 */
[----:B------:R-:W-:Y:S01]  /*8030*/  R2UR UR55, R23 ;  /* 0x00000000173772ca */ /* 0x000fe200000e0000 */
[----:B------:R-:W-:Y:S01]  /*8040*/  UMOV UR37, UR25 ;  /* 0x0000001900257c82 */ /* 0x000fe20008000000 */
[----:B------:R-:W-:Y:S01]  /*8050*/  UMOV UR33, UR25 ;  /* 0x0000001900217c82 */ /* 0x000fe20008000000 */
[----:B------:R0:W-:Y:S01]  /*8060*/  REDG.E.ADD.F32x4.FTZ.RN.STRONG.GPU desc[UR4][R8.64+0x4800], R28 ;  /* 0x0048001c080079a6 */ /* 0x0001e2000c10f784 */
[----:B------:R-:W-:-:S03]  /*8070*/  VIADD R236, R236, 0x580 ;  /* 0x00000580ecec7836 */ /* 0x000fc60000000000 */
[----:B------:R0:W-:Y:S04]  /*8080*/  REDG.E.ADD.F32x4.FTZ.RN.STRONG.GPU desc[UR4][R8.64+0x5000], R32 ;  /* 0x00500020080079a6 */ /* 0x0001e8000c10f784 */
[----:B------:R-:W-:Y:S01]  /*8090*/  UMOV UR40, UR24 ;  /* 0x0000001800287c82 */ /* 0x000fe20008000000 */
[----:B------:R-:W-:Y:S01]  /*80a0*/  UMOV UR36, UR24 ;  /* 0x0000001800247c82 */ /* 0x000fe20008000000 */
[----:B------:R-:W-:Y:S01]  /*80b0*/  HGMMA.64x16x16.F32 R104, gdesc[UR52].tnspA.tnspB, R104 ;  /* 0x60200000346879f0 */ /* 0x000fe20008700868 */
[----:B------:R-:W-:Y:S01]  /*80c0*/  R2UR UR54, R216 ;  /* 0x00000000d83672ca */ /* 0x000fe200000e0000 */
[----:B------:R-:W-:Y:S01]  /*80d0*/  UMOV UR32, UR24 ;  /* 0x0000001800207c82 */ /* 0x000fe20008000000 */
[----:B------:R-:W-:Y:S01]  /*80e0*/  R2UR UR55, R217 ;  /* 0x00000000d93772ca */ /* 0x000fe200000e0000 */
[----:B------:R0:W-:Y:S04]  /*80f0*/  REDG.E.ADD.F32x4.FTZ.RN.STRONG.GPU desc[UR4][R8.64+0x5800], R36 ;  /* 0x00580024080079a6 */ /* 0x0001e8000c10f784 */
[----:B------:R0:W-:Y:S04]  /*8100*/  REDG.E.ADD.F32x4.FTZ.RN.STRONG.GPU desc[UR4][R8.64+0x6000], R40 ;  /* 0x00600028080079a6 */ /* 0x0001e8000c10f784 */
[----:B------:R0:W-:Y:S04]  /*8110*/  REDG.E.ADD.F32x4.FTZ.RN.STRONG.GPU desc[UR4][R8.64+0x6800], R44 ;  /* 0x0068002c080079a6 */ /* 0x0001e8000c10f784 */
[----:B------:R-:W-:Y:S01]  /*8120*/  HGMMA.64x16x16.F32 R112, gdesc[UR52].tnspA.tnspB, R112 ;  /* 0x60200000347079f0 */ /* 0x000fe20008700870 */
[----:B------:R-:W-:Y:S01]  /*8130*/  R2UR UR54, R218 ;  /* 0x00000000da3672ca */ /* 0x000fe200000e0000 */
[----:B------:R0:W-:Y:S01]  /*8140*/  REDG.E.ADD.F32x4.FTZ.RN.STRONG.GPU desc[UR4][R8.64+0x7000], R48 ;  /* 0x00700030080079a6 */ /* 0x0001e2000c10f784 */
[----:B------:R-:W-:-:S03]  /*8150*/  R2UR UR55, R219 ;  /* 0x00000000db3772ca */ /* 0x000fc600000e0000 */
[----:B------:R0:W-:Y:S01]  /*8160*/  REDG.E.ADD.F32x4.FTZ.RN.STRONG.GPU desc[UR4][R8.64+0x7800], R52 ;  /* 0x00780034080079a6 */ /* 0x0001e2000c10f784 */
[----:B------:R-:W-:Y:S01]  /*8170*/  R2UR UR4, R236 ;  /* 0x00000000ec0472ca */ /* 0x000fe200000e0000 */
[----:B------:R-:W-:Y:S02]  /*8180*/  UMOV UR5, 0x40000040 ;  /* 0x4000004000057882 */ /* 0x000fe40000000000 */
[----:B------:R-:W-:Y:S01]  /*8190*/  UMOV UR21, UR5 ;  /* 0x0000000500157c82 */ /* 0x000fe20008000000 */
[----:B------:R-:W-:Y:S01]  /*81a0*/  UMOV UR17, UR5 ;  /* 0x0000000500117c82 */ /* 0x000fe20008000000 */
[----:B------:R-:W-:-:S04]  /*81b0*/  UMOV UR13, UR5 ;  /* 0x00000005000d7c82 */ /* 0x000fc80008000000 */
[----:B------:R-:W-:Y:S01]  /*81c0*/  HGMMA.64x16x16.F32 R120, gdesc[UR52].tnspA.tnspB, R120 ;  /* 0x60200000347879f0 */ /* 0x000fe20008700878 */
[----:B------:R-:W-:Y:S02]  /*81d0*/  R2UR UR54, R220 ;  /* 0x00000000dc3672ca */ /* 0x000fe400000e0000 */
[----:B------:R-:W-:Y:S01]  /*81e0*/  R2UR UR55, R221 ;  /* 0x00000000dd3772ca */ /* 0x000fe200000e0000 */
[----:B------:R-:W-:Y:S01]  /*81f0*/  UMOV UR20, UR4 ;  /* 0x0000000400147c82 */ /* 0x000fe20008000000 */
[----:B------:R-:W-:Y:S01]  /*8200*/  UMOV UR16, UR4 ;  /* 0x0000000400107c82 */ /* 0x000fe20008000000 */
[----:B------:R-:W-:-:S10]  /*8210*/  UMOV UR12, UR4 ;  /* 0x00000004000c7c82 */ /* 0x000fd40008000000 */
        /* <DEDUP_REMOVED lines=29> */
[----:B0-----:R-:W-:Y:S05]  /*83f0*/  @!P0 BRA `(.L_x_133) ;  /* 0x0000000000048947 */ /* 0x001fea0003800000 */
[----:B------:R-:W-:Y:S01]  /*8400*/  BPT.TRAP 0x1 ;  /* 0x000000040000795c */ /* 0x000fe20000300000 */
.L_x_133:
[----:B------:R-:W-:Y:S01]  /*8410*/  VIADD R16, R16, 0x1 ;  /* 0x0000000110107836 */ /* 0x000fe20000000000 */
[----:B------:R-:W-:Y:S01]  /*8420*/  LOP3.LUT R19, R19, 0x1, RZ, 0x3c, !PT ;  /* 0x0000000113137812 */ /* 0x000fe200078e3cff */
[----:B------:R-:W-:Y:S02]  /*8430*/  VIADD R3, R3, 0x1 ;  /* 0x0000000103037836 */ /* 0x000fe40000000000 */
[----:B------:R-:W-:Y:S01]  /*8440*/  VIADD R17, R17, 0x31620 ;  /* 0x0003162011117836 */ /* 0x000fe20000000000 */
[----:B------:R-:W-:Y:S02]  /*8450*/  ISETP.GE.AND P1, PT, R16, R235, PT ;  /* 0x000000eb1000720c */ /* 0x000fe40003f26270 */
[----:B------:R-:W-:Y:S02]  /*8460*/  ISETP.NE.AND P0, PT, R3, 0x2, PT ;  /* 0x000000020300780c */ /* 0x000fe40003f05270 */
[----:B------:R-:W-:Y:S02]  /*8470*/  PRMT R17, RZ, 0x654, R17 ;  /* 0x00000654ff117816 */ /* 0x000fe40000000011 */
[----:B------:R-:W-:-:S02]  /*8480*/  SEL R5, RZ, 0x1, P0 ;  /* 0x00000001ff057807 */ /* 0x000fc40000000000 */
[----:B------:R0:W-:Y:S01]  /*8490*/  SYNCS.ARRIVE.TRANS64.RED.A1T0 RZ, [R17+URZ], RZ ;  /* 0x000000ff11ff79a7 */ /* 0x0001e2000810043f */
[----:B------:R-:W-:Y:S02]  /*84a0*/  SEL R3, R3, RZ, P0 ;  /* 0x000000ff03037207 */ /* 0x000fe40000000000 */
[----:B------:R-:W-:Y:S02]  /*84b0*/  LOP3.LUT R228, R228, R5, RZ, 0x3c, !PT ;  /* 0x00000005e4e47212 */ /* 0x000fe400078e3cff */
[----:B------:R-:W-:Y:S05]  /*84c0*/  @!P1 BRA `(.L_x_134) ;  /* 0xffffff94002c9947 */ /* 0x000fea000383ffff */
[----:B------:R-:W-:Y:S01]  /*84d0*/  ULDC UR4, c[0x0][0x740] ;  /* 0x0001d00000047ab9 */ /* 0x000fe20000000800 */
[----:B------:R-:W-:Y:S01]  /*84e0*/  PLOP3.LUT P0, PT, PT, PT, PT, 0x8, 0x0 ;  /* 0x000000000000781c */ /* 0x000fe20003f0e170 */
        /* <DEDUP_REMOVED lines=79> */
[----:B------:R-:W-:-:S07]  /*89e0*/  FMUL.FTZ R135, R135, UR4 ;  /* 0x0000000487877c20 */ /* 0x000fce0008410000 */
.L_x_121:
[----:B------:R-:W-:Y:S05]  /*89f0*/  @P0 BRA `(.L_x_135) ;  /* 0x0000002400900947 */ /* 0x000fea0003800000 */
[----:B0-----:R-:W0:Y:S01]  /*8a00*/  S2R R2, SR_TID.X ;  /* 0x0000000000027919 */ /* 0x001e220000002100 */
[----:B------:R-:W1:Y:S01]  /*8a10*/  S2UR UR5, SR_CgaCtaId ;  /* 0x00000000000579c3 */ /* 0x000e620000008800 */
[----:B------:R-:W-:Y:S01]  /*8a20*/  UMOV UR4, 0x400 ;  /* 0x0000040000047882 */ /* 0x000fe20000000000 */
[----:B------:R-:W-:-:S06]  /*8a30*/  F2FP.F16.F32.PACK_AB R136, R137, R136 ;  /* 0x000000888988723e */ /* 0x000fcc00000000ff */
[----:B------:R-:W-:Y:S01]  /*8a40*/  BAR.SYNC.DEFER_BLOCKING 0x1, 0x100 ;  /* 0x0044000000007b1d */ /* 0x000fe20000010000 */
[----:B------:R-:W-:Y:S02]  /*8a50*/  F2FP.F16.F32.PACK_AB R137, R139, R138 ;  /* 0x0000008a8b89723e */ /* 0x000fe400000000ff */
[----:B------:R-:W-:Y:S02]  /*8a60*/  F2FP.F16.F32.PACK_AB R144, R145, R144 ;  /* 0x000000909190723e */ /* 0x000fe400000000ff */
[----:B------:R-:W-:Y:S01]  /*8a70*/  F2FP.F16.F32.PACK_AB R138, R141, R140 ;  /* 0x0000008c8d8a723e */ /* 0x000fe200000000ff */
[----:B------:R-:W-:Y:S01]  /*8a80*/  ULDC.64 UR8, c[0x0][0x208] ;  /* 0x0000820000087ab9 */ /* 0x000fe20000000a00 */
[----:B------:R-:W-:Y:S02]  /*8a90*/  F2FP.F16.F32.PACK_AB R139, R143, R142 ;  /* 0x0000008e8f8b723e */ /* 0x000fe400000000ff */
[----:B------:R-:W-:Y:S02]  /*8aa0*/  F2FP.F16.F32.PACK_AB R152, R153, R152 ;  /* 0x000000989998723e */ /* 0x000fe400000000ff */
[----:B------:R-:W-:-:S02]  /*8ab0*/  F2FP.F16.F32.PACK_AB R160, R161, R160 ;  /* 0x000000a0a1a0723e */ /* 0x000fc400000000ff */
[----:B------:R-:W-:Y:S02]  /*8ac0*/  F2FP.F16.F32.PACK_AB R168, R169, R168 ;  /* 0x000000a8a9a8723e */ /* 0x000fe400000000ff */
[----:B------:R-:W-:Y:S02]  /*8ad0*/  F2FP.F16.F32.PACK_AB R176, R177, R176 ;  /* 0x000000b0b1b0723e */ /* 0x000fe400000000ff */
[----:B------:R-:W-:Y:S02]  /*8ae0*/  F2FP.F16.F32.PACK_AB R184, R185, R184 ;  /* 0x000000b8b9b8723e */ /* 0x000fe400000000ff */
[----:B------:R-:W-:Y:S02]  /*8af0*/  F2FP.F16.F32.PACK_AB R192, R193, R192 ;  /* 0x000000c0c1c0723e */ /* 0x000fe400000000ff */
[----:B------:R-:W-:Y:S01]  /*8b00*/  F2FP.F16.F32.PACK_AB R200, R201, R200 ;  /* 0x000000c8c9c8723e */ /* 0x000fe200000000ff */
[----:B-1----:R-:W-:Y:S01]  /*8b10*/  ULEA UR4, UR5, UR4, 0x18 ;  /* 0x0000000405047291 */ /* 0x002fe2000f8ec03f */
[----:B------:R-:W-:-:S02]  /*8b20*/  F2FP.F16.F32.PACK_AB R145, R147, R146 ;  /* 0x000000929391723e */ /* 0x000fc400000000ff */
[----:B------:R-:W-:Y:S02]  /*8b30*/  F2FP.F16.F32.PACK_AB R208, R209, R208 ;  /* 0x000000d0d1d0723e */ /* 0x000fe400000000ff */
[----:B------:R-:W-:Y:S01]  /*8b40*/  F2FP.F16.F32.PACK_AB R56, R57, R56 ;  /* 0x000000383938723e */ /* 0x000fe200000000ff */
[----:B0-----:R-:W-:Y:S01]  /*8b50*/  VIADD R2, R2, 0xffffff80 ;  /* 0xffffff8002027836 */ /* 0x001fe20000000000 */
[----:B------:R-:W-:Y:S02]  /*8b60*/  F2FP.F16.F32.PACK_AB R146, R149, R148 ;  /* 0x000000949592723e */ /* 0x000fe400000000ff */
[----:B------:R-:W-:Y:S01]  /*8b70*/  F2FP.F16.F32.PACK_AB R96, R97, R96 ;  /* 0x000000606160723e */ /* 0x000fe200000000ff */
[----:B------:R-:W-:Y:S01]  /*8b80*/  IMAD.SHL.U32 R3, R2, 0x40, RZ ;  /* 0x0000004002037824 */ /* 0x000fe200078e00ff */
[----:B------:R-:W-:Y:S02]  /*8b90*/  SHF.R.S32.HI R9, RZ, 0x1f, R2 ;  /* 0x0000001fff097819 */ /* 0x000fe40000011402 */
        /* <DEDUP_REMOVED lines=8> */
[----:B------:R-:W0:Y:S01]  /*8c20*/  S2R R39, SR_CTAID.X ;  /* 0x0000000000277919 */ /* 0x000e220000002500 */
[CC--:B------:R-:W-:Y:S01]  /*8c30*/  LEA.HI R11, R9.reuse, R2.reuse, RZ, 0x5 ;  /* 0x00000002090b7211 */ /* 0x0c0fe200078f28ff */
[----:B------:R-:W1:Y:S01]  /*8c40*/  LDC.64 R36, c[0x0][0x850] ;  /* 0x00021400ff247b82 */ /* 0x000e620000000a00 */
[----:B------:R-:W-:Y:S02]  /*8c50*/  LEA.HI R8, R9, R2, RZ, 0x4 ;  /* 0x0000000209087211 */ /* 0x000fe400078f20ff */
[----:B------:R-:W-:Y:S02]  /*8c60*/  SHF.R.S32.HI R0, RZ, 0x5, R11 ;  /* 0x00000005ff007819 */ /* 0x000fe4000001140b */
[----:B------:R-:W-:Y:S02]  /*8c70*/  SHF.R.S32.HI R7, RZ, 0x4, R8 ;  /* 0x00000004ff077819 */ /* 0x000fe40000011408 */
[----:B------:R-:W-:Y:S01]  /*8c80*/  LOP3.LUT R3, R3, 0x1c0, RZ, 0xc0, !PT ;  /* 0x000001c003037812 */ /* 0x000fe200078ec0ff */
[----:B------:R-:W-:Y:S01]  /*8c90*/  IMAD.SHL.U32 R6, R0, 0x10, RZ ;  /* 0x0000001000067824 */ /* 0x000fe200078e00ff */
[----:B------:R-:W-:-:S02]  /*8ca0*/  LEA.HI R8, R8, R7, RZ, 0x1 ;  /* 0x0000000708087211 */ /* 0x000fc400078f08ff */
[-C--:B------:R-:W-:Y:S02]  /*8cb0*/  LEA.HI R4, R9, R2.reuse, RZ, 0x3 ;  /* 0x0000000209047211 */ /* 0x080fe400078f18ff */
[----:B------:R-:W-:Y:S02]  /*8cc0*/  LOP3.LUT R5, R3, 0x30, R6, 0xf8, !PT ;  /* 0x0000003003057812 */ /* 0x000fe400078ef806 */
[----:B------:R-:W-:Y:S02]  /*8cd0*/  LOP3.LUT R8, R8, 0x7ffffe, RZ, 0xc0, !PT ;  /* 0x007ffffe08087812 */ /* 0x000fe400078ec0ff */
[----:B------:R-:W-:Y:S02]  /*8ce0*/  LEA.HI R9, R9, R2, RZ, 0x7 ;  /* 0x0000000209097211 */ /* 0x000fe400078f38ff */
[----:B------:R-:W-:Y:S01]  /*8cf0*/  LOP3.LUT R4, R5, 0x8, R4, 0xf8, !PT ;  /* 0x0000000805047812 */ /* 0x000fe200078ef804 */
[----:B------:R-:W-:Y:S01]  /*8d00*/  IMAD.IADD R8, R7, 0x1, -R8 ;  /* 0x0000000107087824 */ /* 0x000fe200078e0a08 */
[----:B------:R-:W-:Y:S01]  /*8d10*/  SHF.R.U32.HI R3, RZ, 0x3, R3 ;  /* 0x00000003ff037819 */ /* 0x000fe20000011603 */
[----:B------:R-:W2:Y:S01]  /*8d20*/  LDC.64 R6, c[0x0][0x870] ;  /* 0x00021c00ff067b82 */ /* 0x000ea20000000a00 */
[----:B------:R-:W-:-:S02]  /*8d30*/  SHF.R.S32.HI R9, RZ, 0x7, R9 ;  /* 0x00000007ff097819 */ /* 0x000fc40000011409 */
[----:B------:R-:W-:Y:S02]  /*8d40*/  LOP3.LUT R3, R4, R3, RZ, 0x3c, !PT ;  /* 0x0000000304037212 */ /* 0x000fe400078e3cff */
[----:B------:R-:W-:Y:S01]  /*8d50*/  F2FP.F16.F32.PACK_AB R147, R151, R150 ;  /* 0x000000969793723e */ /* 0x000fe200000000ff */
[----:B------:R-:W-:Y:S01]  /*8d60*/  IMAD R8, R9, 0xa, R8 ;  /* 0x0000000a09087824 */ /* 0x000fe200078e0208 */
[----:B------:R-:W-:Y:S01]  /*8d70*/  F2FP.F16.F32.PACK_AB R153, R155, R154 ;  /* 0x0000009a9b99723e */ /* 0x000fe200000000ff */
[----:B------:R-:W3:Y:S01]  /*8d80*/  LDC.64 R4, c[0x0][0x870] ;  /* 0x00021c00ff047b82 */ /* 0x000ee20000000a00 */
[----:B------:R-:W-:Y:S01]  /*8d90*/  F2FP.F16.F32.PACK_AB R154, R157, R156 ;  /* 0x0000009c9d9a723e */ /* 0x000fe200000000ff */
[----:B------:R-:W-:Y:S01]  /*8da0*/  IMAD.U32 R3, R8, 0x200, R3 ;  /* 0x0000020008037824 */ /* 0x000fe200078e0003 */
[----:B------:R-:W-:Y:S02]  /*8db0*/  F2FP.F16.F32.PACK_AB R155, R159, R158 ;  /* 0x0000009e9f9b723e */ /* 0x000fe400000000ff */
[----:B------:R-:W-:-:S02]  /*8dc0*/  F2FP.F16.F32.PACK_AB R161, R163, R162 ;  /* 0x000000a2a3a1723e */ /* 0x000fc400000000ff */
[----:B------:R-:W-:Y:S02]  /*8dd0*/  LEA R3, R3, UR4, 0x1 ;  /* 0x0000000403037c11 */ /* 0x000fe4000f8e08ff */
[----:B------:R-:W-:Y:S02]  /*8de0*/  F2FP.F16.F32.PACK_AB R162, R165, R164 ;  /* 0x000000a4a5a2723e */ /* 0x000fe400000000ff */
[----:B------:R-:W-:Y:S01]  /*8df0*/  F2FP.F16.F32.PACK_AB R163, R167, R166 ;  /* 0x000000a6a7a3723e */ /* 0x000fe200000000ff */
[----:B------:R-:W-:Y:S01]  /*8e00*/  STSM.16.MT88.4 [R3+0xa000], R136 ;  /* 0x00a0008803007844 */ /* 0x000fe20000004200 */
[----:B------:R-:W-:Y:S02]  /*8e10*/  F2FP.F16.F32.PACK_AB R169, R171, R170 ;  /* 0x000000aaaba9723e */ /* 0x000fe400000000ff */
[----:B------:R-:W-:Y:S01]  /*8e20*/  F2FP.F16.F32.PACK_AB R170, R173, R172 ;  /* 0x000000acadaa723e */ /* 0x000fe200000000ff */
[----:B------:R-:W-:Y:S01]  /*8e30*/  STSM.16.MT88.4 [R3+0xf000], R144 ;  /* 0x00f0009003007844 */ /* 0x000fe20000004200 */
[----:B------:R-:W-:-:S02]  /*8e40*/  F2FP.F16.F32.PACK_AB R171, R175, R174 ;  /* 0x000000aeafab723e */ /* 0x000fc400000000ff */
[----:B------:R-:W-:Y:S01]  /*8e50*/  F2FP.F16.F32.PACK_AB R177, R179, R178 ;  /* 0x000000b2b3b1723e */ /* 0x000fe200000000ff */
[----:B------:R-:W-:Y:S01]  /*8e60*/  STSM.16.MT88.4 [R3+0xa800], R152 ;  /* 0x00a8009803007844 */ /* 0x000fe20000004200 */
        /* <DEDUP_REMOVED lines=16> */
[----:B------:R-:W-:Y:S02]  /*8f70*/  F2FP.F16.F32.PACK_AB R209, R211, R210 ;  /* 0x000000d2d3d1723e */ /* 0x000fe400000000ff */
[----:B------:R-:W-:Y:S01]  /*8f80*/  F2FP.F16.F32.PACK_AB R210, R213, R212 ;  /* 0x000000d4d5d2723e */ /* 0x000fe200000000ff */
[----:B------:R-:W-:Y:S01]  /*8f90*/  STSM.16.MT88.4 [R3+0xc000], R200 ;  /* 0x00c000c803007844 */ /* 0x000fe20000004200 */
[----:B------:R-:W-:Y:S02]  /*8fa0*/  F2FP.F16.F32.PACK_AB R211, R215, R214 ;  /* 0x000000d6d7d3723e */ /* 0x000fe400000000ff */
[----:B------:R-:W-:Y:S02]  /*8fb0*/  F2FP.F16.F32.PACK_AB R57, R59, R58 ;  /* 0x0000003a3b39723e */ /* 0x000fe400000000ff */
[----:B------:R-:W-:Y:S01]  /*8fc0*/  F2FP.F16.F32.PACK_AB R58, R61, R60 ;  /* 0x0000003c3d3a723e */ /* 0x000fe200000000ff */
[----:B------:R-:W-:Y:S01]  /*8fd0*/  STSM.16.MT88.4 [R3+0x11000], R208 ;  /* 0x011000d003007844 */ /* 0x000fe20000004200 */
[----:B------:R-:W-:-:S02]  /*8fe0*/  F2FP.F16.F32.PACK_AB R59, R63, R62 ;  /* 0x0000003e3f3b723e */ /* 0x000fc400000000ff */
[----:B------:R-:W-:Y:S02]  /*8ff0*/  F2FP.F16.F32.PACK_AB R97, R99, R98 ;  /* 0x000000626361723e */ /* 0x000fe400000000ff */
[----:B------:R-:W-:Y:S01]  /*9000*/  F2FP.F16.F32.PACK_AB R98, R101, R100 ;  /* 0x000000646562723e */ /* 0x000fe200000000ff */
[----:B------:R-:W-:Y:S01]  /*9010*/  STSM.16.MT88.4 [R3], R56 ;  /* 0x0000003803007844 */ /* 0x000fe20000004200 */
[----:B------:R-:W-:Y:S02]  /*9020*/  F2FP.F16.F32.PACK_AB R99, R103, R102 ;  /* 0x000000666763723e */ /* 0x000fe400000000ff */
        /* <DEDUP_REMOVED lines=32> */
[----:B--2---:R-:W-:-:S03]  /*9230*/  ISETP.NE.U32.AND P0, PT, R6, RZ, PT ;  /* 0x000000ff0600720c */ /* 0x004fc60003f05070 */
[----:B------:R2:W-:Y:S01]  /*9240*/  STSM.16.MT88.4 [R3+0x7000], R128 ;  /* 0x0070008003007844 */ /* 0x0005e20000004200 */
[----:B------:R-:W-:Y:S01]  /*9250*/  BAR.SYNC.DEFER_BLOCKING 0x1, 0x100 ;  /* 0x0044000000007b1d */ /* 0x000fe20000010000 */
[----:B------:R-:W-:Y:S01]  /*9260*/  ISETP.NE.AND.EX P0, PT, R7, RZ, PT, P0 ;  /* 0x000000ff0700720c */ /* 0x000fe20003f05300 */
[----:B---3--:R-:W-:-:S06]  /*9270*/  IMAD.WIDE R6, R233, 0x4, R4 ;  /* 0x00000004e9067825 */ /* 0x008fcc00078e0204 */
[----:B------:R-:W3:Y:S06]  /*9280*/  LDC.64 R4, c[0x0][0x878] ;  /* 0x00021e00ff047b82 */ /* 0x000eec0000000a00 */
[----:B------:R-:W4:Y:S01]  /*9290*/  @P0 LDG.E R9, desc[UR8][R6.64] ;  /* 0x0000000806090981 */ /* 0x000f22000c1e1900 */
[----:B------:R-:W-:Y:S01]  /*92a0*/  LOP3.LUT R11, R11, 0xffffffe0, RZ, 0xc0, !PT ;  /* 0xffffffe00b0b7812 */ /* 0x000fe200078ec0ff */
[----:B------:R-:W-:Y:S01]  /*92b0*/  ULDC UR5, c[0x0][0x808] ;  /* 0x0002020000057ab9 */ /* 0x000fe20000000800 */
[----:B------:R-:W0:Y:S01]  /*92c0*/  S2UR UR7, SR_CTAID.Y ;  /* 0x00000000000779c3 */ /* 0x000e220000002600 */
[----:B------:R-:W-:Y:S01]  /*92d0*/  IMAD.U32 R8, RZ, RZ, UR5 ;  /* 0x00000005ff087e24 */ /* 0x000fe2000f8e00ff */
[----:B---3--:R-:W-:Y:S01]  /*92e0*/  ISETP.NE.U32.AND P1, PT, R4, RZ, PT ;  /* 0x000000ff0400720c */ /* 0x008fe20003f25070 */
[----:B------:R-:W-:-:S02]  /*92f0*/  IMAD.IADD R11, R2, 0x1, -R11 ;  /* 0x00000001020b7824 */ /* 0x000fc400078e0a0b */
[----:B------:R-:W-:Y:S01]  /*9300*/  IMAD.SHL.U32 R2, R0, 0x40, RZ ;  /* 0x0000004000027824 */ /* 0x000fe200078e00ff */
[----:B------:R-:W-:Y:S01]  /*9310*/  ISETP.NE.AND.EX P1, PT, R5, RZ, PT, P1 ;  /* 0x000000ff0500720c */ /* 0x000fe20003f25310 */
[----:B------:R-:W-:Y:S01]  /*9320*/  IMAD.SHL.U32 R28, R11, 0x8, RZ ;  /* 0x000000080b1c7824 */ /* 0x000fe200078e00ff */
[----:B------:R-:W-:Y:S02]  /*9330*/  SHF.R.S32.HI R10, RZ, 0x1f, R11 ;  /* 0x0000001fff0a7819 */ /* 0x000fe4000001140b */
[----:B--2---:R-:W-:Y:S02]  /*9340*/  LOP3.LUT R3, R2, 0x1c0, RZ, 0xc0, !PT ;  /* 0x000001c002037812 */ /* 0x004fe400078ec0ff */
[----:B------:R-:W-:Y:S02]  /*9350*/  LEA.HI R10, R10, R11, RZ, 0x3 ;  /* 0x0000000b0a0a7211 */ /* 0x000fe400078f18ff */
[----:B------:R-:W-:Y:S02]  /*9360*/  LOP3.LUT R2, R3, 0x38, R28, 0xf8, !PT ;  /* 0x0000003803027812 */ /* 0x000fe400078ef81c */
[----:B------:R-:W-:-:S03]  /*9370*/  SHF.R.U32.HI R3, RZ, 0x3, R3 ;  /* 0x00000003ff037819 */ /* 0x000fc60000011603 */
[----:B------:R-:W2:Y:S01]  /*9380*/  @P1 LDC.64 R4, c[0x0][0x878] ;  /* 0x00021e00ff041b82 */ /* 0x000ea20000000a00 */
[----:B------:R-:W-:Y:S02]  /*9390*/  LOP3.LUT R3, R2, R3, RZ, 0x3c, !PT ;  /* 0x0000000302037212 */ /* 0x000fe400078e3cff */
[----:B------:R-:W-:-:S05]  /*93a0*/  SHF.R.S32.HI R10, RZ, 0x3, R10 ;  /* 0x00000003ff0a7819 */ /* 0x000fca000001140a */
[----:B------:R-:W-:Y:S01]  /*93b0*/  IMAD R10, R10, 0x1400, R3 ;  /* 0x000014000a0a7824 */ /* 0x000fe200078e0203 */
[----:B------:R-:W-:Y:S01]  /*93c0*/  CS2R R2, SRZ ;  /* 0x0000000000027805 */ /* 0x000fe2000001ff00 */
[----:B--2---:R-:W-:-:S05]  /*93d0*/  @P1 IMAD.WIDE R4, R233, 0x4, R4 ;  /* 0x00000004e9041825 */ /* 0x004fca00078e0204 */
[----:B------:R2:W5:Y:S01]  /*93e0*/  @P1 LDG.E R8, desc[UR8][R4.64] ;  /* 0x0000000804081981 */ /* 0x000562000c1e1900 */
[----:B----4-:R-:W-:Y:S01]  /*93f0*/  @P0 SHF.R.S32.HI R12, RZ, 0x1f, R9 ;  /* 0x0000001fff0c0819 */ /* 0x010fe20000011409 */
[----:B012---:R-:W-:Y:S06]  /*9400*/  @P1 BRA `(.L_x_136) ;  /* 0x0000000000141947 */ /* 0x007fec0003800000 */
[----:B------:R-:W-:Y:S05]  /*9410*/  @!P0 BRA `(.L_x_136) ;  /* 0x0000000000108947 */ /* 0x000fea0003800000 */
[----:B------:R-:W-:Y:S02]  /*9420*/  ULDC.64 UR8, c[0x0][0x208] ;  /* 0x0000820000087ab9 */ /* 0x000fe40000000a00 */
[----:B------:R-:W2:Y:S04]  /*9430*/  LDG.E R5, desc[UR8][R6.64] ;  /* 0x0000000806057981 */ /* 0x000ea8000c1e1900 */
[----:B-----5:R-:W2:Y:S02]  /*9440*/  LDG.E R8, desc[UR8][R6.64+0x4] ;  /* 0x0000040806087981 */ /* 0x020ea4000c1e1900 */
[----:B--2---:R-:W-:-:S07]  /*9450*/  IMAD.IADD R8, R8, 0x1, -R5 ;  /* 0x0000000108087824 */ /* 0x004fce00078e0a05 */
.L_x_136:
[----:B-----5:R-:W-:Y:S01]  /*9460*/  IMAD R8, R39, -0x50, R8 ;  /* 0xffffffb027087824 */ /* 0x020fe200078e0208 */
[----:B------:R-:W-:Y:S01]  /*9470*/  LEA R30, R10, UR4, 0x1 ;  /* 0x000000040a1e7c11 */ /* 0x000fe2000f8e08ff */
[----:B------:R-:W-:Y:S01]  /*9480*/  @P0 IMAD.MOV.U32 R2, RZ, RZ, R9 ;  /* 0x000000ffff020224 */ /* 0x000fe200078e0009 */
[----:B------:R-:W-:Y:S01]  /*9490*/  USHF.R.S32.HI UR8, URZ, 0x1f, UR7 ;  /* 0x0000001f3f087899 */ /* 0x000fe20008011407 */
[----:B------:R-:W-:Y:S01]  /*94a0*/  @P0 IMAD.MOV.U32 R3, RZ, RZ, R12 ;  /* 0x000000ffff030224 */ /* 0x000fe200078e000c */
[----:B------:R-:W-:Y:S01]  /*94b0*/  VIMNMX R52, R8, 0x50, PT ;  /* 0x0000005008347848 */ /* 0x000fe20003fe0100 */
[----:B------:R0:W1:Y:S01]  /*94c0*/  LDS.128 R40, [R30+0xa400] ;  /* 0x00a400001e287984 */ /* 0x0000620000000c00 */
[C---:B------:R-:W-:Y:S01]  /*94d0*/  VIADD R32, R0.reuse, 0x18 ;  /* 0x0000001800207836 */ /* 0x040fe20000000000 */
[C---:B------:R-:W-:Y:S01]  /*94e0*/  IADD3 R2, P1, R0.reuse, R2, RZ ;  /* 0x0000000200027210 */ /* 0x040fe20007f3e0ff */
[C---:B------:R-:W-:Y:S01]  /*94f0*/  VIADD R29, R0.reuse, 0x8 ;  /* 0x00000008001d7836 */ /* 0x040fe20000000000 */
[----:B------:R0:W2:Y:S01]  /*9500*/  LDS.128 R4, [R30+0x1000] ;  /* 0x001000001e047984 */ /* 0x0000a20000000c00 */
[----:B------:R-:W-:Y:S01]  /*9510*/  VIADD R31, R0, 0x10 ;  /* 0x00000010001f7836 */ /* 0x000fe20000000000 */
[-C--:B------:R-:W-:Y:S01]  /*9520*/  ISETP.GE.AND P2, PT, R32, R52.reuse, PT ;  /* 0x000000342000720c */ /* 0x080fe20003f46270 */
[----:B------:R-:W-:Y:S01]  /*9530*/  IMAD R34, R36, UR8, RZ ;  /* 0x0000000824227c24 */ /* 0x000fe2000f8e02ff */
[----:B------:R0:W3:Y:S01]  /*9540*/  LDS.128 R8, [R30+0x1400] ;  /* 0x001400001e087984 */ /* 0x0000e20000000c00 */
[----:B------:R-:W4:Y:S01]  /*9550*/  LDC.64 R32, c[0x0][0x820] ;  /* 0x00020800ff207b82 */ /* 0x000f220000000a00 */
[CC--:B------:R-:W-:Y:S01]  /*9560*/  ISETP.GE.AND P4, PT, R0.reuse, R52.reuse, PT ;  /* 0x000000340000720c */ /* 0x0c0fe20003f86270 */
[----:B------:R-:W-:Y:S01]  /*9570*/  ULDC UR6, c[0x0][0x83c] ;  /* 0x00020f0000067ab9 */ /* 0x000fe20000000800 */
[----:B------:R0:W0:Y:S01]  /*9580*/  LDS.128 R12, [R30+0x1800] ;  /* 0x001800001e0c7984 */ /* 0x0000220000000c00 */
[-C--:B------:R-:W-:Y:S01]  /*9590*/  ISETP.GE.AND P6, PT, R29, R52.reuse, PT ;  /* 0x000000341d00720c */ /* 0x080fe20003fc6270 */
[----:B------:R-:W-:Y:S01]  /*95a0*/  IMAD R37, R37, UR7, R34 ;  /* 0x0000000725257c24 */ /* 0x000fe2000f8e0222 */
[--C-:B------:R-:W-:Y:S01]  /*95b0*/  SHF.R.S32.HI R29, RZ, 0x1f, R28.reuse ;  /* 0x0000001fff1d7819 */ /* 0x100fe2000001141c */
[----:B------:R0:W0:Y:S01]  /*95c0*/  LDS.128 R16, [R30+0x1c00] ;  /* 0x001c00001e107984 */ /* 0x0000220000000c00 */
[----:B------:R-:W-:Y:S01]  /*95d0*/  SHF.R.S32.HI R50, RZ, 0x1f, R233 ;  /* 0x0000001fff327819 */ /* 0x000fe200000114e9 */
[----:B------:R-:W-:Y:S01]  /*95e0*/  ULDC.64 UR4, c[0x0][0x858] ;  /* 0x0002160000047ab9 */ /* 0x000fe20000000a00 */
[C---:B------:R-:W-:Y:S01]  /*95f0*/  LEA.HI.X.SX32 R3, R0.reuse, R3, 0x1, P1 ;  /* 0x0000000300037211 */ /* 0x040fe200008f0eff */
[----:B------:R0:W0:Y:S01]  /*9600*/  LDS.128 R20, [R30+0x2000] ;  /* 0x002000001e147984 */ /* 0x0000220000000c00 */
[-C--:B------:R-:W-:Y:S01]  /*9610*/  ISETP.GE.AND P3, PT, R31, R52.reuse, PT ;  /* 0x000000341f00720c */ /* 0x080fe20003f66270 */
[----:B------:R-:W-:Y:S01]  /*9620*/  VIADD R31, R0, 0x20 ;  /* 0x00000020001f7836 */ /* 0x000fe20000000000 */
[----:B------:R-:W-:Y:S01]  /*9630*/  ISETP.GE.OR P1, PT, R28, UR6, P4 ;  /* 0x000000061c007c0c */ /* 0x000fe2000a726670 */
[----:B------:R0:W0:Y:S01]  /*9640*/  LDS.128 R24, [R30+0x2400] ;  /* 0x002400001e187984 */ /* 0x0000220000000c00 */
[----:B------:R-:W-:Y:S01]  /*9650*/  SEL R50, R50, RZ, !P0 ;  /* 0x000000ff32327207 */ /* 0x000fe20004000000 */
[----:B------:R-:W-:Y:S01]  /*9660*/  IMAD.WIDE.U32 R34, R36, UR7, R28 ;  /* 0x0000000724227c25 */ /* 0x000fe2000f8e001c */
[----:B------:R-:W-:Y:S01]  /*9670*/  ISETP.GE.AND P5, PT, R31, R52, PT ;  /* 0x000000341f00720c */ /* 0x000fe20003fa6270 */
[----:B------:R-:W-:Y:S01]  /*9680*/  BSSY B1, `(.L_x_137) ;  /* 0x0000019000017945 */ /* 0x000fe20003800000 */
[----:B------:R-:W-:Y:S01]  /*9690*/  SEL R233, R233, RZ, !P0 ;  /* 0x000000ffe9e97207 */ /* 0x000fe20004000000 */
[----:B------:R-:W-:Y:S01]  /*96a0*/  IMAD.IADD R35, R35, 0x1, R37 ;  /* 0x0000000123237824 */ /* 0x000fe200078e0225 */
[----:B------:R-:W-:Y:S01]  /*96b0*/  P2R R51, PR, RZ, 0x40 ;  /* 0x00000040ff337803 */ /* 0x000fe20000000000 */
[----:B------:R-:W-:Y:S01]  /*96c0*/  IMAD R31, R50, UR4, RZ ;  /* 0x00000004321f7c24 */ /* 0x000fe2000f8e02ff */
[----:B------:R-:W-:Y:S01]  /*96d0*/  P2R R53, PR, RZ, 0x8 ;  /* 0x00000008ff357803 */ /* 0x000fe20000000000 */
[----:B------:R-:W-:Y:S01]  /*96e0*/  IMAD.WIDE.U32 R34, R233, UR4, R34 ;  /* 0x00000004e9227c25 */ /* 0x000fe2000f8e0022 */
[----:B------:R-:W-:-:S02]  /*96f0*/  P2R R54, PR, RZ, 0x4 ;  /* 0x00000004ff367803 */ /* 0x000fc40000000000 */
[----:B------:R-:W-:Y:S01]  /*9700*/  ISETP.GE.OR P0, PT, R28, UR6, P6 ;  /* 0x000000061c007c0c */ /* 0x000fe2000b706670 */
[----:B------:R-:W-:Y:S02]  /*9710*/  IMAD R31, R233, UR5, R31 ;  /* 0x00000005e91f7c24 */ /* 0x000fe4000f8e021f */
[----:B------:R-:W-:-:S04]  /*9720*/  IMAD.WIDE R2, R39, 0x50, R2 ;  /* 0x0000005027027825 */ /* 0x000fc800078e0202 */
[----:B------:R-:W-:Y:S01]  /*9730*/  IMAD.IADD R37, R35, 0x1, R31 ;  /* 0x0000000123257824 */ /* 0x000fe200078e021f */
[----:B-12---:R-:W-:Y:S06]  /*9740*/  @P1 BRA `(.L_x_138) ;  /* 0x0000000000301947 */ /* 0x006fec0003800000 */
[----:B------:R-:W1:Y:S01]  /*9750*/  LDS.128 R44, [R30+0xa000] ;  /* 0x00a000001e2c7984 */ /* 0x000e620000000c00 */
[----:B------:R-:W-:Y:S01]  /*9760*/  ULDC.64 UR4, c[0x0][0x848] ;  /* 0x0002120000047ab9 */ /* 0x000fe20000000a00 */
[----:B------:R-:W-:Y:S01]  /*9770*/  IMAD.MOV.U32 R36, RZ, RZ, R34 ;  /* 0x000000ffff247224 */ /* 0x000fe200078e0022 */
[----:B------:R-:W-:Y:S01]  /*9780*/  ULDC.64 UR10, c[0x0][0x208] ;  /* 0x00008200000a7ab9 */ /* 0x000fe20000000a00 */
[----:B------:R-:W-:Y:S02]  /*9790*/  IMAD R31, R3, UR4, RZ ;  /* 0x00000004031f7c24 */ /* 0x000fe4000f8e02ff */
[----:B------:R-:W-:-:S04]  /*97a0*/  IMAD.WIDE.U32 R38, R2, UR4, R36 ;  /* 0x0000000402267c25 */ /* 0x000fc8000f8e0024 */
[----:B------:R-:W-:Y:S01]  /*97b0*/  IMAD R31, R2, UR5, R31 ;  /* 0x00000005021f7c24 */ /* 0x000fe2000f8e021f */
[----:B------:R-:W-:Y:S02]  /*97c0*/  ULDC.64 UR4, c[0x0][0x830] ;  /* 0x00020c0000047ab9 */ /* 0x000fe40000000a00 */
[----:B------:R-:W-:Y:S01]  /*97d0*/  LEA R48, P1, R38, UR4, 0x1 ;  /* 0x0000000426307c11 */ /* 0x000fe2000f8208ff */
[----:B------:R-:W-:-:S05]  /*97e0*/  IMAD.IADD R31, R39, 0x1, R31 ;  /* 0x00000001271f7824 */ /* 0x000fca00078e021f */
[----:B------:R-:W-:-:S05]  /*97f0*/  LEA.HI.X R49, R38, UR5, R31, 0x1, P1 ;  /* 0x0000000526317c11 */ /* 0x000fca00088f0c1f */
[----:B-1----:R1:W-:Y:S02]  /*9800*/  STG.E.128 desc[UR10][R48.64], R44 ;  /* 0x0000002c30007986 */ /* 0x0023e4000c101d0a */
.L_x_138:
[----:B------:R-:W-:Y:S05]  /*9810*/  BSYNC B1 ;  /* 0x0000000000017941 */ /* 0x000fea0003800000 */
.L_x_137:
[----:B------:R-:W-:Y:S04]  /*9820*/  BSSY B1, `(.L_x_139) ;  /* 0x0000010000017945 */ /* 0x000fe80003800000 */
[----:B------:R-:W-:Y:S05]  /*9830*/  @P0 BRA `(.L_x_140) ;  /* 0x0000000000380947 */ /* 0x000fea0003800000 */
[----:B------:R-:W-:Y:S01]  /*9840*/  IADD3 R31, P0, R2, 0x8, RZ ;  /* 0x00000008021f7810 */ /* 0x000fe20007f1e0ff */
[----:B------:R-:W-:Y:S01]  /*9850*/  ULDC.64 UR4, c[0x0][0x848] ;  /* 0x0002120000047ab9 */ /* 0x000fe20000000a00 */
[----:B------:R-:W-:Y:S01]  /*9860*/  IMAD.MOV.U32 R39, RZ, RZ, R37 ;  /* 0x000000ffff277224 */ /* 0x000fe200078e0025 */
[----:B------:R-:W-:Y:S02]  /*9870*/  ULDC.64 UR10, c[0x0][0x208] ;  /* 0x00008200000a7ab9 */ /* 0x000fe40000000a00 */
[----:B------:R-:W-:-:S04]  /*9880*/  IMAD.X R38, RZ, RZ, R3, P0 ;  /* 0x000000ffff267224 */ /* 0x000fc800000e0603 */
[----:B-1----:R-:W-:Y:S02]  /*9890*/  IMAD R44, R38, UR4, RZ ;  /* 0x00000004262c7c24 */ /* 0x002fe4000f8e02ff */
[----:B------:R-:W-:-:S04]  /*98a0*/  IMAD.MOV.U32 R38, RZ, RZ, R34 ;  /* 0x000000ffff267224 */ /* 0x000fc800078e0022 */
[----:B------:R-:W-:-:S04]  /*98b0*/  IMAD.WIDE.U32 R38, R31, UR4, R38 ;  /* 0x000000041f267c25 */ /* 0x000fc8000f8e0026 */
[----:B------:R-:W-:Y:S01]  /*98c0*/  IMAD R31, R31, UR5, R44 ;  /* 0x000000051f1f7c24 */ /* 0x000fe2000f8e022c */
[----:B------:R-:W-:Y:S02]  /*98d0*/  ULDC.64 UR4, c[0x0][0x830] ;  /* 0x00020c0000047ab9 */ /* 0x000fe40000000a00 */
[----:B------:R-:W-:Y:S01]  /*98e0*/  LEA R44, P0, R38, UR4, 0x1 ;  /* 0x00000004262c7c11 */ /* 0x000fe2000f8008ff */
[----:B------:R-:W-:-:S05]  /*98f0*/  IMAD.IADD R31, R39, 0x1, R31 ;  /* 0x00000001271f7824 */ /* 0x000fca00078e021f */
[----:B------:R-:W-:-:S05]  /*9900*/  LEA.HI.X R45, R38, UR5, R31, 0x1, P0 ;  /* 0x00000005262d7c11 */ /* 0x000fca00080f0c1f */
[----:B------:R2:W-:Y:S02]  /*9910*/  STG.E.128 desc[UR10][R44.64], R40 ;  /* 0x000000282c007986 */ /* 0x0005e4000c101d0a */
.L_x_140:
[----:B------:R-:W-:Y:S05]  /*9920*/  BSYNC B1 ;  /* 0x0000000000017941 */ /* 0x000fea0003800000 */
.L_x_139:
[----:B--2---:R2:W0:Y:S01]  /*9930*/  LDS.128 R40, [R30+0xa800] ;  /* 0x00a800001e287984 */ /* 0x0044220000000c00 */
[C---:B------:R-:W-:Y:S01]  /*9940*/  ISETP.GE.OR P1, PT, R28.reuse, UR6, P3 ;  /* 0x000000061c007c0c */ /* 0x040fe20009f26670 */
[----:B------:R-:W-:Y:S01]  /*9950*/  BSSY B1, `(.L_x_141) ;  /* 0x0000011000017945 */ /* 0x000fe20003800000 */
[----:B------:R-:W-:-:S11]  /*9960*/  ISETP.GE.OR P0, PT, R28, UR6, P2 ;  /* 0x000000061c007c0c */ /* 0x000fd60009706670 */
[----:B--2---:R-:W-:Y:S05]  /*9970*/  @P1 BRA `(.L_x_142) ;  /* 0x0000000000381947 */ /* 0x004fea0003800000 */
        /* <DEDUP_REMOVED lines=13> */
[----:B0-----:R2:W-:Y:S02]  /*9a50*/  STG.E.128 desc[UR10][R44.64], R40 ;  /* 0x000000282c007986 */ /* 0x0015e4000c101d0a */
.L_x_142:
[----:B------:R-:W-:Y:S05]  /*9a60*/  BSYNC B1 ;  /* 0x0000000000017941 */ /* 0x000fea0003800000 */
.L_x_141:
[----:B0-2---:R0:W2:Y:S01]  /*9a70*/  LDS.128 R40, [R30+0xac00] ;  /* 0x00ac00001e287984 */ /* 0x0050a20000000c00 */
[----:B------:R-:W-:Y:S01]  /*9a80*/  BSSY B1, `(.L_x_143) ;  /* 0x0000011000017945 */ /* 0x000fe20003800000 */
[----:B------:R-:W-:-:S03]  /*9a90*/  VIADD R31, R0, 0x28 ;  /* 0x00000028001f7836 */ /* 0x000fc60000000000 */
[----:B------:R-:W-:Y:S05]  /*9aa0*/  @P0 BRA `(.L_x_144) ;  /* 0x0000000000380947 */ /* 0x000fea0003800000 */
[----:B-1----:R-:W-:Y:S01]  /*9ab0*/  IADD3 R45, P0, R2, 0x18, RZ ;  /* 0x00000018022d7810 */ /* 0x002fe20007f1e0ff */
[----:B------:R-:W-:Y:S01]  /*9ac0*/  ULDC.64 UR4, c[0x0][0x848] ;  /* 0x0002120000047ab9 */ /* 0x000fe20000000a00 */
[----:B------:R-:W-:Y:S01]  /*9ad0*/  IMAD.MOV.U32 R39, RZ, RZ, R37 ;  /* 0x000000ffff277224 */ /* 0x000fe200078e0025 */
[----:B------:R-:W-:Y:S02]  /*9ae0*/  ULDC.64 UR10, c[0x0][0x208] ;  /* 0x00008200000a7ab9 */ /* 0x000fe40000000a00 */
[----:B------:R-:W-:-:S04]  /*9af0*/  IMAD.X R38, RZ, RZ, R3, P0 ;  /* 0x000000ffff267224 */ /* 0x000fc800000e0603 */
[----:B------:R-:W-:Y:S02]  /*9b00*/  IMAD R44, R38, UR4, RZ ;  /* 0x00000004262c7c24 */ /* 0x000fe4000f8e02ff */
[----:B------:R-:W-:-:S04]  /*9b10*/  IMAD.MOV.U32 R38, RZ, RZ, R34 ;  /* 0x000000ffff267224 */ /* 0x000fc800078e0022 */
[----:B------:R-:W-:-:S04]  /*9b20*/  IMAD.WIDE.U32 R38, R45, UR4, R38 ;  /* 0x000000042d267c25 */ /* 0x000fc8000f8e0026 */
[----:B------:R-:W-:Y:S01]  /*9b30*/  IMAD R45, R45, UR5, R44 ;  /* 0x000000052d2d7c24 */ /* 0x000fe2000f8e022c */
[----:B------:R-:W-:Y:S02]  /*9b40*/  ULDC.64 UR4, c[0x0][0x830] ;  /* 0x00020c0000047ab9 */ /* 0x000fe40000000a00 */
[----:B------:R-:W-:Y:S01]  /*9b50*/  LEA R44, P0, R38, UR4, 0x1 ;  /* 0x00000004262c7c11 */ /* 0x000fe2000f8008ff */
[----:B------:R-:W-:-:S05]  /*9b60*/  IMAD.IADD R39, R39, 0x1, R45 ;  /* 0x0000000127277824 */ /* 0x000fca00078e022d */
[----:B------:R-:W-:-:S05]  /*9b70*/  LEA.HI.X R45, R38, UR5, R39, 0x1, P0 ;  /* 0x00000005262d7c11 */ /* 0x000fca00080f0c27 */
[----:B--2---:R1:W-:Y:S02]  /*9b80*/  STG.E.128 desc[UR10][R44.64], R40 ;  /* 0x000000282c007986 */ /* 0x0043e4000c101d0a */
.L_x_144:
[----:B------:R-:W-:Y:S05]  /*9b90*/  BSYNC B1 ;  /* 0x0000000000017941 */ /* 0x000fea0003800000 */
.L_x_143:
[----:B-12---:R1:W2:Y:S01]  /*9ba0*/  LDS.128 R40, [R30+0xb000] ;  /* 0x00b000001e287984 */ /* 0x0062a20000000c00 */
[----:B------:R-:W-:Y:S01]  /*9bb0*/  ISETP.GE.OR P0, PT, R28, UR6, P5 ;  /* 0x000000061c007c0c */ /* 0x000fe2000af06670 */
[----:B------:R-:W-:Y:S01]  /*9bc0*/  BSSY B1, `(.L_x_145) ;  /* 0x0000011000017945 */ /* 0x000fe20003800000 */
[----:B------:R-:W-:-:S11]  /*9bd0*/  ISETP.GE.AND P3, PT, R31, R52, PT ;  /* 0x000000341f00720c */ /* 0x000fd60003f66270 */
[----:B-1----:R-:W-:Y:S05]  /*9be0*/  @P0 BRA `(.L_x_146) ;  /* 0x0000000000380947 */ /* 0x002fea0003800000 */
[----:B------:R-:W-:Y:S01]  /*9bf0*/  IADD3 R31, P0, R2, 0x20, RZ ;  /* 0x00000020021f7810 */ /* 0x000fe20007f1e0ff */
        /* <DEDUP_REMOVED lines=13> */
.L_x_146:
[----:B------:R-:W-:Y:S05]  /*9cd0*/  BSYNC B1 ;  /* 0x0000000000017941 */ /* 0x000fea0003800000 */
.L_x_145:
[----:B-12---:R1:W2:Y:S01]  /*9ce0*/  LDS.128 R40, [R30+0xb400] ;  /* 0x00b400001e287984 */ /* 0x0062a20000000c00 */
[----:B------:R-:W-:Y:S01]  /*9cf0*/  ISETP.GE.OR P0, PT, R28, UR6, P3 ;  /* 0x000000061c007c0c */ /* 0x000fe20009f06670 */
[----:B------:R-:W-:Y:S01]  /*9d00*/  BSSY B1, `(.L_x_147) ;  /* 0x0000011000017945 */ /* 0x000fe20003800000 */
[----:B------:R-:W-:-:S11]  /*9d10*/  VIADD R31, R0, 0x30 ;  /* 0x00000030001f7836 */ /* 0x000fd60000000000 */
        /* <DEDUP_REMOVED lines=15> */
.L_x_148:
[----:B------:R-:W-:Y:S05]  /*9e10*/  BSYNC B1 ;  /* 0x0000000000017941 */ /* 0x000fea0003800000 */
.L_x_147:
[----:B-12---:R1:W2:Y:S01]  /*9e20*/  LDS.128 R40, [R30+0xb800] ;  /* 0x00b800001e287984 */ /* 0x0062a20000000c00 */
[----:B------:R-:W-:Y:S01]  /*9e30*/  ISETP.GE.AND P2, PT, R31, R52, PT ;  /* 0x000000341f00720c */ /* 0x000fe20003f46270 */
[----:B------:R-:W-:Y:S01]  /*9e40*/  BSSY B1, `(.L_x_149) ;  /* 0x0000012000017945 */ /* 0x000fe20003800000 */
[----:B------:R-:W-:Y:S02]  /*9e50*/  VIADD R31, R0, 0x38 ;  /* 0x00000038001f7836 */ /* 0x000fe40000000000 */
[----:B------:R-:W-:-:S13]  /*9e60*/  ISETP.GE.OR P0, PT, R28, UR6, P2 ;  /* 0x000000061c007c0c */ /* 0x000fda0009706670 */
        /* <DEDUP_REMOVED lines=15> */
.L_x_150:
[----:B------:R-:W-:Y:S05]  /*9f60*/  BSYNC B1 ;  /* 0x0000000000017941 */ /* 0x000fea0003800000 */
.L_x_149:
        /* <DEDUP_REMOVED lines=20> */
.L_x_152:
[----:B------:R-:W-:Y:S05]  /*a0b0*/  BSYNC B1 ;  /* 0x0000000000017941 */ /* 0x000fea0003800000 */
.L_x_151:
[----:B-12---:R1:W2:Y:S01]  /*a0c0*/  LDS.128 R40, [R30+0xc000] ;  /* 0x00c000001e287984 */ /* 0x0062a20000000c00 */
[----:B------:R-:W-:Y:S01]  /*a0d0*/  ISETP.GE.AND P0, PT, R46, R52, PT ;  /* 0x000000342e00720c */ /* 0x000fe20003f06270 */
[----:B------:R-:W-:Y:S01]  /*a0e0*/  BSSY B1, `(.L_x_153) ;  /* 0x0000012000017945 */ /* 0x000fe20003800000 */
[----:B----4-:R-:W-:Y:S02]  /*a0f0*/  IMAD R48, R32, UR8, RZ ;  /* 0x0000000820307c24 */ /* 0x010fe4000f8e02ff */
        /* <DEDUP_REMOVED lines=16> */
.L_x_154:
[----:B------:R-:W-:Y:S05]  /*a200*/  BSYNC B1 ;  /* 0x0000000000017941 */ /* 0x000fea0003800000 */
.L_x_153:
[----:B-12---:R1:W2:Y:S01]  /*a210*/  LDS.128 R40, [R30+0xc400] ;  /* 0x00c400001e287984 */ /* 0x0062a20000000c00 */
[----:B------:R-:W-:Y:S01]  /*a220*/  VIADD R0, R0, 0x48 ;  /* 0x0000004800007836 */ /* 0x000fe20000000000 */
[----:B------:R-:W-:Y:S01]  /*a230*/  BSSY B1, `(.L_x_155) ;  /* 0x0000015000017945 */ /* 0x000fe20003800000 */
[----:B------:R-:W-:Y:S02]  /*a240*/  IMAD R45, R33, UR7, R48 ;  /* 0x00000007212d7c24 */ /* 0x000fe4000f8e0230 */
[----:B------:R-:W-:Y:S01]  /*a250*/  IMAD.WIDE.U32 R38, R32, UR7, R28 ;  /* 0x0000000720267c25 */ /* 0x000fe2000f8e001c */
[----:B------:R-:W-:-:S04]  /*a260*/  ISETP.GE.AND P6, PT, R0, R52, PT ;  /* 0x000000340000720c */ /* 0x000fc80003fc6270 */
[----:B------:R-:W-:Y:S02]  /*a270*/  P2R R44, PR, RZ, 0x40 ;  /* 0x00000040ff2c7803 */ /* 0x000fe40000000000 */
[----:B------:R-:W-:-:S13]  /*a280*/  ISETP.GE.OR P6, PT, R28, UR6, P6 ;  /* 0x000000061c007c0c */ /* 0x000fda000b7c6670 */
[----:B-1----:R-:W-:Y:S05]  /*a290*/  @P6 BRA `(.L_x_156) ;  /* 0x0000000000386947 */ /* 0x002fea0003800000 */
[----:B------:R-:W-:Y:S01]  /*a2a0*/  IADD3 R31, P6, R2, 0x48, RZ ;  /* 0x00000048021f7810 */ /* 0x000fe20007fde0ff */
[----:B------:R-:W-:Y:S01]  /*a2b0*/  ULDC.64 UR4, c[0x0][0x848] ;  /* 0x0002120000047ab9 */ /* 0x000fe20000000a00 */
[----:B------:R-:W-:Y:S01]  /*a2c0*/  IMAD.MOV.U32 R32, RZ, RZ, R34 ;  /* 0x000000ffff207224 */ /* 0x000fe200078e0022 */
[----:B------:R-:W-:Y:S01]  /*a2d0*/  ULDC.64 UR10, c[0x0][0x208] ;  /* 0x00008200000a7ab9 */ /* 0x000fe20000000a00 */
[----:B------:R-:W-:Y:S02]  /*a2e0*/  IMAD.MOV.U32 R33, RZ, RZ, R37 ;  /* 0x000000ffff217224 */ /* 0x000fe400078e0025 */
[----:B------:R-:W-:Y:S02]  /*a2f0*/  IMAD.X R0, RZ, RZ, R3, P6 ;  /* 0x000000ffff007224 */ /* 0x000fe400030e0603 */
[----:B------:R-:W-:-:S04]  /*a300*/  IMAD.WIDE.U32 R32, R31, UR4, R32 ;  /* 0x000000041f207c25 */ /* 0x000fc8000f8e0020 */
[----:B------:R-:W-:-:S04]  /*a310*/  IMAD R0, R0, UR4, RZ ;  /* 0x0000000400007c24 */ /* 0x000fc8000f8e02ff */
[----:B------:R-:W-:Y:S01]  /*a320*/  IMAD R31, R31, UR5, R0 ;  /* 0x000000051f1f7c24 */ /* 0x000fe2000f8e0200 */
[----:B------:R-:W-:Y:S02]  /*a330*/  ULDC.64 UR4, c[0x0][0x830] ;  /* 0x00020c0000047ab9 */ /* 0x000fe40000000a00 */
[----:B------:R-:W-:Y:S01]  /*a340*/  LEA R34, P6, R32, UR4, 0x1 ;  /* 0x0000000420227c11 */ /* 0x000fe2000f8c08ff */
[----:B------:R-:W-:-:S05]  /*a350*/  IMAD.IADD R31, R33, 0x1, R31 ;  /* 0x00000001211f7824 */ /* 0x000fca00078e021f */
[----:B------:R-:W-:-:S05]  /*a360*/  LEA.HI.X R35, R32, UR5, R31, 0x1, P6 ;  /* 0x0000000520237c11 */ /* 0x000fca000b0f0c1f */
[----:B--2---:R1:W-:Y:S02]  /*a370*/  STG.E.128 desc[UR10][R34.64], R40 ;  /* 0x0000002822007986 */ /* 0x0043e4000c101d0a */
.L_x_156:
[----:B------:R-:W-:Y:S05]  /*a380*/  BSYNC B1 ;  /* 0x0000000000017941 */ /* 0x000fea0003800000 */
.L_x_155:
[----:B-1----:R1:W4:Y:S01]  /*a390*/  LDS.128 R32, [R30] ;  /* 0x000000001e207984 */ /* 0x0023220000000c00 */
[----:B------:R-:W-:Y:S01]  /*a3a0*/  P2R R0, PR, RZ, 0x4 ;  /* 0x00000004ff007803 */ /* 0x000fe20000000000 */
[----:B------:R-:W-:Y:S01]  /*a3b0*/  ULDC UR6, c[0x0][0x80c] ;  /* 0x0002030000067ab9 */ /* 0x000fe20000000800 */
[----:B------:R-:W-:Y:S01]  /*a3c0*/  ISETP.NE.AND P2, PT, R51, RZ, PT ;  /* 0x000000ff3300720c */ /* 0x000fe20003f45270 */
[----:B------:R-:W-:Y:S01]  /*a3d0*/  ULDC.64 UR4, c[0x0][0x828] ;  /* 0x00020a0000047ab9 */ /* 0x000fe20000000a00 */
[C---:B------:R-:W-:Y:S01]  /*a3e0*/  ISETP.GE.OR P4, PT, R28.reuse, UR6, P4 ;  /* 0x000000061c007c0c */ /* 0x040fe2000a786670 */
[----:B------:R-:W-:Y:S01]  /*a3f0*/  IMAD.IADD R39, R39, 0x1, R45 ;  /* 0x0000000127277824 */ /* 0x000fe200078e022d */
[----:B------:R-:W-:Y:S01]  /*a400*/  P2R R29, PR, RZ, 0x2 ;  /* 0x00000002ff1d7803 */ /* 0x000fe20000000000 */
[----:B------:R-:W-:Y:S01]  /*a410*/  BSSY B1, `(.L_x_157) ;  /* 0x0000024000017945 */ /* 0x000fe20003800000 */
[----:B------:R-:W-:Y:S01]  /*a420*/  P2R R31, PR, RZ, 0x1 ;  /* 0x00000001ff1f7803 */ /* 0x000fe20000000000 */
[----:B--2---:R-:W-:Y:S01]  /*a430*/  IMAD.WIDE.U32 R40, R233, UR4, R38 ;  /* 0x00000004e9287c25 */ /* 0x004fe2000f8e0026 */
[----:B------:R-:W-:-:S02]  /*a440*/  ISETP.GE.OR P2, PT, R28, UR6, P2 ;  /* 0x000000061c007c0c */ /* 0x000fc40009746670 */
[----:B------:R-:W-:Y:S02]  /*a450*/  ISETP.NE.AND P1, PT, R53, RZ, PT ;  /* 0x000000ff3500720c */ /* 0x000fe40003f25270 */
[----:B------:R-:W-:Y:S02]  /*a460*/  ISETP.NE.AND P0, PT, R54, RZ, PT ;  /* 0x000000ff3600720c */ /* 0x000fe40003f05270 */
[----:B------:R-:W-:Y:S02]  /*a470*/  P2R R42, PR, RZ, 0x4 ;  /* 0x00000004ff2a7803 */ /* 0x000fe40000000000 */
[----:B------:R-:W-:Y:S01]  /*a480*/  ISETP.NE.AND P2, PT, R0, RZ, PT ;  /* 0x000000ff0000720c */ /* 0x000fe20003f45270 */
[----:B------:R-:W-:Y:S01]  /*a490*/  IMAD R0, R50, UR4, RZ ;  /* 0x0000000432007c24 */ /* 0x000fe2000f8e02ff */
[C---:B------:R-:W-:Y:S02]  /*a4a0*/  ISETP.GE.OR P1, PT, R28.reuse, UR6, P1 ;  /* 0x000000061c007c0c */ /* 0x040fe40008f26670 */
[----:B------:R-:W-:Y:S01]  /*a4b0*/  ISETP.GE.OR P0, PT, R28, UR6, P0 ;  /* 0x000000061c007c0c */ /* 0x000fe20008706670 */
[----:B------:R-:W-:Y:S01]  /*a4c0*/  IMAD R37, R233, UR5, R0 ;  /* 0x00000005e9257c24 */ /* 0x000fe2000f8e0200 */
[----:B------:R-:W-:-:S02]  /*a4d0*/  ISETP.NE.AND P6, PT, R44, RZ, PT ;  /* 0x000000ff2c00720c */ /* 0x000fc40003fc5270 */
[----:B------:R-:W-:Y:S01]  /*a4e0*/  P2R R43, PR, RZ, 0x2 ;  /* 0x00000002ff2b7803 */ /* 0x000fe20000000000 */
[----:B------:R-:W-:Y:S01]  /*a4f0*/  IMAD.IADD R37, R41, 0x1, R37 ;  /* 0x0000000129257824 */ /* 0x000fe200078e0225 */
[----:B------:R-:W-:Y:S02]  /*a500*/  P2R R44, PR, RZ, 0x1 ;  /* 0x00000001ff2c7803 */ /* 0x000fe40000000000 */
[----:B------:R-:W-:Y:S02]  /*a510*/  ISETP.NE.AND P1, PT, R29, RZ, PT ;  /* 0x000000ff1d00720c */ /* 0x000fe40003f25270 */
[----:B------:R-:W-:Y:S02]  /*a520*/  ISETP.NE.AND P0, PT, R31, RZ, PT ;  /* 0x000000ff1f00720c */ /* 0x000fe40003f05270 */
[C---:B------:R-:W-:Y:S02]  /*a530*/  ISETP.GE.OR P5, PT, R28.reuse, UR6, P5 ;  /* 0x000000061c007c0c */ /* 0x040fe4000afa6670 */
[----:B------:R-:W-:-:S02]  /*a540*/  ISETP.GE.OR P3, PT, R28, UR6, P3 ;  /* 0x000000061c007c0c */ /* 0x000fc40009f66670 */
[C---:B------:R-:W-:Y:S02]  /*a550*/  ISETP.GE.OR P2, PT, R28.reuse, UR6, P2 ;  /* 0x000000061c007c0c */ /* 0x040fe40009746670 */
[C---:B------:R-:W-:Y:S02]  /*a560*/  ISETP.GE.OR P1, PT, R28.reuse, UR6, P1 ;  /* 0x000000061c007c0c */ /* 0x040fe40008f26670 */
[C---:B------:R-:W-:Y:S02]  /*a570*/  ISETP.GE.OR P0, PT, R28.reuse, UR6, P0 ;  /* 0x000000061c007c0c */ /* 0x040fe40008706670 */
[----:B------:R-:W-:Y:S01]  /*a580*/  ISETP.GE.OR P6, PT, R28, UR6, P6 ;  /* 0x000000061c007c0c */ /* 0x000fe2000b7c6670 */
[----:B-1--4-:R-:W-:-:S12]  /*a590*/  @P4 BRA `(.L_x_158) ;  /* 0x00000000002c4947 */ /* 0x012fd80003800000 */
        /* <DEDUP_REMOVED lines=10> */
[----:B------:R1:W-:Y:S02]  /*a640*/  STG.E.128 desc[UR8][R38.64], R32 ;  /* 0x0000002026007986 */ /* 0x0003e4000c101d08 */
.L_x_158:
[----:B------:R-:W-:Y:S05]  /*a650*/  BSYNC B1 ;  /* 0x0000000000017941 */ /* 0x000fea0003800000 */
.L_x_157:
[----:B-1----:R1:W2:Y:S01]  /*a660*/  LDS.128 R32, [R30+0x400] ;  /* 0x000400001e207984 */ /* 0x0022a20000000c00 */
[----:B------:R-:W-:Y:S01]  /*a670*/  ISETP.NE.AND P4, PT, R42, RZ, PT ;  /* 0x000000ff2a00720c */ /* 0x000fe20003f85270 */
[----:B------:R-:W-:-:S12]  /*a680*/  BSSY B1, `(.L_x_159) ;  /* 0x0000010000017945 */ /* 0x000fd80003800000 */
        /* <DEDUP_REMOVED lines=15> */
.L_x_160:
[----:B------:R-:W-:Y:S05]  /*a780*/  BSYNC B1 ;  /* 0x0000000000017941 */ /* 0x000fea0003800000 */
.L_x_159:
[----:B-12---:R1:W2:Y:S01]  /*a790*/  LDS.128 R32, [R30+0x800] ;  /* 0x000800001e207984 */ /* 0x0062a20000000c00 */
        /* <DEDUP_REMOVED lines=17> */
.L_x_162:
[----:B------:R-:W-:Y:S05]  /*a8b0*/  BSYNC B1 ;  /* 0x0000000000017941 */ /* 0x000fea0003800000 */
.L_x_161:
[----:B0-----:R-:W0:Y:S01]  /*a8c0*/  LDS.128 R28, [R30+0xc00] ;  /* 0x000c00001e1c7984 */ /* 0x001e220000000c00 */
[----:B------:R-:W-:Y:S01]  /*a8d0*/  ISETP.NE.AND P4, PT, R44, RZ, PT ;  /* 0x000000ff2c00720c */ /* 0x000fe20003f85270 */
[----:B------:R-:W-:-:S12]  /*a8e0*/  BSSY B1, `(.L_x_163) ;  /* 0x0000010000017945 */ /* 0x000fd80003800000 */
[----:B------:R-:W-:Y:S05]  /*a8f0*/  @P4 BRA `(.L_x_164) ;  /* 0x0000000000384947 */ /* 0x000fea0003800000 */
[----:B-12---:R-:W-:Y:S01]  /*a900*/  IADD3 R35, P4, R2, 0x18, RZ ;  /* 0x0000001802237810 */ /* 0x006fe20007f9e0ff */
        /* <DEDUP_REMOVED lines=12> */
[----:B0-----:R4:W-:Y:S02]  /*a9d0*/  STG.E.128 desc[UR8][R34.64], R28 ;  /* 0x0000001c22007986 */ /* 0x0019e4000c101d08 */
.L_x_164:
[----:B------:R-:W-:Y:S05]  /*a9e0*/  BSYNC B1 ;  /* 0x0000000000017941 */ /* 0x000fea0003800000 */
.L_x_163:
[----:B------:R-:W-:Y:S04]  /*a9f0*/  BSSY B1, `(.L_x_165) ;  /* 0x0000010000017945 */ /* 0x000fe80003800000 */
[----:B------:R-:W-:Y:S05]  /*aa00*/  @P5 BRA `(.L_x_166) ;  /* 0x0000000000385947 */ /* 0x000fea0003800000 */
[----:B0---4-:R-:W-:Y:S01]  /*aa10*/  IADD3 R31, P4, R2, 0x20, RZ ;  /* 0x00000020021f7810 */ /* 0x011fe20007f9e0ff */
        /* <DEDUP_REMOVED lines=12> */
[----:B------:R0:W-:Y:S02]  /*aae0*/  STG.E.128 desc[UR8][R30.64], R4 ;  /* 0x000000041e007986 */ /* 0x0001e4000c101d08 */
.L_x_166:
[----:B------:R-:W-:Y:S05]  /*aaf0*/  BSYNC B1 ;  /* 0x0000000000017941 */ /* 0x000fea0003800000 */
.L_x_165:
[----:B------:R-:W-:Y:S04]  /*ab00*/  BSSY B1, `(.L_x_167) ;  /* 0x0000010000017945 */ /* 0x000fe80003800000 */
[----:B------:R-:W-:Y:S05]  /*ab10*/  @P3 BRA `(.L_x_168) ;  /* 0x0000000000383947 */ /* 0x000fea0003800000 */
[----:B0-----:R-:W-:Y:S01]  /*ab20*/  IADD3 R7, P3, R2, 0x28, RZ ;  /* 0x0000002802077810 */ /* 0x001fe20007f7e0ff */
        /* <DEDUP_REMOVED lines=12> */
[----:B---3--:R0:W-:Y:S02]  /*abf0*/  STG.E.128 desc[UR8][R6.64], R8 ;  /* 0x0000000806007986 */ /* 0x0081e4000c101d08 */
.L_x_168:
[----:B------:R-:W-:Y:S05]  /*ac00*/  BSYNC B1 ;  /* 0x0000000000017941 */ /* 0x000fea0003800000 */
.L_x_167:
        /* <DEDUP_REMOVED lines=16> */
.L_x_170:
[----:B------:R-:W-:Y:S05]  /*ad10*/  BSYNC B1 ;  /* 0x0000000000017941 */ /* 0x000fea0003800000 */
.L_x_169:
        /* <DEDUP_REMOVED lines=16> */
.L_x_172:
[----:B------:R-:W-:Y:S05]  /*ae20*/  BSYNC B1 ;  /* 0x0000000000017941 */ /* 0x000fea0003800000 */
.L_x_171:
        /* <DEDUP_REMOVED lines=16> */
.L_x_174:
[----:B------:R-:W-:Y:S05]  /*af30*/  BSYNC B1 ;  /* 0x0000000000017941 */ /* 0x000fea0003800000 */
.L_x_173:
[----:B------:R-:W-:Y:S05]  /*af40*/  @P6 BRA `(.L_x_117) ;  /* 0x0000003c00486947 */ /* 0x000fea0003800000 */
[----:B0-----:R-:W-:Y:S01]  /*af50*/  IADD3 R5, P0, R2, 0x48, RZ ;  /* 0x0000004802057810 */ /* 0x001fe20007f1e0ff */
[----:B------:R-:W-:Y:S01]  /*af60*/  ULDC.64 UR4, c[0x0][0x818] ;  /* 0x0002060000047ab9 */ /* 0x000fe20000000a00 */
[----:B------:R-:W-:Y:S01]  /*af70*/  IMAD.MOV.U32 R2, RZ, RZ, R40 ;  /* 0x000000ffff027224 */ /* 0x000fe200078e0028 */
[----:B------:R-:W-:Y:S02]  /*af80*/  ULDC.64 UR6, c[0x0][0x208] ;  /* 0x0000820000067ab9 */ /* 0x000fe40000000a00 */
[----:B------:R-:W-:Y:S02]  /*af90*/  IMAD.X R0, RZ, RZ, R3, P0 ;  /* 0x000000ffff007224 */ /* 0x000fe400000e0603 */
[----:B------:R-:W-:Y:S02]  /*afa0*/  IMAD.MOV.U32 R3, RZ, RZ, R37 ;  /* 0x000000ffff037224 */ /* 0x000fe400078e0025 */
[----:B------:R-:W-:Y:S02]  /*afb0*/  IMAD R0, R0, UR4, RZ ;  /* 0x0000000400007c24 */ /* 0x000fe4000f8e02ff */
[----:B------:R-:W-:-:S04]  /*afc0*/  IMAD.WIDE.U32 R2, R5, UR4, R2 ;  /* 0x0000000405027c25 */ /* 0x000fc8000f8e0002 */
[----:B------:R-:W-:Y:S01]  /*afd0*/  IMAD R5, R5, UR5, R0 ;  /* 0x0000000505057c24 */ /* 0x000fe2000f8e0200 */
[----:B------:R-:W-:Y:S02]  /*afe0*/  ULDC.64 UR4, c[0x0][0x800] ;  /* 0x0002000000047ab9 */ /* 0x000fe40000000a00 */
[----:B------:R-:W-:Y:S01]  /*aff0*/  LEA R4, P0, R2, UR4, 0x1 ;  /* 0x0000000402047c11 */ /* 0x000fe2000f8008ff */
[----:B------:R-:W-:-:S05]  /*b000*/  IMAD.IADD R3, R3, 0x1, R5 ;  /* 0x0000000103037824 */ /* 0x000fca00078e0205 */
[----:B------:R-:W-:-:S05]  /*b010*/  LEA.HI.X R5, R2, UR5, R3, 0x1, P0 ;  /* 0x0000000502057c11 */ /* 0x000fca00080f0c03 */
[----:B------:R0:W-:Y:S01]  /*b020*/  STG.E.128 desc[UR6][R4.64], R24 ;  /* 0x0000001804007986 */ /* 0x0001e2000c101d06 */
[----:B------:R-:W-:Y:S05]  /*b030*/  BRA `(.L_x_117) ;  /* 0x0000003c000c7947 */ /* 0x000fea0003800000 */
.L_x_135:
[----:B------:R-:W1:Y:S01]  /*b040*/  LDC.64 R4, c[0x0][0x870] ;  /* 0x00021c00ff047b82 */ /* 0x000e620000000a00 */
[----:B------:R-:W-:-:S07]  /*b050*/  ULDC.64 UR6, c[0x0][0x208] ;  /* 0x0000820000067ab9 */ /* 0x000fce0000000a00 */
[----:B0-----:R-:W0:Y:S01]  /*b060*/  LDC.64 R2, c[0x0][0x870] ;  /* 0x00021c00ff027b82 */ /* 0x001e220000000a00 */
[----:B------:R-:W2:Y:S01]  /*b070*/  S2R R8, SR_TID.X ;  /* 0x0000000000087919 */ /* 0x000ea20000002100 */
[----:B------:R-:W3:Y:S06]  /*b080*/  S2R R13, SR_CTAID.X ;  /* 0x00000000000d7919 */ /* 0x000eec0000002500 */
[----:B------:R-:W4:Y:S01]  /*b090*/  LDC.64 R16, c[0x0][0x820] ;  /* 0x00020800ff107b82 */ /* 0x000f220000000a00 */
[----:B-1----:R-:W-:-:S04]  /*b0a0*/  ISETP.NE.U32.AND P1, PT, R4, RZ, PT ;  /* 0x000000ff0400720c */ /* 0x002fc80003f25070 */
[----:B------:R-:W-:Y:S01]  /*b0b0*/  ISETP.NE.AND.EX P1, PT, R5, RZ, PT, P1 ;  /* 0x000000ff0500720c */ /* 0x000fe20003f25310 */
[----:B0-----:R-:W-:Y:S02]  /*b0c0*/  IMAD.WIDE R4, R233, 0x4, R2 ;  /* 0x00000004e9047825 */ /* 0x001fe400078e0202 */
[----:B------:R-:W0:Y:S10]  /*b0d0*/  LDC.64 R2, c[0x0][0x878] ;  /* 0x00021e00ff027b82 */ /* 0x000e340000000a00 */
[----:B------:R-:W3:Y:S01]  /*b0e0*/  @P1 LDG.E R9, desc[UR6][R4.64] ;  /* 0x0000000604091981 */ /* 0x000ee2000c1e1900 */
[----:B------:R-:W-:Y:S01]  /*b0f0*/  ULDC UR4, c[0x0][0x808] ;  /* 0x0002020000047ab9 */ /* 0x000fe20000000800 */
[----:B--2---:R-:W-:Y:S01]  /*b100*/  VIADD R11, R8, 0xffffff80 ;  /* 0xffffff80080b7836 */ /* 0x004fe20000000000 */
[----:B------:R-:W1:Y:S01]  /*b110*/  S2UR UR5, SR_CTAID.Y ;  /* 0x00000000000579c3 */ /* 0x000e620000002600 */
[----:B------:R-:W-:Y:S01]  /*b120*/  IMAD.U32 R0, RZ, RZ, UR4 ;  /* 0x00000004ff007e24 */ /* 0x000fe2000f8e00ff */
[----:B0-----:R-:W-:-:S04]  /*b130*/  ISETP.NE.U32.AND P0, PT, R2, RZ, PT ;  /* 0x000000ff0200720c */ /* 0x001fc80003f05070 */
[----:B------:R-:W-:-:S13]  /*b140*/  ISETP.NE.AND.EX P0, PT, R3, RZ, PT, P0 ;  /* 0x000000ff0300720c */ /* 0x000fda0003f05300 */
[----:B------:R-:W0:Y:S01]  /*b150*/  @P0 LDC.64 R2, c[0x0][0x878] ;  /* 0x00021e00ff020b82 */ /* 0x000e220000000a00 */
[----:B------:R-:W-:-:S04]  /*b160*/  SHF.R.S32.HI R8, RZ, 0x1f, R11 ;  /* 0x0000001fff087819 */ /* 0x000fc8000001140b */
[----:B------:R-:W-:-:S04]  /*b170*/  LEA.HI R8, R8, R11, RZ, 0x5 ;  /* 0x0000000b08087211 */ /* 0x000fc800078f28ff */
[----:B------:R-:W-:Y:S01]  /*b180*/  SHF.R.S32.HI R15, RZ, 0x5, R8 ;  /* 0x00000005ff0f7819 */ /* 0x000fe20000011408 */
[----:B0-----:R-:W-:Y:S01]  /*b190*/  @P0 IMAD.WIDE R6, R233, 0x4, R2 ;  /* 0x00000004e9060825 */ /* 0x001fe200078e0202 */
[----:B------:R-:W-:-:S04]  /*b1a0*/  CS2R R2, SRZ ;  /* 0x0000000000027805 */ /* 0x000fc8000001ff00 */
[----:B------:R0:W5:Y:S01]  /*b1b0*/  @P0 LDG.E R0, desc[UR6][R6.64] ;  /* 0x0000000606000981 */ /* 0x000162000c1e1900 */
[--C-:B---3--:R-:W-:Y:S01]  /*b1c0*/  @P1 SHF.R.S32.HI R3, RZ, 0x1f, R9.reuse ;  /* 0x0000001fff031819 */ /* 0x108fe20000011409 */
[----:B------:R-:W-:Y:S01]  /*b1d0*/  @P1 IMAD.MOV.U32 R2, RZ, RZ, R9 ;  /* 0x000000ffff021224 */ /* 0x000fe200078e0009 */
[----:B01--4-:R-:W-:Y:S06]  /*b1e0*/  @P0 BRA `(.L_x_175) ;  /* 0x0000000000140947 */ /* 0x013fec0003800000 */
[----:B------:R-:W-:Y:S05]  /*b1f0*/  @!P1 BRA `(.L_x_175) ;  /* 0x0000000000109947 */ /* 0x000fea0003800000 */
[----:B------:R-:W-:Y:S02]  /*b200*/  ULDC.64 UR6, c[0x0][0x208] ;  /* 0x0000820000067ab9 */ /* 0x000fe40000000a00 */
[----:B------:R-:W2:Y:S04]  /*b210*/  LDG.E R7, desc[UR6][R4.64] ;  /* 0x0000000604077981 */ /* 0x000ea8000c1e1900 */
[----:B-----5:R-:W2:Y:S02]  /*b220*/  LDG.E R0, desc[UR6][R4.64+0x4] ;  /* 0x0000040604007981 */ /* 0x020ea4000c1e1900 */
[----:B--2---:R-:W-:-:S07]  /*b230*/  IMAD.IADD R0, R0, 0x1, -R7 ;  /* 0x0000000100007824 */ /* 0x004fce00078e0a07 */
.L_x_175:
[----:B------:R-:W-:Y:S01]  /*b240*/  LOP3.LUT R4, R8, 0x1fffffe0, RZ, 0xc0, !PT ;  /* 0x1fffffe008047812 */ /* 0x000fe200078ec0ff */
[----:B------:R-:W-:Y:S01]  /*b250*/  USHF.R.S32.HI UR6, URZ, 0x1f, UR5 ;  /* 0x0000001f3f067899 */ /* 0x000fe20008011405 */
[----:B------:R-:W-:Y:S01]  /*b260*/  IADD3 R2, P0, R15, R2, RZ ;  /* 0x000000020f027210 */ /* 0x000fe20007f1e0ff */
[----:B-----5:R-:W-:Y:S01]  /*b270*/  IMAD R12, R13, -0x50, R0 ;  /* 0xffffffb00d0c7824 */ /* 0x020fe200078e0200 */
[----:B------:R-:W0:Y:S01]  /*b280*/  LDC.64 R18, c[0x0][0x850] ;  /* 0x00021400ff127b82 */ /* 0x000e220000000a00 */
[----:B------:R-:W-:Y:S01]  /*b290*/  IMAD.IADD R4, R11, 0x1, -R4 ;  /* 0x000000010b047824 */ /* 0x000fe200078e0a04 */
[C---:B------:R-:W-:Y:S01]  /*b2a0*/  LEA.HI.X.SX32 R3, R15.reuse, R3, 0x1, P0 ;  /* 0x000000030f037211 */ /* 0x040fe200000f0eff */
[C---:B------:R-:W-:Y:S01]  /*b2b0*/  VIADD R5, R15.reuse, 0x8 ;  /* 0x000000080f057836 */ /* 0x040fe20000000000 */
[-C--:B------:R-:W-:Y:S01]  /*b2c0*/  ISETP.GE.AND P0, PT, R15, R12.reuse, PT ;  /* 0x0000000c0f00720c */ /* 0x080fe20003f06270 */
[----:B------:R-:W-:Y:S01]  /*b2d0*/  IMAD.SHL.U32 R4, R4, 0x8, RZ ;  /* 0x0000000804047824 */ /* 0x000fe200078e00ff */
[----:B------:R-:W-:Y:S01]  /*b2e0*/  ULDC UR7, c[0x0][0x80c] ;  /* 0x0002030000077ab9 */ /* 0x000fe20000000800 */
[----:B------:R-:W-:Y:S01]  /*b2f0*/  IMAD R0, R16, UR6, RZ ;  /* 0x0000000610007c24 */ /* 0x000fe2000f8e02ff */
[-C--:B------:R-:W-:Y:S01]  /*b300*/  ISETP.GE.AND P6, PT, R5, R12.reuse, PT ;  /* 0x0000000c0500720c */ /* 0x080fe20003fc6270 */
[----:B------:R-:W-:Y:S01]  /*b310*/  VIADD R7, R15, 0x10 ;  /* 0x000000100f077836 */ /* 0x000fe20000000000 */
[----:B------:R-:W-:Y:S01]  /*b320*/  SHF.R.S32.HI R5, RZ, 0x1f, R4 ;  /* 0x0000001fff057819 */ /* 0x000fe20000011404 */
[----:B------:R-:W-:Y:S01]  /*b330*/  IMAD R17, R17, UR5, R0 ;  /* 0x0000000511117c24 */ /* 0x000fe2000f8e0200 */
[----:B------:R-:W-:Y:S01]  /*b340*/  SHF.R.S32.HI R0, RZ, 0x1f, R233 ;  /* 0x0000001fff007819 */ /* 0x000fe200000114e9 */
[----:B------:R-:W-:Y:S01]  /*b350*/  VIADD R9, R15, 0x18 ;  /* 0x000000180f097836 */ /* 0x000fe20000000000 */
[----:B------:R-:W-:Y:S01]  /*b360*/  ISETP.GE.OR P2, PT, R4, UR7, P0 ;  /* 0x0000000704007c0c */ /* 0x000fe20008746670 */
[----:B------:R-:W-:Y:S01]  /*b370*/  ULDC.64 UR8, c[0x0][0x828] ;  /* 0x00020a0000087ab9 */ /* 0x000fe20000000a00 */
[-C--:B------:R-:W-:Y:S01]  /*b380*/  ISETP.GE.AND P5, PT, R7, R12.reuse, PT ;  /* 0x0000000c0700720c */ /* 0x080fe20003fa6270 */
[----:B------:R-:W-:Y:S01]  /*b390*/  IMAD.WIDE.U32 R6, R16, UR5, R4 ;  /* 0x0000000510067c25 */ /* 0x000fe2000f8e0004 */
[----:B------:R-:W-:Y:S01]  /*b3a0*/  SEL R14, R0, RZ, !P1 ;  /* 0x000000ff000e7207 */ /* 0x000fe20004800000 */
[----:B------:R-:W-:Y:S01]  /*b3b0*/  BSSY B1, `(.L_x_176) ;  /* 0x000001c000017945 */ /* 0x000fe20003800000 */
[-C--:B------:R-:W-:Y:S01]  /*b3c0*/  ISETP.GE.AND P4, PT, R9, R12.reuse, PT ;  /* 0x0000000c0900720c */ /* 0x080fe20003f86270 */
[----:B------:R-:W-:Y:S01]  /*b3d0*/  VIADD R9, R15, 0x20 ;  /* 0x000000200f097836 */ /* 0x000fe20000000000 */
[----:B------:R-:W-:Y:S01]  /*b3e0*/  SEL R233, R233, RZ, !P1 ;  /* 0x000000ffe9e97207 */ /* 0x000fe20004800000 */
[----:B------:R-:W-:Y:S01]  /*b3f0*/  IMAD.IADD R7, R17, 0x1, R7 ;  /* 0x0000000111077824 */ /* 0x000fe200078e0207 */
[----:B------:R-:W-:Y:S01]  /*b400*/  P2R R20, PR, RZ, 0x40 ;  /* 0x00000040ff147803 */ /* 0x000fe20000000000 */
[----:B------:R-:W-:Y:S01]  /*b410*/  IMAD R0, R14, UR8, RZ ;  /* 0x000000080e007c24 */ /* 0x000fe2000f8e02ff */
[----:B------:R-:W-:Y:S01]  /*b420*/  ISETP.GE.AND P3, PT, R9, R12, PT ;  /* 0x0000000c0900720c */ /* 0x000fe20003f66270 */
[----:B------:R-:W-:Y:S01]  /*b430*/  IMAD.WIDE.U32 R10, R233, UR8, R6 ;  /* 0x00000008e90a7c25 */ /* 0x000fe2000f8e0006 */
[----:B------:R-:W-:-:S02]  /*b440*/  P2R R22, PR, RZ, 0x20 ;  /* 0x00000020ff167803 */ /* 0x000fc40000000000 */
[----:B------:R-:W-:Y:S01]  /*b450*/  P2R R16, PR, RZ, 0x10 ;  /* 0x00000010ff107803 */ /* 0x000fe20000000000 */
[----:B------:R-:W-:Y:S01]  /*b460*/  IMAD R9, R233, UR9, R0 ;  /* 0x00000009e9097c24 */ /* 0x000fe2000f8e0200 */
[----:B------:R-:W-:Y:S01]  /*b470*/  P2R R23, PR, RZ, 0x8 ;  /* 0x00000008ff177803 */ /* 0x000fe20000000000 */
[----:B------:R-:W-:Y:S01]  /*b480*/  IMAD.WIDE R2, R13, 0x50, R2 ;  /* 0x000000500d027825 */ /* 0x000fe200078e0202 */
[----:B------:R-:W-:-:S03]  /*b490*/  ISETP.GE.OR P1, PT, R4, UR7, P6 ;  /* 0x0000000704007c0c */ /* 0x000fc6000b726670 */
[----:B------:R-:W-:Y:S01]  /*b4a0*/  IMAD.IADD R9, R11, 0x1, R9 ;  /* 0x000000010b097824 */ /* 0x000fe200078e0209 */
[----:B------:R-:W-:Y:S09]  /*b4b0*/  @P2 BRA `(.L_x_177) ;  /* 0x00000000002c2947 */ /* 0x000ff20003800000 */
        /* <DEDUP_REMOVED lines=10> */
[----:B------:R1:W-:Y:S02]  /*b560*/  STG.E.128 desc[UR10][R24.64], RZ ;  /* 0x000000ff18007986 */ /* 0x0003e4000c101d0a */
.L_x_177:
[----:B------:R-:W-:Y:S05]  /*b570*/  BSYNC B1 ;  /* 0x0000000000017941 */ /* 0x000fea0003800000 */
.L_x_176:
[----:B------:R-:W-:Y:S01]  /*b580*/  BSSY B1, `(.L_x_178) ;  /* 0x0000011000017945 */ /* 0x000fe20003800000 */
[----:B------:R-:W-:-:S03]  /*b590*/  ISETP.GE.OR P2, PT, R4, UR7, P5 ;  /* 0x0000000704007c0c */ /* 0x000fc6000af46670 */
[----:B------:R-:W-:Y:S10]  /*b5a0*/  @P1 BRA `(.L_x_179) ;  /* 0x0000000000381947 */ /* 0x000ff40003800000 */
        /* <DEDUP_REMOVED lines=10> */
[----:B-1----:R-:W-:Y:S01]  /*b650*/  LEA R24, P1, R6, UR8, 0x1 ;  /* 0x0000000806187c11 */ /* 0x002fe2000f8208ff */
[----:B------:R-:W-:-:S05]  /*b660*/  IMAD.IADD R7, R7, 0x1, R13 ;  /* 0x0000000107077824 */ /* 0x000fca00078e020d */
[----:B------:R-:W-:-:S05]  /*b670*/  LEA.HI.X R25, R6, UR9, R7, 0x1, P1 ;  /* 0x0000000906197c11 */ /* 0x000fca00088f0c07 */
[----:B------:R2:W-:Y:S02]  /*b680*/  STG.E.128 desc[UR10][R24.64], RZ ;  /* 0x000000ff18007986 */ /* 0x0005e4000c101d0a */
.L_x_179:
[----:B------:R-:W-:Y:S05]  /*b690*/  BSYNC B1 ;  /* 0x0000000000017941 */ /* 0x000fea0003800000 */
.L_x_178:
        /* <DEDUP_REMOVED lines=13> */
[----:B-12---:R-:W-:Y:S01]  /*b770*/  LEA R24, P2, R6, UR8, 0x1 ;  /* 0x0000000806187c11 */ /* 0x006fe2000f8408ff */
[----:B------:R-:W-:-:S05]  /*b780*/  IMAD.IADD R7, R7, 0x1, R13 ;  /* 0x0000000107077824 */ /* 0x000fca00078e020d */
[----:B------:R-:W-:-:S05]  /*b790*/  LEA.HI.X R25, R6, UR9, R7, 0x1, P2 ;  /* 0x0000000906197c11 */ /* 0x000fca00090f0c07 */
[----:B------:R3:W-:Y:S02]  /*b7a0*/  STG.E.128 desc[UR10][R24.64], RZ ;  /* 0x000000ff18007986 */ /* 0x0007e4000c101d0a */
.L_x_181:
[----:B------:R-:W-:Y:S05]  /*b7b0*/  BSYNC B1 ;  /* 0x0000000000017941 */ /* 0x000fea0003800000 */
.L_x_180:
[----:B------:R-:W-:Y:S01]  /*b7c0*/  BSSY B1, `(.L_x_182) ;  /* 0x0000012000017945 */ /* 0x000fe20003800000 */
[----:B------:R-:W-:Y:S01]  /*b7d0*/  ISETP.GE.OR P2, PT, R4, UR7, P3 ;  /* 0x0000000704007c0c */ /* 0x000fe20009f46670 */
[----:B------:R-:W-:Y:S02]  /*b7e0*/  VIADD R17, R15, 0x28 ;  /* 0x000000280f117836 */ /* 0x000fe40000000000 */
        /* <DEDUP_REMOVED lines=11> */
[----:B-123--:R-:W-:Y:S01]  /*b8a0*/  LEA R24, P1, R6, UR8, 0x1 ;  /* 0x0000000806187c11 */ /* 0x00efe2000f8208ff */
[----:B------:R-:W-:-:S05]  /*b8b0*/  IMAD.IADD R7, R7, 0x1, R13 ;  /* 0x0000000107077824 */ /* 0x000fca00078e020d */
[----:B------:R-:W-:-:S05]  /*b8c0*/  LEA.HI.X R25, R6, UR9, R7, 0x1, P1 ;  /* 0x0000000906197c11 */ /* 0x000fca00088f0c07 */
[----:B------:R4:W-:Y:S02]  /*b8d0*/  STG.E.128 desc[UR10][R24.64], RZ ;  /* 0x000000ff18007986 */ /* 0x0009e4000c101d0a */
.L_x_183:
[----:B------:R-:W-:Y:S05]  /*b8e0*/  BSYNC B1 ;  /* 0x0000000000017941 */ /* 0x000fea0003800000 */
.L_x_182:
[----:B------:R-:W-:Y:S01]  /*b8f0*/  BSSY B1, `(.L_x_184) ;  /* 0x0000011000017945 */ /* 0x000fe20003800000 */
[----:B------:R-:W-:-:S03]  /*b900*/  ISETP.GE.AND P1, PT, R17, R12, PT ;  /* 0x0000000c1100720c */ /* 0x000fc60003f26270 */
        /* <DEDUP_REMOVED lines=11> */
[----:B-1234-:R-:W-:Y:S01]  /*b9c0*/  LEA R24, P2, R6, UR8, 0x1 ;  /* 0x0000000806187c11 */ /* 0x01efe2000f8408ff */
[----:B------:R-:W-:-:S05]  /*b9d0*/  IMAD.IADD R7, R7, 0x1, R13 ;  /* 0x0000000107077824 */ /* 0x000fca00078e020d */
[----:B------:R-:W-:-:S05]  /*b9e0*/  LEA.HI.X R25, R6, UR9, R7, 0x1, P2 ;  /* 0x0000000906197c11 */ /* 0x000fca00090f0c07 */
[----:B------:R1:W-:Y:S02]  /*b9f0*/  STG.E.128 desc[UR10][R24.64], RZ ;  /* 0x000000ff18007986 */ /* 0x0003e4000c101d0a */
.L_x_185:
[----:B------:R-:W-:Y:S05]  /*ba00*/  BSYNC B1 ;  /* 0x0000000000017941 */ /* 0x000fea0003800000 */
.L_x_184:
[----:B------:R-:W-:Y:S01]  /*ba10*/  ISETP.GE.OR P2, PT, R4, UR7, P1 ;  /* 0x0000000704007c0c */ /* 0x000fe20008f46670 */
[----:B0-----:R-:W-:Y:S01]  /*ba20*/  IMAD R0, R18, UR6, RZ ;  /* 0x0000000612007c24 */ /* 0x001fe2000f8e02ff */
[----:B------:R-:W-:Y:S01]  /*ba30*/  BSSY B1, `(.L_x_186) ;  /* 0x0000012000017945 */ /* 0x000fe20003800000 */
[----:B------:R-:W-:Y:S02]  /*ba40*/  VIADD R17, R15, 0x30 ;  /* 0x000000300f117836 */ /* 0x000fe40000000000 */
[----:B------:R-:W-:-:S08]  /*ba50*/  IMAD R21, R19, UR5, R0 ;  /* 0x0000000513157c24 */ /* 0x000fd0000f8e0200 */
[----:B------:R-:W-:Y:S05]  /*ba60*/  @P2 BRA `(.L_x_187) ;  /* 0x0000000000382947 */ /* 0x000fea0003800000 */
        /* <DEDUP_REMOVED lines=14> */
.L_x_187:
[----:B------:R-:W-:Y:S05]  /*bb50*/  BSYNC B1 ;  /* 0x0000000000017941 */ /* 0x000fea0003800000 */
.L_x_186:
[----:B------:R-:W-:Y:S01]  /*bb60*/  ISETP.GE.AND P2, PT, R17, R12, PT ;  /* 0x0000000c1100720c */ /* 0x000fe20003f46270 */
[----:B------:R-:W-:Y:S01]  /*bb70*/  ULDC UR4, c[0x0][0x83c] ;  /* 0x00020f0000047ab9 */ /* 0x000fe20000000800 */
[----:B------:R-:W-:Y:S01]  /*bb80*/  BSSY B1, `(.L_x_188) ;  /* 0x0000014000017945 */ /* 0x000fe20003800000 */
[C---:B------:R-:W-:Y:S01]  /*bb90*/  VIADD R17, R15.reuse, 0x38 ;  /* 0x000000380f117836 */ /* 0x040fe20000000000 */
[----:B------:R-:W-:Y:S01]  /*bba0*/  ISETP.GE.OR P3, PT, R4, UR7, P2 ;  /* 0x0000000704007c0c */ /* 0x000fe20009766670 */
[C---:B------:R-:W-:Y:S02]  /*bbb0*/  VIADD R19, R15.reuse, 0x40 ;  /* 0x000000400f137836 */ /* 0x040fe40000000000 */
[----:B------:R-:W-:-:S10]  /*bbc0*/  VIADD R15, R15, 0x48 ;  /* 0x000000480f0f7836 */ /* 0x000fd40000000000 */
        /* <DEDUP_REMOVED lines=11> */
[----:B01234-:R-:W-:Y:S01]  /*bc80*/  LEA R24, P3, R6, UR8, 0x1 ;  /* 0x0000000806187c11 */ /* 0x01ffe2000f8608ff */
[----:B------:R-:W-:-:S05]  /*bc90*/  IMAD.IADD R7, R7, 0x1, R13 ;  /* 0x0000000107077824 */ /* 0x000fca00078e020d */
[----:B------:R-:W-:-:S05]  /*bca0*/  LEA.HI.X R25, R6, UR9, R7, 0x1, P3 ;  /* 0x0000000906197c11 */ /* 0x000fca00098f0c07 */
[----:B------:R0:W-:Y:S02]  /*bcb0*/  STG.E.128 desc[UR10][R24.64], RZ ;  /* 0x000000ff18007986 */ /* 0x0001e4000c101d0a */
.L_x_189:
[----:B------:R-:W-:Y:S05]  /*bcc0*/  BSYNC B1 ;  /* 0x0000000000017941 */ /* 0x000fea0003800000 */
.L_x_188:
[----:B------:R-:W-:Y:S01]  /*bcd0*/  ISETP.GE.AND P3, PT, R17, R12, PT ;  /* 0x0000000c1100720c */ /* 0x000fe20003f66270 */
[----:B------:R-:W-:Y:S03]  /*bce0*/  BSSY B1, `(.L_x_190) ;  /* 0x0000011000017945 */ /* 0x000fe60003800000 */
[----:B------:R-:W-:-:S13]  /*bcf0*/  ISETP.GE.OR P4, PT, R4, UR7, P3 ;  /* 0x0000000704007c0c */ /* 0x000fda0009f86670 */
        /* <DEDUP_REMOVED lines=15> */
.L_x_191:
[----:B------:R-:W-:Y:S05]  /*bdf0*/  BSYNC B1 ;  /* 0x0000000000017941 */ /* 0x000fea0003800000 */
.L_x_190:
        /* <DEDUP_REMOVED lines=18> */
.L_x_193:
[----:B------:R-:W-:Y:S05]  /*bf20*/  BSYNC B1 ;  /* 0x0000000000017941 */ /* 0x000fea0003800000 */
.L_x_192:
        /* <DEDUP_REMOVED lines=17> */
[----:B------:R0:W-:Y:S02]  /*c040*/  STG.E.128 desc[UR10][R8.64], RZ ;  /* 0x000000ff08007986 */ /* 0x0001e4000c101d0a */
.L_x_195:
[----:B------:R-:W-:Y:S05]  /*c050*/  BSYNC B1 ;  /* 0x0000000000017941 */ /* 0x000fea0003800000 */
.L_x_194:
[----:B------:R-:W-:Y:S01]  /*c060*/  P2R R0, PR, RZ, 0x8 ;  /* 0x00000008ff007803 */ /* 0x000fe20000000000 */
[----:B------:R-:W-:Y:S01]  /*c070*/  IMAD.WIDE.U32 R6, R18, UR5, R4 ;  /* 0x0000000512067c25 */ /* 0x000fe2000f8e0004 */
[----:B------:R-:W-:Y:S01]  /*c080*/  ISETP.NE.AND P3, PT, R20, RZ, PT ;  /* 0x000000ff1400720c */ /* 0x000fe20003f65270 */
[----:B------:R-:W-:Y:S01]  /*c090*/  ULDC.64 UR6, c[0x0][0x858] ;  /* 0x0002160000067ab9 */ /* 0x000fe20000000a00 */
[----:B0-----:R-:W-:Y:S01]  /*c0a0*/  P2R R8, PR, RZ, 0x10 ;  /* 0x00000010ff087803 */ /* 0x001fe20000000000 */
[----:B------:R-:W-:Y:S01]  /*c0b0*/  IMAD.IADD R7, R21, 0x1, R7 ;  /* 0x0000000115077824 */ /* 0x000fe200078e0207 */
[----:B------:R-:W-:Y:S01]  /*c0c0*/  P2R R9, PR, RZ, 0x20 ;  /* 0x00000020ff097803 */ /* 0x000fe20000000000 */
[----:B------:R-:W-:Y:S01]  /*c0d0*/  BSSY B1, `(.L_x_196) ;  /* 0x0000024000017945 */ /* 0x000fe20003800000 */
[----:B------:R-:W-:Y:S02]  /*c0e0*/  ISETP.GE.OR P0, PT, R4, UR4, P0 ;  /* 0x0000000404007c0c */ /* 0x000fe40008706670 */
[----:B------:R-:W-:-:S02]  /*c0f0*/  ISETP.NE.AND P4, PT, R22, RZ, PT ;  /* 0x000000ff1600720c */ /* 0x000fc40003f85270 */
[----:B------:R-:W-:Y:S02]  /*c100*/  ISETP.NE.AND P5, PT, R16, RZ, PT ;  /* 0x000000ff1000720c */ /* 0x000fe40003fa5270 */
[C---:B------:R-:W-:Y:S02]  /*c110*/  ISETP.GE.OR P3, PT, R4.reuse, UR4, P3 ;  /* 0x0000000404007c0c */ /* 0x040fe40009f66670 */
[C---:B------:R-:W-:Y:S02]  /*c120*/  ISETP.GE.OR P4, PT, R4.reuse, UR4, P4 ;  /* 0x0000000404007c0c */ /* 0x040fe4000a786670 */
[----:B------:R-:W-:Y:S02]  /*c130*/  P2R R10, PR, RZ, 0x8 ;  /* 0x00000008ff0a7803 */ /* 0x000fe40000000000 */
[----:B------:R-:W-:Y:S02]  /*c140*/  ISETP.GE.OR P5, PT, R4, UR4, P5 ;  /* 0x0000000404007c0c */ /* 0x000fe4000afa6670 */
[----:B------:R-:W-:Y:S01]  /*c150*/  ISETP.NE.AND P3, PT, R0, RZ, PT ;  /* 0x000000ff0000720c */ /* 0x000fe20003f65270 */
[----:B------:R-:W-:Y:S01]  /*c160*/  IMAD R0, R14, UR6, RZ ;  /* 0x000000060e007c24 */ /* 0x000fe2000f8e02ff */
[----:B------:R-:W-:-:S02]  /*c170*/  P2R R12, PR, RZ, 0x10 ;  /* 0x00000010ff0c7803 */ /* 0x000fc40000000000 */
[----:B------:R-:W-:Y:S01]  /*c180*/  P2R R13, PR, RZ, 0x20 ;  /* 0x00000020ff0d7803 */ /* 0x000fe20000000000 */
[----:B------:R-:W-:Y:S01]  /*c190*/  IMAD R5, R233, UR7, R0 ;  /* 0x00000007e9057c24 */ /* 0x000fe2000f8e0200 */
[----:B------:R-:W-:Y:S02]  /*c1a0*/  ISETP.NE.AND P4, PT, R8, RZ, PT ;  /* 0x000000ff0800720c */ /* 0x000fe40003f85270 */
[----:B------:R-:W-:Y:S01]  /*c1b0*/  ISETP.NE.AND P5, PT, R9, RZ, PT ;  /* 0x000000ff0900720c */ /* 0x000fe20003fa5270 */
[----:B------:R-:W-:Y:S01]  /*c1c0*/  IMAD.WIDE.U32 R8, R233, UR6, R6 ;  /* 0x00000006e9087c25 */ /* 0x000fe2000f8e0006 */
[----:B------:R-:W-:Y:S02]  /*c1d0*/  ISETP.NE.AND P6, PT, R23, RZ, PT ;  /* 0x000000ff1700720c */ /* 0x000fe40003fc5270 */
[C---:B------:R-:W-:Y:S01]  /*c1e0*/  ISETP.GE.OR P1, PT, R4.reuse, UR4, P1 ;  /* 0x0000000404007c0c */ /* 0x040fe20008f26670 */
[----:B------:R-:W-:Y:S01]  /*c1f0*/  IMAD.IADD R7, R9, 0x1, R5 ;  /* 0x0000000109077824 */ /* 0x000fe200078e0205 */
[----:B------:R-:W-:-:S02]  /*c200*/  ISETP.GE.OR P6, PT, R4, UR4, P6 ;  /* 0x0000000404007c0c */ /* 0x000fc4000b7c6670 */
[C---:B------:R-:W-:Y:S02]  /*c210*/  ISETP.GE.OR P2, PT, R4.reuse, UR4, P2 ;  /* 0x0000000404007c0c */ /* 0x040fe40009746670 */
[C---:B------:R-:W-:Y:S02]  /*c220*/  ISETP.GE.OR P3, PT, R4.reuse, UR4, P3 ;  /* 0x0000000404007c0c */ /* 0x040fe40009f66670 */
[C---:B------:R-:W-:Y:S02]  /*c230*/  ISETP.GE.OR P4, PT, R4.reuse, UR4, P4 ;  /* 0x0000000404007c0c */ /* 0x040fe4000a786670 */
[----:B------:R-:W-:Y:S01]  /*c240*/  ISETP.GE.OR P5, PT, R4, UR4, P5 ;  /* 0x0000000404007c0c */ /* 0x000fe2000afa6670 */
[----:B------:R-:W-:-:S12]  /*c250*/  @P0 BRA `(.L_x_197) ;  /* 0x00000000002c0947 */ /* 0x000fd80003800000 */
        /* <DEDUP_REMOVED lines=11> */
.L_x_197:
[----:B------:R-:W-:Y:S05]  /*c310*/  BSYNC B1 ;  /* 0x0000000000017941 */ /* 0x000fea0003800000 */
.L_x_196:
[----:B------:R-:W-:Y:S01]  /*c320*/  ISETP.NE.AND P0, PT, R10, RZ, PT ;  /* 0x000000ff0a00720c */ /* 0x000fe20003f05270 */
[----:B------:R-:W-:-:S12]  /*c330*/  BSSY B1, `(.L_x_198) ;  /* 0x0000010000017945 */ /* 0x000fd80003800000 */
        /* <DEDUP_REMOVED lines=15> */
.L_x_199:
[----:B------:R-:W-:Y:S05]  /*c430*/  BSYNC B1 ;  /* 0x0000000000017941 */ /* 0x000fea0003800000 */
.L_x_198:
[----:B------:R-:W-:Y:S01]  /*c440*/  ISETP.NE.AND P0, PT, R12, RZ, PT ;  /* 0x000000ff0c00720c */ /* 0x000fe20003f05270 */
[----:B------:R-:W-:-:S12]  /*c450*/  BSSY B1, `(.L_x_200) ;  /* 0x0000010000017945 */ /* 0x000fd80003800000 */
        /* <DEDUP_REMOVED lines=15> */
.L_x_201:
[----:B------:R-:W-:Y:S05]  /*c550*/  BSYNC B1 ;  /* 0x0000000000017941 */ /* 0x000fea0003800000 */
.L_x_200:
        /* <DEDUP_REMOVED lines=17> */
.L_x_203:
[----:B------:R-:W-:Y:S05]  /*c670*/  BSYNC B1 ;  /* 0x0000000000017941 */ /* 0x000fea0003800000 */
.L_x_202:
        /* <DEDUP_REMOVED lines=16> */
.L_x_205:
[----:B------:R-:W-:Y:S05]  /*c780*/  BSYNC B1 ;  /* 0x0000000000017941 */ /* 0x000fea0003800000 */
.L_x_204:
        /* <DEDUP_REMOVED lines=16> */
.L_x_207:
[----:B------:R-:W-:Y:S05]  /*c890*/  BSYNC B1 ;  /* 0x0000000000017941 */ /* 0x000fea0003800000 */
.L_x_206:
        /* <DEDUP_REMOVED lines=16> */
.L_x_209:
[----:B------:R-:W-:Y:S05]  /*c9a0*/  BSYNC B1 ;  /* 0x0000000000017941 */ /* 0x000fea0003800000 */
.L_x_208:
        /* <DEDUP_REMOVED lines=16> */
.L_x_211:
[----:B------:R-:W-:Y:S05]  /*cab0*/  BSYNC B1 ;  /* 0x0000000000017941 */ /* 0x000fea0003800000 */
.L_x_210:
        /* <DEDUP_REMOVED lines=16> */
.L_x_213:
[----:B------:R-:W-:Y:S05]  /*cbc0*/  BSYNC B1 ;  /* 0x0000000000017941 */ /* 0x000fea0003800000 */
.L_x_212:
[----:B------:R-:W-:Y:S05]  /*cbd0*/  @P5 BRA `(.L_x_117) ;  /* 0x0000002000245947 */ /* 0x000fea0003800000 */
[----:B------:R-:W-:Y:S01]  /*cbe0*/  IADD3 R5, P0, R2, 0x48, RZ ;  /* 0x0000004802057810 */ /* 0x000fe20007f1e0ff */
        /* <DEDUP_REMOVED lines=12> */
[----:B------:R0:W-:Y:S01]  /*ccb0*/  STG.E.128 desc[UR6][R4.64], RZ ;  /* 0x000000ff04007986 */ /* 0x0001e2000c101d06 */
[----:B------:R-:W-:Y:S05]  /*ccc0*/  BRA `(.L_x_117) ;  /* 0x0000001c00e87947 */ /* 0x000fea0003800000 */
.L_x_112:
[----:B------:R-:W-:-:S08]  /*ccd0*/  NOP ;  /* 0x0000000000007918 */ /* 0x000fd00000000000 */
[----:B------:R-:W0:-:S00]  /*cce0*/  USETMAXREG.DEALLOC.CTAPOOL 0x18 ;  /* 0x00000018000079c8 */ /* 0x000e0000080e0500 */
[----:B0-----:R-:W-:-:S06]  /*ccf0*/  LOP3.LUT R0, R0, 0x3, RZ, 0xc0, !PT ;  /* 0x0000000300007812 */ /* 0x001fcc00078ec0ff */
[----:B------:R-:W0:Y:S02]  /*cd00*/  SHFL.IDX PT, R0, R0, RZ, 0x1f ;  /* 0x00001fff00007589 */ /* 0x000e2400000e0000 */
[----:B0-----:R-:W-:-:S13]  /*cd10*/  ISETP.NE.AND P0, PT, R0, RZ, PT ;  /* 0x000000ff0000720c */ /* 0x001fda0003f05270 */
[----:B------:R-:W-:Y:S05]  /*cd20*/  @P0 BRA `(.L_x_117) ;  /* 0x0000001c00d00947 */ /* 0x000fea0003800000 */
[----:B------:R-:W-:Y:S01]  /*cd30*/  ULDC.64 UR4, c[0x0][0x8d8] ;  /* 0x0002360000047ab9 */ /* 0x000fe20000000a00 */
[----:B------:R-:W0:Y:S01]  /*cd40*/  S2R R9, SR_CTAID.Z ;  /* 0x0000000000097919 */ /* 0x000e220000002700 */
[----:B------:R-:W-:Y:S01]  /*cd50*/  ISETP.NE.U32.AND P0, PT, RZ, UR4, PT ;  /* 0x00000004ff007c0c */ /* 0x000fe2000bf05070 */
[----:B------:R-:W1:Y:S03]  /*cd60*/  S2UR UR20, SR_CTAID.Y ;  /* 0x00000000001479c3 */ /* 0x000e660000002600 */
[----:B------:R-:W-:-:S13]  /*cd70*/  ISETP.NE.AND.EX P0, PT, RZ, UR5, PT, P0 ;  /* 0x00000005ff007c0c */ /* 0x000fda000bf05300 */
[----:B------:R-:W-:Y:S05]  /*cd80*/  @!P0 BRA `(.L_x_214) ;  /* 0x0000000000148947 */ /* 0x000fea0003800000 */
[----:B------:R-:W0:Y:S01]  /*cd90*/  LDC.64 R2, c[0x0][0x8d8] ;  /* 0x00023600ff027b82 */ /* 0x000e220000000a00 */
[----:B------:R-:W-:Y:S01]  /*cda0*/  ULDC.64 UR4, c[0x0][0x208] ;  /* 0x0000820000047ab9 */ /* 0x000fe20000000a00 */
[----:B0-----:R-:W-:-:S05]  /*cdb0*/  IMAD.WIDE R2, R9, 0x4, R2 ;  /* 0x0000000409027825 */ /* 0x001fca00078e0202 */
[----:B------:R0:W5:Y:S01]  /*cdc0*/  LDG.E R5, desc[UR4][R2.64] ;  /* 0x0000000402057981 */ /* 0x000162000c1e1900 */
[----:B------:R-:W-:Y:S05]  /*cdd0*/  BRA `(.L_x_215) ;  /* 0x0000000000307947 */ /* 0x000fea0003800000 */
.L_x_214:
        /* <DEDUP_REMOVED lines=9> */
[----:B--2---:R-:W-:Y:S01]  /*ce70*/  IMAD.IADD R5, R0, 0x1, -R5 ;  /* 0x0000000100057824 */ /* 0x004fe200078e0a05 */
[----:B------:R-:W-:Y:S06]  /*ce80*/  BRA `(.L_x_215) ;  /* 0x0000000000047947 */ /* 0x000fec0003800000 */
.L_x_216:
[----:B------:R-:W2:Y:S02]  /*ce90*/  LDC R5, c[0x0][0x8bc] ;  /* 0x00022f00ff057b82 */ /* 0x000ea40000000800 */
.L_x_215:
[----:B------:R-:W3:Y:S01]  /*cea0*/  S2R R12, SR_CTAID.X ;  /* 0x00000000000c7919 */ /* 0x000ee20000002500 */
[----:B------:R-:W-:Y:S02]  /*ceb0*/  IMAD.MOV.U32 R0, RZ, RZ, 0x1 ;  /* 0x00000001ff007424 */ /* 0x000fe400078e00ff */
[----:B------:R-:W-:Y:S02]  /*cec0*/  IMAD.MOV.U32 R4, RZ, RZ, 0x1 ;  /* 0x00000001ff047424 */ /* 0x000fe400078e00ff */
[----:B---3--:R-:W-:-:S05]  /*ced0*/  IMAD R12, R12, 0x50, RZ ;  /* 0x000000500c0c7824 */ /* 0x008fca00078e02ff */
[----:B--2--5:R-:W-:Y:S01]  /*cee0*/  ISETP.GE.AND P0, PT, R12, R5, PT ;  /* 0x000000050c00720c */ /* 0x024fe20003f06270 */
[----:B------:R-:W-:-:S03]  /*cef0*/  IMAD.MOV.U32 R5, RZ, RZ, RZ ;  /* 0x000000ffff057224 */ /* 0x000fc600078e00ff */
[----:B0-----:R-:W-:-:S04]  /*cf00*/  SEL R9, R9, 0xffffffff, !P0 ;  /* 0xffffffff09097807 */ /* 0x001fc80004000000 */
[----:B------:R-:W-:-:S13]  /*cf10*/  ISETP.GE.AND P0, PT, R9, RZ, PT ;  /* 0x000000ff0900720c */ /* 0x000fda0003f06270 */
[----:B------:R-:W-:Y:S05]  /*cf20*/  @!P0 BRA `(.L_x_217) ;  /* 0x0000001800d48947 */ /* 0x000fea0003800000 */
[----:B------:R-:W0:Y:S01]  /*cf30*/  LDC.64 R10, c[0x0][0x770] ;  /* 0x0001dc00ff0a7b82 */ /* 0x000e220000000a00 */
[----:B------:R-:W-:-:S07]  /*cf40*/  ULDC.64 UR6, c[0x0][0x208] ;  /* 0x0000820000067ab9 */ /* 0x000fce0000000a00 */
[----:B------:R-:W2:Y:S08]  /*cf50*/  LDC.64 R4, c[0x0][0x770] ;  /* 0x0001dc00ff047b82 */ /* 0x000eb00000000a00 */
[----:B------:R-:W3:Y:S01]  /*cf60*/  LDC.64 R6, c[0x0][0x778] ;  /* 0x0001de00ff067b82 */ /* 0x000ee20000000a00 */
[----:B0-----:R-:W-:-:S07]  /*cf70*/  ISETP.NE.U32.AND P1, PT, R10, RZ, PT ;  /* 0x000000ff0a00720c */ /* 0x001fce0003f25070 */
[----:B------:R-:W0:Y:S01]  /*cf80*/  LDC.64 R2, c[0x0][0x780] ;  /* 0x0001e000ff027b82 */ /* 0x000e220000000a00 */
[----:B------:R-:W-:Y:S01]  /*cf90*/  ISETP.NE.AND.EX P1, PT, R11, RZ, PT, P1 ;  /* 0x000000ff0b00720c */ /* 0x000fe20003f25310 */
[----:B--2---:R-:W-:Y:S01]  /*cfa0*/  IMAD.WIDE R4, R9, 0x4, R4 ;  /* 0x0000000409047825 */ /* 0x004fe200078e0204 */
[----:B---3--:R-:W-:-:S11]  /*cfb0*/  ISETP.NE.U32.AND P0, PT, R6, RZ, PT ;  /* 0x000000ff0600720c */ /* 0x008fd60003f05070 */
[----:B------:R-:W2:Y:S01]  /*cfc0*/  @P1 LDG.E R14, desc[UR6][R4.64] ;  /* 0x00000006040e1981 */ /* 0x000ea2000c1e1900 */
[----:B------:R-:W-:-:S03]  /*cfd0*/  ISETP.NE.AND.EX P0, PT, R7, RZ, PT, P0 ;  /* 0x000000ff0700720c */ /* 0x000fc60003f05300 */
[----:B------:R-:W3:Y:S01]  /*cfe0*/  @P1 LDG.E R15, desc[UR6][R4.64] ;  /* 0x00000006040f1981 */ /* 0x000ee2000c1e1900 */
[----:B0-----:R-:W-:-:S04]  /*cff0*/  ISETP.NE.U32.AND P2, PT, R2, RZ, PT ;  /* 0x000000ff0200720c */ /* 0x001fc80003f45070 */
[----:B------:R-:W-:-:S05]  /*d000*/  ISETP.NE.AND.EX P2, PT, R3, RZ, PT, P2 ;  /* 0x000000ff0300720c */ /* 0x000fca0003f45320 */
[----:B------:R-:W0:Y:S08]  /*d010*/  @P0 LDC.64 R2, c[0x0][0x778] ;  /* 0x0001de00ff020b82 */ /* 0x000e300000000a00 */
[----:B------:R-:W4:Y:S01]  /*d020*/  @P2 LDC.64 R6, c[0x0][0x780] ;  /* 0x0001e000ff062b82 */ /* 0x000f220000000a00 */
[----:B------:R-:W-:Y:S01]  /*d030*/  IMAD.MOV.U32 R13, RZ, RZ, RZ ;  /* 0x000000ffff0d7224 */ /* 0x000fe200078e00ff */
[----:B------:R-:W-:Y:S01]  /*d040*/  ULDC UR4, c[0x0][0x280] ;  /* 0x0000a00000047ab9 */ /* 0x000fe20000000800 */
[----:B0-----:R-:W-:-:S05]  /*d050*/  @P0 IMAD.WIDE R2, R9, 0x4, R2 ;  /* 0x0000000409020825 */ /* 0x001fca00078e0202 */
[----:B------:R4:W5:Y:S01]  /*d060*/  @P0 LDG.E R13, desc[UR6][R2.64] ;  /* 0x00000006020d0981 */ /* 0x000962000c1e1900 */
[----:B------:R-:W-:Y:S02]  /*d070*/  IMAD.U32 R8, RZ, RZ, UR4 ;  /* 0x00000004ff087e24 */ /* 0x000fe4000f8e00ff */
[----:B----4-:R-:W-:Y:S01]  /*d080*/  @P2 IMAD.WIDE R2, R9, 0x4, R6 ;  /* 0x0000000409022825 */ /* 0x010fe200078e0206 */
[----:B------:R-:W-:-:S04]  /*d090*/  VOTEU.ANY UP0, P1 ;  /* 0x00000000003f7886 */ /* 0x000fc80000800100 */
[----:B------:R0:W5:Y:S02]  /*d0a0*/  @P2 LDG.E R8, desc[UR6][R2.64] ;  /* 0x0000000602082981 */ /* 0x000164000c1e1900 */
[----:B0-----:R-:W-:Y:S01]  /*d0b0*/  CS2R R2, SRZ ;  /* 0x0000000000027805 */ /* 0x001fe2000001ff00 */
[----:B--2---:R-:W-:-:S05]  /*d0c0*/  @P1 IMAD R14, R9, 0x40, R14 ;  /* 0x00000040090e1824 */ /* 0x004fca00078e020e */
[----:B------:R-:W-:-:S04]  /*d0d0*/  @P1 SHF.R.S32.HI R7, RZ, 0x1f, R14 ;  /* 0x0000001fff071819 */ /* 0x000fc8000001140e */
[----:B------:R-:W-:-:S04]  /*d0e0*/  @P1 LEA.HI R7, R7, R14, RZ, 0x6 ;  /* 0x0000000e07071211 */ /* 0x000fc800078f30ff */
[----:B------:R-:W-:Y:S02]  /*d0f0*/  @P1 LOP3.LUT R7, R7, 0xffffffc0, RZ, 0xc0, !PT ;  /* 0xffffffc007071812 */ /* 0x000fe400078ec0ff */
[----:B---3--:R-:W-:Y:S02]  /*d100*/  @P1 R2UR UR4, R15 ;  /* 0x000000000f0412ca */ /* 0x008fe400000e0000 */
[--C-:B------:R-:W-:Y:S01]  /*d110*/  @P1 SHF.R.S32.HI R6, RZ, 0x1f, R7.reuse ;  /* 0x0000001fff061819 */ /* 0x100fe20000011407 */
[----:B------:R-:W-:-:S04]  /*d120*/  @P1 IMAD.MOV.U32 R2, RZ, RZ, R7 ;  /* 0x000000ffff021224 */ /* 0x000fc800078e0007 */
[----:B------:R-:W-:Y:S01]  /*d130*/  @P1 IMAD.MOV.U32 R3, RZ, RZ, R6 ;  /* 0x000000ffff031224 */ /* 0x000fe200078e0006 */
[----:B------:R-:W-:Y:S07]  /*d140*/  @P2 BRA `(.L_x_218) ;  /* 0x0000000000142947 */ /* 0x000fee0003800000 */
[----:B------:R-:W-:Y:S05]  /*d150*/  @!P1 BRA `(.L_x_218) ;  /* 0x0000000000109947 */ /* 0x000fea0003800000 */
[----:B------:R-:W-:Y:S02]  /*d160*/  ULDC.64 UR6, c[0x0][0x208] ;  /* 0x0000820000067ab9 */ /* 0x000fe40000000a00 */
[----:B------:R-:W2:Y:S04]  /*d170*/  LDG.E R7, desc[UR6][R4.64] ;  /* 0x0000000604077981 */ /* 0x000ea8000c1e1900 */
[----:B-----5:R-:W2:Y:S02]  /*d180*/  LDG.E R8, desc[UR6][R4.64+0x4] ;  /* 0x0000040604087981 */ /* 0x020ea4000c1e1900 */
[----:B--2---:R-:W-:-:S07]  /*d190*/  IMAD.IADD R8, R8, 0x1, -R7 ;  /* 0x0000000108087824 */ /* 0x004fce00078e0a07 */
.L_x_218:
[----:B-----5:R-:W-:Y:S01]  /*d1a0*/  ISETP.GE.AND P1, PT, R8, 0x1, PT ;  /* 0x000000010800780c */ /* 0x020fe20003f26270 */
[----:B------:R-:W-:Y:S01]  /*d1b0*/  UMOV UR51, URZ ;  /* 0x0000003f00337c82 */ /* 0x000fe20008000000 */
[----:B------:R-:W-:Y:S01]  /*d1c0*/  @UP0 UMOV UR51, UR4 ;  /* 0x0000000400330c82 */ /* 0x000fe20008000000 */
[----:B------:R-:W-:Y:S02]  /*d1d0*/  IMAD.MOV.U32 R5, RZ, RZ, RZ ;  /* 0x000000ffff057224 */ /* 0x000fe400078e00ff */
[----:B------:R-:W-:-:S08]  /*d1e0*/  IMAD.MOV.U32 R4, RZ, RZ, 0x1 ;  /* 0x00000001ff047424 */ /* 0x000fd000078e00ff */
[----:B------:R-:W-:Y:S05]  /*d1f0*/  @!P1 BRA `(.L_x_217) ;  /* 0x0000001800209947 */ /* 0x000fea0003800000 */
[----:B------:R-:W-:Y:S01]  /*d200*/  R2UR UR11, R12 ;  /* 0x000000000c0b72ca */ /* 0x000fe200000e0000 */
[----:B------:R-:W-:Y:S01]  /*d210*/  ULDC UR5, c[0x0][0x2e8] ;  /* 0x0000ba0000057ab9 */ /* 0x000fe20000000800 */
[----:B------:R-:W-:Y:S01]  /*d220*/  R2UR UR4, R13 ;  /* 0x000000000d0472ca */ /* 0x000fe200000e0000 */
[----:B------:R-:W-:Y:S01]  /*d230*/  UISETP.NE.AND UP0, UPT, UR5, 0x1, UPT ;  /* 0x000000010500788c */ /* 0x000fe2000bf05270 */
[----:B------:R-:W0:Y:S01]  /*d240*/  LDC.64 R12, c[0x0][0x720] ;  /* 0x0001c800ff0c7b82 */ /* 0x000e220000000a00 */
[----:B------:R-:W-:Y:S01]  /*d250*/  ISETP.NE.U32.AND P1, PT, R10, RZ, PT ;  /* 0x000000ff0a00720c */ /* 0x000fe20003f25070 */
[----:B------:R-:W-:Y:S01]  /*d260*/  VOTEU.ANY UP1, P0 ;  /* 0x00000000003f7886 */ /* 0x000fe20000020100 */
[----:B------:R-:W-:Y:S02]  /*d270*/  R2UR UR21, R9 ;  /* 0x00000000091572ca */ /* 0x000fe400000e0000 */
[----:B------:R-:W-:Y:S02]  /*d280*/  ELECT P0, URZ, PT ;  /* 0x00000000003f782f */ /* 0x000fe40003800000 */
[----:B------:R-:W-:Y:S01]  /*d290*/  ISETP.NE.AND.EX P1, PT, R11, RZ, PT, P1 ;  /* 0x000000ff0b00720c */ /* 0x000fe20003f25310 */
[----:B-1----:R-:W-:Y:S01]  /*d2a0*/  UMOV UR12, UR20 ;  /* 0x00000014000c7c82 */ /* 0x002fe20008000000 */
[----:B------:R-:W-:Y:S01]  /*d2b0*/  SHF.R.S32.HI R15, RZ, 0x1f, R9 ;  /* 0x0000001fff0f7819 */ /* 0x000fe20000011409 */
[----:B------:R-:W-:Y:S01]  /*d2c0*/  IMAD.MOV.U32 R5, RZ, RZ, RZ ;  /* 0x000000ffff057224 */ /* 0x000fe200078e00ff */
[----:B------:R-:W-:Y:S01]  /*d2d0*/  @UP0 ULDC UR6, c[0x0][0x2f0] ;  /* 0x0000bc0000060ab9 */ /* 0x000fe20000000800 */
[----:B------:R-:W-:Y:S01]  /*d2e0*/  UIADD3 UR11, UR11, UR4, URZ ;  /* 0x000000040b0b7290 */ /* 0x000fe2000fffe03f */
[----:B------:R-:W-:Y:S01]  /*d2f0*/  SEL R15, R15, RZ, !P1 ;  /* 0x000000ff0f0f7207 */ /* 0x000fe20004800000 */
[----:B------:R-:W-:Y:S01]  /*d300*/  IMAD.MOV.U32 R4, RZ, RZ, 0x1 ;  /* 0x00000001ff047424 */ /* 0x000fe200078e00ff */
[----:B------:R-:W-:Y:S01]  /*d310*/  @UP0 ULDC UR4, c[0x0][0x2ec] ;  /* 0x0000bb0000040ab9 */ /* 0x000fe20000000800 */
[----:B------:R-:W-:-:S02]  /*d320*/  USEL UR13, UR21, URZ, !UP1 ;  /* 0x0000003f150d7287 */ /* 0x000fc4000c800000 */
[----:B------:R-:W-:Y:S02]  /*d330*/  UIMAD.WIDE.U32 UR4, UR20, UR4, URZ ;  /* 0x00000004140472a5 */ /* 0x000fe4000f8e003f */
[----:B------:R-:W-:Y:S01]  /*d340*/  VOTEU.ANY UP1, P1 ;  /* 0x00000000003f7886 */ /* 0x000fe20000820100 */
[----:B------:R-:W-:Y:S02]  /*d350*/  USEL UR21, UR21, URZ, !UP1 ;  /* 0x0000003f15157287 */ /* 0x000fe4000c800000 */
[----:B------:R-:W-:Y:S01]  /*d360*/  @UP0 USHF.R.U32.HI UR12, URZ, UR6, UR5 ;  /* 0x000000063f0c0299 */ /* 0x000fe20008011605 */
[----:B0-----:R-:W-:-:S04]  /*d370*/  IMAD R14, R15, R12, RZ ;  /* 0x0000000c0f0e7224 */ /* 0x001fc800078e02ff */
[----:B------:R-:W-:Y:S01]  /*d380*/  IMAD R14, R13, UR21, R14 ;  /* 0x000000150d0e7c24 */ /* 0x000fe2000f8e020e */
[----:B------:R-:W-:Y:S06]  /*d390*/  @!P0 BRA `(.L_x_217) ;  /* 0x0000001400b88947 */ /* 0x000fec0003800000 */
[----:B------:R-:W0:Y:S01]  /*d3a0*/  S2R R5, SR_CgaCtaId ;  /* 0x0000000000057919 */ /* 0x000e220000008800 */
[----:B------:R-:W-:Y:S01]  /*d3b0*/  MOV R0, 0x400 ;  /* 0x0000040000007802 */ /* 0x000fe20000000f00 */
[----:B------:R-:W1:Y:S03]  /*d3c0*/  S2R R4, SR_CTAID.Y ;  /* 0x0000000000047919 */ /* 0x000e660000002600 */
[----:B0-----:R-:W-:Y:S01]  /*d3d0*/  LEA R0, R5, R0, 0x18 ;  /* 0x0000000005007211 */ /* 0x001fe200078ec0ff */
[----:B------:R-:W-:-:S05]  /*d3e0*/  IMAD.MOV.U32 R5, RZ, RZ, 0x1 ;  /* 0x00000001ff057424 */ /* 0x000fca00078e00ff */
[----:B------:R-:W-:-:S04]  /*d3f0*/  SHF.L.U32 R5, R5, 0x1f, RZ ;  /* 0x0000001f05057819 */ /* 0x000fc800000006ff */
[----:B------:R-:W0:Y:S02]  /*d400*/  SYNCS.PHASECHK.TRANS64.TRYWAIT P0, [R0+URZ+0x31620], R5 ;  /* 0x03162005000075a7 */ /* 0x000e24000800017f */
[----:B01----:R-:W-:Y:S05]  /*d410*/  @!P0 BRA `(.L_x_219) ;  /* 0x0000001800588947 */ /* 0x003fea0003800000 */
.L_x_234:
[----:B------:R-:W1:Y:S01]  /*d420*/  S2R R6, SR_TID.X ;  /* 0x0000000000067919 */ /* 0x000e620000002100 */
[----:B------:R-:W-:Y:S01]  /*d430*/  IMAD.WIDE.U32 R18, R12, UR21, RZ ;  /* 0x000000150c127c25 */ /* 0x000fe2000f8e00ff */
[----:B------:R-:W-:-:S03]  /*d440*/  SHF.R.S32.HI R4, RZ, 0x1f, R4 ;  /* 0x0000001fff047819 */ /* 0x000fc60000011404 */
[----:B------:R-:W-:Y:S01]  /*d450*/  IMAD.IADD R7, R19, 0x1, R14 ;  /* 0x0000000113077824 */ /* 0x000fe200078e020e */
[----:B-1----:R-:W-:-:S04]  /*d460*/  LOP3.LUT R6, R6, 0x7f, RZ, 0xc0, !PT ;  /* 0x0000007f06067812 */ /* 0x002fc800078ec0ff */
[----:B------:R-:W-:Y:S01]  /*d470*/  ISETP.NE.AND P0, PT, R6, RZ, PT ;  /* 0x000000ff0600720c */ /* 0x000fe20003f05270 */
[----:B------:R-:W-:-:S12]  /*d480*/  IMAD.MOV.U32 R6, RZ, RZ, 0x1 ;  /* 0x00000001ff067424 */ /* 0x000fd800078e00ff */
[----:B------:R-:W-:Y:S05]  /*d490*/  @P0 BRA `(.L_x_220) ;  /* 0x0000000000180947 */ /* 0x000fea0003800000 */
[----:B------:R-:W1:Y:S01]  /*d4a0*/  S2R R9, SR_TID.X ;  /* 0x0000000000097919 */ /* 0x000e620000002100 */
[----:B0-----:R-:W-:-:S04]  /*d4b0*/  IMAD.MOV.U32 R5, RZ, RZ, 0x8100 ;  /* 0x00008100ff057424 */ /* 0x001fc800078e00ff */
[----:B------:R2:W-:Y:S01]  /*d4c0*/  SYNCS.ARRIVE.TRANS64 RZ, [R0+URZ+0x31610], R5 ;  /* 0x0316100500ff79a7 */ /* 0x0005e2000800003f */
[----:B-1----:R-:W-:-:S13]  /*d4d0*/  LOP3.LUT P1, RZ, R9, 0x1f, RZ, 0xc0, !PT ;  /* 0x0000001f09ff7812 */ /* 0x002fda000782c0ff */
[----:B--2---:R-:W-:Y:S05]  /*d4e0*/  @!P1 BRA `(.L_x_220) ;  /* 0x0000000000049947 */ /* 0x004fea0003800000 */
[----:B------:R-:W-:Y:S01]  /*d4f0*/  BPT.TRAP 0x1 ;  /* 0x000000040000795c */ /* 0x000fe20000300000 */
.L_x_220:
[----:B------:R-:W1:Y:S01]  /*d500*/  LDC.64 R16, c[0x0][0x198] ;  /* 0x00006600ff107b82 */ /* 0x000e620000000a00 */
[----:B------:R-:W-:Y:S01]  /*d510*/  R2UR UR8, R0 ;  /* 0x00000000000872ca */ /* 0x000fe200000e0000 */
[----:B------:R-:W-:Y:S01]  /*d520*/  UMOV UR6, 0x0 ;  /* 0x0000000000067882 */ /* 0x000fe20000000000 */
[----:B------:R-:W-:Y:S01]  /*d530*/  UMOV UR7, 0x14f00000 ;  /* 0x14f0000000077882 */ /* 0x000fe20000000000 */
[----:B------:R-:W-:Y:S01]  /*d540*/  UMOV UR50, URZ ;  /* 0x0000003f00327c82 */ /* 0x000fe20008000000 */
[----:B------:R-:W-:Y:S01]  /*d550*/  UMOV UR52, UR20 ;  /* 0x0000001400347c82 */ /* 0x000fe20008000000 */
[----:B------:R-:W-:Y:S01]  /*d560*/  UMOV UR53, UR21 ;  /* 0x0000001500357c82 */ /* 0x000fe20008000000 */
[----:B------:R-:W-:Y:S01]  /*d570*/  UMOV UR34, 0x40 ;  /* 0x0000004000227882 */ /* 0x000fe20000000000 */
[----:B------:R-:W2:Y:S01]  /*d580*/  LDC.64 R10, c[0x0][0x718] ;  /* 0x0001c600ff0a7b82 */ /* 0x000ea20000000a00 */
[----:B------:R-:W-:Y:S01]  /*d590*/  UMOV UR35, UR51 ;  /* 0x0000003300237c82 */ /* 0x000fe20008000000 */
[----:B------:R-:W-:Y:S01]  /*d5a0*/  UMOV UR36, UR20 ;  /* 0x0000001400247c82 */ /* 0x000fe20008000000 */
[----:B------:R-:W-:Y:S01]  /*d5b0*/  UMOV UR37, UR21 ;  /* 0x0000001500257c82 */ /* 0x000fe20008000000 */
[----:B------:R-:W-:Y:S01]  /*d5c0*/  UMOV UR26, 0x80 ;  /* 0x00000080001a7882 */ /* 0x000fe20000000000 */
[----:B------:R-:W-:Y:S01]  /*d5d0*/  UMOV UR27, UR51 ;  /* 0x00000033001b7c82 */ /* 0x000fe20008000000 */
[----:B------:R-:W-:-:S02]  /*d5e0*/  UIADD3 UR48, UR8, 0x14100, URZ ;  /* 0x0001410008307890 */ /* 0x000fc4000fffe03f */
[----:B------:R-:W-:Y:S02]  /*d5f0*/  UIADD3 UR49, UR8, 0x31610, URZ ;  /* 0x0003161008317890 */ /* 0x000fe4000fffe03f */
[----:B------:R-:W-:Y:S02]  /*d600*/  UIADD3 UR32, UR8, 0x16100, URZ ;  /* 0x0001610008207890 */ /* 0x000fe4000fffe03f */
[----:B------:R-:W-:Y:S02]  /*d610*/  UIADD3 UR24, UR8, 0x18100, URZ ;  /* 0x0001810008187890 */ /* 0x000fe4000fffe03f */
[----:B------:R-:W-:Y:S01]  /*d620*/  UIADD3 UR16, UR8, 0x1a100, URZ ;  /* 0x0001a10008107890 */ /* 0x000fe2000fffe03f */
[----:B-1----:R-:W-:Y:S01]  /*d630*/  IMAD.MOV.U32 R9, RZ, RZ, R16 ;  /* 0x000000ffff097224 */ /* 0x002fe200078e0010 */
[----:B------:R-:W-:Y:S01]  /*d640*/  UIADD3 UR30, UR8, 0x2c100, URZ ;  /* 0x0002c100081e7890 */ /* 0x000fe2000fffe03f */
[----:B------:R-:W-:Y:S01]  /*d650*/  UMOV UR33, UR49 ;  /* 0x0000003100217c82 */ /* 0x000fe20008000000 */
[----:B------:R-:W-:Y:S01]  /*d660*/  UMOV UR28, UR20 ;  /* 0x00000014001c7c82 */ /* 0x000fe20008000000 */
[----:B------:R-:W-:Y:S01]  /*d670*/  UMOV UR29, UR21 ;  /* 0x00000015001d7c82 */ /* 0x000fe20008000000 */
[----:B------:R-:W-:Y:S01]  /*d680*/  UMOV UR25, UR49 ;  /* 0x0000003100197c82 */ /* 0x000fe20008000000 */
[----:B------:R-:W-:Y:S01]  /*d690*/  UMOV UR18, 0xc0 ;  /* 0x000000c000127882 */ /* 0x000fe20000000000 */
[----:B--2---:R-:W-:Y:S01]  /*d6a0*/  IMAD R20, R4, R10, RZ ;  /* 0x0000000a04147224 */ /* 0x004fe200078e02ff */
[----:B------:R-:W-:Y:S01]  /*d6b0*/  IADD3 R4, P1, R9, 0xf0, RZ ;  /* 0x000000f009047810 */ /* 0x000fe20007f3e0ff */
[----:B------:R-:W-:Y:S01]  /*d6c0*/  UMOV UR19, UR51 ;  /* 0x0000003300137c82 */ /* 0x000fe20008000000 */
[----:B------:R-:W-:Y:S01]  /*d6d0*/  UMOV UR17, UR49 ;  /* 0x0000003100117c82 */ /* 0x000fe20008000000 */
[----:B------:R-:W-:Y:S01]  /*d6e0*/  IMAD R20, R11, UR20, R20 ;  /* 0x000000140b147c24 */ /* 0x000fe2000f8e0214 */
[----:B------:R-:W-:Y:S01]  /*d6f0*/  R2UR UR4, R4 ;  /* 0x00000000040472ca */ /* 0x000fe200000e0000 */
[----:B------:R-:W-:Y:S01]  /*d700*/  IMAD.MOV.U32 R11, RZ, RZ, R17 ;  /* 0x000000ffff0b7224 */ /* 0x000fe200078e0011 */
[----:B------:R-:W-:Y:S01]  /*d710*/  UMOV UR9, 0x10 ;  /* 0x0000001000097882 */ /* 0x000fe20000000000 */
[----:B------:R-:W-:Y:S01]  /*d720*/  UMOV UR31, UR49 ;  /* 0x00000031001f7c82 */ /* 0x000fe20008000000 */
[----:B------:R-:W-:Y:S01]  /*d730*/  UIADD3 UR40, UR8, 0x5000, URZ ;  /* 0x0000500008287890 */ /* 0x000fe2000fffe03f */
[----:B------:R-:W-:Y:S01]  /*d740*/  IMAD.X R4, RZ, RZ, R11, P1 ;  /* 0x000000ffff047224 */ /* 0x000fe200008e060b */
[----:B------:R-:W-:Y:S01]  /*d750*/  UMOV UR43, UR11 ;  /* 0x0000000b002b7c82 */ /* 0x000fe20008000000 */
[----:B------:R-:W-:Y:S01]  /*d760*/  UMOV UR44, UR12 ;  /* 0x0000000c002c7c82 */ /* 0x000fe20008000000 */
[----:B------:R-:W-:Y:S01]  /*d770*/  UMOV UR45, UR13 ;  /* 0x0000000d002d7c82 */ /* 0x000fe20008000000 */
[----:B------:R-:W-:Y:S01]  /*d780*/  UMOV UR10, UR50 ;  /* 0x00000032000a7c82 */ /* 0x000fe20008000000 */
[----:B------:R-:W-:Y:S01]  /*d790*/  R2UR UR5, R4 ;  /* 0x00000000040572ca */ /* 0x000fe200000e0000 */
[----:B0-----:R-:W-:Y:S01]  /*d7a0*/  IMAD.WIDE.U32 R4, R10, UR20, R2 ;  /* 0x000000140a047c25 */ /* 0x001fe2000f8e0002 */
[----:B------:R-:W-:Y:S01]  /*d7b0*/  UMOV UR42, 0x80 ;  /* 0x00000080002a7882 */ /* 0x000fe20000000000 */
[----:B------:R-:W-:-:S02]  /*d7c0*/  UIADD3 UR56, UR8, 0x7800, URZ ;  /* 0x0000780008387890 */ /* 0x000fc4000fffe03f */
[----:B------:R-:W-:Y:S01]  /*d7d0*/  IMAD.IADD R5, R5, 0x1, R20 ;  /* 0x0000000105057824 */ /* 0x000fe200078e0214 */
[----:B------:R-:W-:Y:S01]  /*d7e0*/  UMOV UR58, 0xc0 ;  /* 0x000000c0003a7882 */ /* 0x000fe20000000000 */
[----:B------:R-:W-:Y:S01]  /*d7f0*/  UMOV UR59, UR11 ;  /* 0x0000000b003b7c82 */ /* 0x000fe20008000000 */
[----:B------:R-:W-:Y:S01]  /*d800*/  UMOV UR60, UR12 ;  /* 0x0000000c003c7c82 */ /* 0x000fe20008000000 */
[----:B------:R-:W-:Y:S01]  /*d810*/  IMAD.WIDE.U32 R4, R12, UR21, R4 ;  /* 0x000000150c047c25 */ /* 0x000fe2000f8e0004 */
[----:B------:R-:W-:Y:S01]  /*d820*/  UMOV UR61, UR13 ;  /* 0x0000000d003d7c82 */ /* 0x000fe20008000000 */
[----:B------:R-:W0:Y:S02]  /*d830*/  LDC.64 R12, c[0x0][0x700] ;  /* 0x0001c000ff0c7b82 */ /* 0x000e240000000a00 */
[----:B------:R-:W-:Y:S01]  /*d840*/  IMAD.IADD R14, R14, 0x1, R5 ;  /* 0x000000010e0e7824 */ /* 0x000fe200078e0205 */
[----:B------:R-:W-:Y:S01]  /*d850*/  UTMALDG.4D [UR48], [UR4], desc[UR6] ;  /* 0x00000630040075b4 */ /* 0x000fe20008019000 */
[----:B------:R1:W-:Y:S01]  /*d860*/  UTMALDG.4D [UR32], [UR4], desc[UR6] ;  /* 0x00000620040075b4 */ /* 0x0003e20008019000 */
[----:B------:R2:W-:Y:S01]  /*d870*/  UTMALDG.4D [UR24], [UR4], desc[UR6] ;  /* 0x00000618040075b4 */ /* 0x0005e20008019000 */
[C---:B0-----:R-:W-:Y:S01]  /*d880*/  LEA R5, P1, R4.reuse, R12, 0x2 ;  /* 0x0000000c04057211 */ /* 0x041fe200078210ff */
[----:B------:R0:W-:Y:S03]  /*d890*/  UTMALDG.4D [UR16], [UR4], desc[UR6] ;  /* 0x00000610040075b4 */ /* 0x0001e60008019000 */
[----:B------:R-:W-:-:S02]  /*d8a0*/  LEA.HI.X R14, R4, R13, R14, 0x2, P1 ;  /* 0x0000000d040e7211 */ /* 0x000fc400008f140e */
[----:B------:R-:W-:Y:S01]  /*d8b0*/  R2UR UR14, R5 ;  /* 0x00000000050e72ca */ /* 0x000fe200000e0000 */
[----:B------:R-:W-:Y:S01]  /*d8c0*/  IMAD.MOV.U32 R5, RZ, RZ, 0x14000 ;  /* 0x00014000ff057424 */ /* 0x000fe200078e00ff */
[----:B------:R-:W-:Y:S02]  /*d8d0*/  R2UR UR15, R14 ;  /* 0x000000000e0f72ca */ /* 0x000fe400000e0000 */
[----:B------:R-:W-:Y:S02]  /*d8e0*/  IADD3 R4, P1, R9, 0x2f0, RZ ;  /* 0x000002f009047810 */ /* 0x000fe40007f3e0ff */
[----:B------:R-:W-:Y:S01]  /*d8f0*/  MOV R14, UR45 ;  /* 0x0000002d000e7c02 */ /* 0x000fe20008000f00 */
[----:B-1----:R-:W-:Y:S01]  /*d900*/  UIADD3 UR32, UR8, 0xc800, URZ ;  /* 0x0000c80008207890 */ /* 0x002fe2000fffe03f */
[----:B------:R-:W-:Y:S01]  /*d910*/  R2UR UR22, R4 ;  /* 0x00000000041672ca */ /* 0x000fe200000e0000 */
[----:B------:R-:W-:Y:S01]  /*d920*/  IMAD.X R4, RZ, RZ, R11, P1 ;  /* 0x000000ffff047224 */ /* 0x000fe200008e060b */
[----:B------:R-:W-:Y:S01]  /*d930*/  UMOV UR35, UR11 ;  /* 0x0000000b00237c82 */ /* 0x000fe20008000000 */
[----:B------:R-:W-:Y:S01]  /*d940*/  UMOV UR36, UR12 ;  /* 0x0000000c00247c82 */ /* 0x000fe20008000000 */
[----:B------:R-:W-:-:S02]  /*d950*/  UMOV UR37, UR13 ;  /* 0x0000000d00257c82 */ /* 0x000fc40008000000 */
[----:B------:R-:W-:Y:S01]  /*d960*/  R2UR UR23, R4 ;  /* 0x00000000041772ca */ /* 0x000fe200000e0000 */
[----:B------:R1:W-:Y:S01]  /*d970*/  UBLKCP.S.G [UR30], [UR14], UR9 ;  /* 0x0000001e0e0073ba */ /* 0x0003e20008000209 */
[----:B------:R-:W-:Y:S01]  /*d980*/  IADD3 R4, P1, R9, 0x3f0, RZ ;  /* 0x000003f009047810 */ /* 0x000fe20007f3e0ff */
[----:B--2---:R-:W-:Y:S01]  /*d990*/  UIADD3 UR24, UR8, 0x2800, URZ ;  /* 0x0000280008187890 */ /* 0x004fe2000fffe03f */
[----:B------:R2:W-:Y:S01]  /*d9a0*/  SYNCS.ARRIVE.TRANS64 RZ, [R0+URZ+0x31600], R5 ;  /* 0x0316000500ff79a7 */ /* 0x0005e2000800003f */
[----:B------:R-:W-:Y:S01]  /*d9b0*/  UMOV UR26, 0x40 ;  /* 0x00000040001a7882 */ /* 0x000fe20000000000 */
[----:B------:R-:W-:Y:S01]  /*d9c0*/  UMOV UR27, UR11 ;  /* 0x0000000b001b7c82 */ /* 0x000fe20008000000 */
[----:B------:R-:W-:Y:S01]  /*d9d0*/  UMOV UR28, UR12 ;  /* 0x0000000c001c7c82 */ /* 0x000fe20008000000 */
[----:B------:R-:W-:Y:S01]  /*d9e0*/  UMOV UR29, UR13 ;  /* 0x0000000d001d7c82 */ /* 0x000fe20008000000 */
[----:B0-----:R-:W-:Y:S01]  /*d9f0*/  R2UR UR4, R4 ;  /* 0x00000000040472ca */ /* 0x001fe200000e0000 */
[----:B------:R-:W-:Y:S01]  /*da00*/  IMAD.X R4, RZ, RZ, R11, P1 ;  /* 0x000000ffff047224 */ /* 0x000fe200008e060b */
[----:B------:R-:W-:Y:S01]  /*da10*/  UMOV UR7, 0x10000000 ;  /* 0x1000000000077882 */ /* 0x000fe20000000000 */
[----:B------:R-:W-:-:S02]  /*da20*/  ISETP.GE.AND P1, PT, R8, 0x41, PT ;  /* 0x000000410800780c */ /* 0x000fc40003f26270 */
[----:B--2---:R-:W-:Y:S02]  /*da30*/  MOV R5, UR43 ;  /* 0x0000002b00057c02 */ /* 0x004fe40008000f00 */
[----:B------:R-:W-:Y:S01]  /*da40*/  R2UR UR5, R4 ;  /* 0x00000000040572ca */ /* 0x000fe200000e0000 */
[----:B-1----:R-:W-:Y:S01]  /*da50*/  UIADD3 UR9, UR8, 0x31600, URZ ;  /* 0x0003160008097890 */ /* 0x002fe2000fffe03f */
[----:B------:R-:W-:-:S06]  /*da60*/  MOV R4, UR44 ;  /* 0x0000002c00047c02 */ /* 0x000fcc0008000f00 */
[----:B------:R-:W-:Y:S01]  /*da70*/  UMOV UR25, UR9 ;  /* 0x0000000900197c82 */ /* 0x000fe20008000000 */
[----:B------:R-:W-:Y:S01]  /*da80*/  UMOV UR41, UR9 ;  /* 0x0000000900297c82 */ /* 0x000fe20008000000 */
[----:B------:R0:W-:Y:S01]  /*da90*/  UTMALDG.4D [UR8], [UR22], desc[UR6] ;  /* 0x00000608160075b4 */ /* 0x0001e20008019000 */
[----:B------:R-:W-:Y:S01]  /*daa0*/  UMOV UR57, UR9 ;  /* 0x0000000900397c82 */ /* 0x000fe20008000000 */
[----:B------:R-:W-:Y:S01]  /*dab0*/  UMOV UR33, UR9 ;  /* 0x0000000900217c82 */ /* 0x000fe20008000000 */
[----:B------:R1:W-:Y:S01]  /*dac0*/  UTMALDG.4D [UR24], [UR22], desc[UR6] ;  /* 0x00000618160075b4 */ /* 0x0003e20008019000 */
[----:B------:R2:W-:Y:S01]  /*dad0*/  UTMALDG.4D [UR40], [UR22], desc[UR6] ;  /* 0x00000628160075b4 */ /* 0x0005e20008019000 */
[----:B------:R3:W-:Y:S01]  /*dae0*/  UTMALDG.4D [UR56], [UR22], desc[UR6] ;  /* 0x00000638160075b4 */ /* 0x0007e20008019000 */
[----:B0-----:R-:W-:Y:S01]  /*daf0*/  UMOV UR10, 0xc0 ;  /* 0x000000c0000a7882 */ /* 0x001fe20000000000 */
[----:B-1----:R-:W-:Y:S01]  /*db00*/  UIADD3 UR24, UR8, 0xf000, URZ ;  /* 0x0000f00008187890 */ /* 0x002fe2000fffe03f */
[----:B------:R-:W-:Y:S01]  /*db10*/  UMOV UR26, 0x80 ;  /* 0x00000080001a7882 */ /* 0x000fe20000000000 */
[----:B--2---:R-:W-:Y:S01]  /*db20*/  R2UR UR45, R14 ;  /* 0x000000000e2d72ca */ /* 0x004fe200000e0000 */
[----:B------:R-:W-:Y:S01]  /*db30*/  UIADD3 UR40, UR8, 0xa000, URZ ;  /* 0x0000a00008287890 */ /* 0x000fe2000fffe03f */
[----:B------:R-:W-:Y:S01]  /*db40*/  R2UR UR44, R4 ;  /* 0x00000000042c72ca */ /* 0x000fe200000e0000 */
[----:B------:R-:W-:Y:S01]  /*db50*/  UIADD3 UR8, UR8, 0x11800, URZ ;  /* 0x0001180008087890 */ /* 0x000fe2000fffe03f */
[----:B------:R-:W-:Y:S01]  /*db60*/  R2UR UR43, R5 ;  /* 0x00000000052b72ca */ /* 0x000fe200000e0000 */
[----:B------:R-:W-:Y:S01]  /*db70*/  UMOV UR42, UR50 ;  /* 0x00000032002a7c82 */ /* 0x000fe20008000000 */
[----:B------:R-:W-:-:S02]  /*db80*/  IMAD.MOV.U32 R4, RZ, RZ, RZ ;  /* 0x000000ffff047224 */ /* 0x000fc400078e00ff */
[----:B------:R-:W-:Y:S02]  /*db90*/  IMAD.MOV.U32 R5, RZ, RZ, 0x1 ;  /* 0x00000001ff057424 */ /* 0x000fe400078e00ff */
[----:B------:R-:W-:-:S07]  /*dba0*/  IMAD.MOV.U32 R14, RZ, RZ, 0x1 ;  /* 0x00000001ff0e7424 */ /* 0x000fce00078e00ff */
[----:B------:R3:W-:Y:S01]  /*dbb0*/  UTMALDG.4D [UR40], [UR4], desc[UR6] ;  /* 0x00000628040075b4 */ /* 0x0007e20008019000 */
[----:B------:R3:W-:Y:S01]  /*dbc0*/  UTMALDG.4D [UR32], [UR4], desc[UR6] ;  /* 0x00000620040075b4 */ /* 0x0007e20008019000 */
[----:B------:R3:W-:Y:S01]  /*dbd0*/  UTMALDG.4D [UR24], [UR4], desc[UR6] ;  /* 0x00000618040075b4 */ /* 0x0007e20008019000 */
[----:B------:R3:W-:Y:S02]  /*dbe0*/  UTMALDG.4D [UR8], [UR4], desc[UR6] ;  /* 0x00000608040075b4 */ /* 0x0007e40008019000 */
[----:B---3--:R-:W-:Y:S05]  /*dbf0*/  @!P1 BRA `(.L_x_221) ;  /* 0x00000008007c9947 */ /* 0x008fea0003800000 */
[----:B------:R-:W0:Y:S01]  /*dc00*/  LDC.64 R16, c[0x0][0x738] ;  /* 0x0001ce00ff107b82 */ /* 0x000e220000000a00 */
[----:B------:R-:W1:Y:S01]  /*dc10*/  S2R R14, SR_CTAID.Y ;  /* 0x00000000000e7919 */ /* 0x000e620000002600 */
[----:B------:R-:W-:Y:S02]  /*dc20*/  VIADD R8, R8, 0x3f ;  /* 0x0000003f08087836 */ /* 0x000fe40000000000 */
[----:B0-----:R-:W-:-:S04]  /*dc30*/  IMAD.WIDE.U32 R4, R16, UR21, R2 ;  /* 0x0000001510047c25 */ /* 0x001fc8000f8e0002 */
[----:B------:R-:W-:-:S04]  /*dc40*/  IMAD R16, R15, R16, RZ ;  /* 0x000000100f107224 */ /* 0x000fc800078e02ff */
[----:B------:R-:W-:Y:S01]  /*dc50*/  IMAD R16, R17, UR21, R16 ;  /* 0x0000001511107c24 */ /* 0x000fe2000f8e0210 */
[----:B-1----:R-:W-:-:S03]  /*dc60*/  SHF.R.S32.HI R14, RZ, 0x1f, R14 ;  /* 0x0000001fff0e7819 */ /* 0x002fc6000001140e */
[----:B------:R-:W-:Y:S02]  /*dc70*/  IMAD.IADD R5, R5, 0x1, R16 ;  /* 0x0000000105057824 */ /* 0x000fe400078e0210 */
[----:B------:R-:W0:Y:S02]  /*dc80*/  LDC.64 R16, c[0x0][0x730] ;  /* 0x0001cc00ff107b82 */ /* 0x000e240000000a00 */
[----:B0-----:R-:W-:Y:S02]  /*dc90*/  IMAD R6, R14, R16, RZ ;  /* 0x000000100e067224 */ /* 0x001fe400078e02ff */
[----:B------:R-:W-:Y:S01]  /*dca0*/  IMAD.WIDE.U32 R4, R16, UR20, R4 ;  /* 0x0000001410047c25 */ /* 0x000fe2000f8e0004 */
[----:B------:R-:W0:Y:S03]  /*dcb0*/  S2R R14, SR_TID.X ;  /* 0x00000000000e7919 */ /* 0x000e260000002100 */
[----:B------:R-:W-:-:S02]  /*dcc0*/  IMAD R6, R17, UR20, R6 ;  /* 0x0000001411067c24 */ /* 0x000fc4000f8e0206 */
[----:B------:R-:W1:Y:S02]  /*dcd0*/  LDC.64 R16, c[0x0][0x728] ;  /* 0x0001ca00ff107b82 */ /* 0x000e640000000a00 */
[----:B------:R-:W-:Y:S01]  /*dce0*/  IMAD.IADD R6, R5, 0x1, R6 ;  /* 0x0000000105067824 */ /* 0x000fe200078e0206 */
[----:B-1----:R-:W-:Y:S01]  /*dcf0*/  LEA R5, P1, R4, R16, 0x2 ;  /* 0x0000001004057211 */ /* 0x002fe200078210ff */
[----:B------:R-:W-:-:S03]  /*dd00*/  IMAD.MOV.U32 R16, RZ, RZ, RZ ;  /* 0x000000ffff107224 */ /* 0x000fc600078e00ff */
[----:B------:R-:W-:Y:S01]  /*dd10*/  LEA.HI.X R17, R4, R17, R6, 0x2, P1 ;  /* 0x0000001104117211 */ /* 0x000fe200008f1406 */
[----:B------:R-:W-:Y:S02]  /*dd20*/  IMAD.MOV.U32 R6, RZ, RZ, R18 ;  /* 0x000000ffff067224 */ /* 0x000fe400078e0012 */
[----:B------:R-:W-:Y:S02]  /*dd30*/  IMAD.MOV.U32 R4, RZ, RZ, RZ ;  /* 0x000000ffff047224 */ /* 0x000fe400078e00ff */
[----:B------:R-:W-:-:S04]  /*dd40*/  IMAD.WIDE.U32 R6, R10, UR20, R6 ;  /* 0x000000140a067c25 */ /* 0x000fc8000f8e0006 */
[----:B------:R-:W-:Y:S01]  /*dd50*/  IMAD.MOV.U32 R18, RZ, RZ, RZ ;  /* 0x000000ffff127224 */ /* 0x000fe200078e00ff */
[----:B------:R-:W-:-:S04]  /*dd60*/  IADD3 R10, P1, R2, R6, RZ ;  /* 0x00000006020a7210 */ /* 0x000fc80007f3e0ff */
[----:B------:R-:W-:Y:S02]  /*dd70*/  IADD3.X R6, R3, R20, R7, P1, !PT ;  /* 0x0000001403067210 */ /* 0x000fe40000ffe407 */
[C---:B------:R-:W-:Y:S02]  /*dd80*/  LEA R12, P1, R10.reuse, R12, 0x2 ;  /* 0x0000000c0a0c7211 */ /* 0x040fe400078210ff */
[----:B------:R-:W-:Y:S02]  /*dd90*/  SHF.R.S32.HI R7, RZ, 0x1f, R8 ;  /* 0x0000001fff077819 */ /* 0x000fe40000011408 */
[----:B------:R-:W-:Y:S01]  /*dda0*/  LEA.HI.X R10, R10, R13, R6, 0x2, P1 ;  /* 0x0000000d0a0a7211 */ /* 0x000fe200008f1406 */
[----:B------:R-:W-:Y:S01]  /*ddb0*/  IMAD.U32 R13, RZ, RZ, UR51 ;  /* 0x00000033ff0d7e24 */ /* 0x000fe2000f8e00ff */
[----:B------:R-:W-:Y:S01]  /*ddc0*/  LEA.HI R8, R7, R8, RZ, 0x6 ;  /* 0x0000000807087211 */ /* 0x000fe200078f30ff */
[----:B------:R-:W-:Y:S01]  /*ddd0*/  IMAD.MOV.U32 R6, RZ, RZ, 0x1 ;  /* 0x00000001ff067424 */ /* 0x000fe200078e00ff */
[----:B------:R-:W-:-:S02]  /*dde0*/  IADD3 R7, P1, R12, 0x100, RZ ;  /* 0x000001000c077810 */ /* 0x000fc40007f3e0ff */
[----:B0-----:R-:W-:Y:S01]  /*ddf0*/  LOP3.LUT R12, R14, 0x1f, RZ, 0xc0, !PT ;  /* 0x0000001f0e0c7812 */ /* 0x001fe200078ec0ff */
[----:B------:R-:W-:Y:S01]  /*de00*/  IMAD.MOV.U32 R14, RZ, RZ, 0x1 ;  /* 0x00000001ff0e7424 */ /* 0x000fe200078e00ff */
[----:B------:R-:W-:Y:S01]  /*de10*/  LEA.HI.SX32 R8, R8, 0xffffffff, 0x1a ;  /* 0xffffffff08087811 */ /* 0x000fe200078fd2ff */
[----:B------:R-:W-:-:S08]  /*de20*/  IMAD.X R10, RZ, RZ, R10, P1 ;  /* 0x000000ffff0a7224 */ /* 0x000fd000008e060a */
.L_x_226:
[----:B------:R-:W-:-:S04]  /*de30*/  SHF.L.U32 R9, R14, 0x1f, RZ ;  /* 0x0000001f0e097819 */ /* 0x000fc800000006ff */
[----:B0-----:R-:W0:Y:S02]  /*de40*/  SYNCS.PHASECHK.TRANS64.TRYWAIT P1, [R0+URZ+0x31638], R9 ;  /* 0x03163809000075a7 */ /* 0x001e24000802017f */
[----:B01---5:R-:W-:Y:S05]  /*de50*/  @!P1 BRA `(.L_x_222) ;  /* 0x0000000c00dc9947 */ /* 0x023fea0003800000 */
.L_x_235:
[----:B------:R-:W-:Y:S05]  /*de60*/  @P0 BRA `(.L_x_223) ;  /* 0x0000000000140947 */ /* 0x000fea0003800000 */
[----:B------:R-:W-:Y:S01]  /*de70*/  ISETP.NE.AND P1, PT, R12, RZ, PT ;  /* 0x000000ff0c00720c */ /* 0x000fe20003f25270 */
[----:B0-----:R-:W-:-:S04]  /*de80*/  IMAD.MOV.U32 R9, RZ, RZ, 0x8100 ;  /* 0x00008100ff097424 */ /* 0x001fc800078e00ff */
[----:B------:R1:W-:Y:S08]  /*de90*/  SYNCS.ARRIVE.TRANS64 RZ, [R0+URZ+0x31630], R9 ;  /* 0x0316300900ff79a7 */ /* 0x0003f0000800003f */
[----:B------:R-:W-:Y:S05]  /*dea0*/  @!P1 BRA `(.L_x_223) ;  /* 0x0000000000049947 */ /* 0x000fea0003800000 */
[----:B------:R-:W-:Y:S01]  /*deb0*/  BPT.TRAP 0x1 ;  /* 0x000000040000795c */ /* 0x000fe20000300000 */
.L_x_223:
[----:B------:R2:W-:Y:S02]  /*dec0*/  STL.64 [R1], R2 ;  /* 0x0000000201007387 */ /* 0x0005e40000100a00 */
[----:B--2---:R-:W0:Y:S02]  /*ded0*/  LDC.64 R2, c[0x0][0x198] ;  /* 0x00006600ff027b82 */ /* 0x004e240000000a00 */
[----:B01----:R-:W-:-:S05]  /*dee0*/  IMAD.MOV.U32 R9, RZ, RZ, R2 ;  /* 0x000000ffff097224 */ /* 0x003fca00078e0002 */
[----:B------:R-:W-:-:S04]  /*def0*/  IADD3 R11, P1, R9, 0x1f0, RZ ;  /* 0x000001f0090b7810 */ /* 0x000fc80007f3e0ff */
[----:B------:R-:W-:Y:S01]  /*df00*/  R2UR UR6, R11 ;  /* 0x000000000b0672ca */ /* 0x000fe200000e0000 */
[----:B------:R-:W-:Y:S02]  /*df10*/  IMAD.MOV.U32 R11, RZ, RZ, R3 ;  /* 0x000000ffff0b7224 */ /* 0x000fe400078e0003 */
[----:B------:R0:W5:Y:S01]  /*df20*/  LDL.LU.64 R2, [R1] ;  /* 0x0000000001027983 */ /* 0x0001620000300a00 */
[----:B------:R-:W-:Y:S01]  /*df30*/  R2UR UR14, R0 ;  /* 0x00000000000e72ca */ /* 0x000fe200000e0000 */
[----:B------:R-:W-:Y:S01]  /*df40*/  IMAD.X R19, RZ, RZ, R11, P1 ;  /* 0x000000ffff137224 */ /* 0x000fe200008e060b */
[----:B------:R-:W-:Y:S01]  /*df50*/  R2UR UR19, R13 ;  /* 0x000000000d1372ca */ /* 0x000fe200000e0000 */
[----:B------:R-:W1:Y:S01]  /*df60*/  S2R R12, SR_TID.X ;  /* 0x00000000000c7919 */ /* 0x000e620000002100 */
[----:B------:R-:W-:Y:S01]  /*df70*/  VIADD R16, R16, 0x1 ;  /* 0x0000000110107836 */ /* 0x000fe20000000000 */
[----:B------:R-:W-:Y:S01]  /*df80*/  UMOV UR8, 0x0 ;  /* 0x0000000000087882 */ /* 0x000fe20000000000 */
[----:B------:R-:W-:Y:S01]  /*df90*/  R2UR UR7, R19 ;  /* 0x00000000130772ca */ /* 0x000fe200000e0000 */
[----:B------:R-:W-:Y:S01]  /*dfa0*/  UMOV UR9, 0x14f00000 ;  /* 0x14f0000000097882 */ /* 0x000fe20000000000 */
[----:B------:R-:W-:Y:S01]  /*dfb0*/  UMOV UR18, URZ ;  /* 0x0000003f00127c82 */ /* 0x000fe20008000000 */
[C---:B------:R-:W-:Y:S01]  /*dfc0*/  ISETP.NE.AND P1, PT, R16.reuse, 0x2, PT ;  /* 0x000000021000780c */ /* 0x040fe20003f25270 */
[----:B------:R-:W-:Y:S01]  /*dfd0*/  UMOV UR34, 0x40 ;  /* 0x0000004000227882 */ /* 0x000fe20000000000 */
[----:B------:R-:W-:Y:S01]  /*dfe0*/  R2UR UR4, R5 ;  /* 0x00000000050472ca */ /* 0x000fe200000e0000 */
[----:B------:R-:W-:Y:S01]  /*dff0*/  UMOV UR36, UR20 ;  /* 0x0000001400247c82 */ /* 0x000fe20008000000 */
[----:B------:R-:W-:Y:S01]  /*e000*/  UIADD3 UR16, UR14, 0x24100, URZ ;  /* 0x000241000e107890 */ /* 0x000fe2000fffe03f */
[----:B------:R-:W-:Y:S01]  /*e010*/  R2UR UR5, R17 ;  /* 0x00000000110572ca */ /* 0x000fe200000e0000 */
[----:B------:R-:W-:Y:S01]  /*e020*/  UIADD3 UR17, UR14, 0x31630, URZ ;  /* 0x000316300e117890 */ /* 0x000fe2000fffe03f */
[----:B------:R-:W-:Y:S01]  /*e030*/  SEL R19, RZ, 0x1, P1 ;  /* 0x00000001ff137807 */ /* 0x000fe20000800000 */
[----:B------:R-:W-:Y:S01]  /*e040*/  UIADD3 UR32, UR14, 0x26100, URZ ;  /* 0x000261000e207890 */ /* 0x000fe2000fffe03f */
[----:B------:R-:W-:Y:S01]  /*e050*/  SEL R16, R16, RZ, P1 ;  /* 0x000000ff10107207 */ /* 0x000fe20000800000 */
[----:B------:R-:W-:Y:S01]  /*e060*/  UIADD3 UR24, UR14, 0x28100, URZ ;  /* 0x000281000e187890 */ /* 0x000fe2000fffe03f */
[----:B------:R-:W-:Y:S01]  /*e070*/  LOP3.LUT R6, R6, R19, RZ, 0x3c, !PT ;  /* 0x0000001306067212 */ /* 0x000fe200078e3cff */
        /* <DEDUP_REMOVED lines=14> */
[----:B-1----:R-:W-:-:S04]  /*e160*/  LOP3.LUT R12, R12, 0x7f, RZ, 0xc0, !PT ;  /* 0x0000007f0c0c7812 */ /* 0x002fc800078ec0ff */
[----:B------:R-:W-:Y:S01]  /*e170*/  ISETP.NE.AND P2, PT, R12, RZ, PT ;  /* 0x000000ff0c00720c */ /* 0x000fe20003f45270 */
[----:B------:R0:W-:Y:S01]  /*e180*/  UTMALDG.4D [UR24], [UR6], desc[UR8] ;  /* 0x00000818060075b4 */ /* 0x0001e20008019000 */
[----:B------:R-:W1:Y:S01]  /*e190*/  S2R R12, SR_TID.X ;  /* 0x00000000000c7919 */ /* 0x000e620000002100 */
[----:B--2---:R-:W-:Y:S02]  /*e1a0*/  UIADD3 UR16, UR14, 0x2a100, URZ ;  /* 0x0002a1000e107890 */ /* 0x004fe4000fffe03f */
[----:B------:R-:W-:Y:S01]  /*e1b0*/  UIADD3 UR14, UR14, 0x2c300, URZ ;  /* 0x0002c3000e0e7890 */ /* 0x000fe2000fffe03f */
[----:B------:R-:W-:-:S06]  /*e1c0*/  UMOV UR18, 0xc0 ;  /* 0x000000c000127882 */ /* 0x000fcc0000000000 */
[----:B------:R0:W-:Y:S02]  /*e1d0*/  UTMALDG.4D [UR16], [UR6], desc[UR8] ;  /* 0x00000810060075b4 */ /* 0x0001e40008019000 */
[----:B------:R0:W-:Y:S01]  /*e1e0*/  UBLKCP.S.G [UR14], [UR4], UR10 ;  /* 0x0000000e040073ba */ /* 0x0001e2000800020a */
[----:B------:R-:W2:Y:S01]  /*e1f0*/  SYNCS.PHASECHK.TRANS64.TRYWAIT P1, [R19+URZ+0x31620], R20 ;  /* 0x03162014130075a7 */ /* 0x000ea2000802017f */
[----:B-1----:R-:W-:Y:S01]  /*e200*/  LOP3.LUT R12, R12, 0x1f, RZ, 0xc0, !PT ;  /* 0x0000001f0c0c7812 */ /* 0x002fe200078ec0ff */
[----:B0-2---:R-:W-:Y:S06]  /*e210*/  @!P1 BRA `(.L_x_224) ;  /* 0x0000000c00009947 */ /* 0x005fec0003800000 */
.L_x_237:
[----:B------:R-:W-:Y:S01]  /*e220*/  LOP3.LUT R14, R14, 0x1, RZ, 0x3c, !PT ;  /* 0x000000010e0e7812 */ /* 0x000fe200078e3cff */
[----:B------:R-:W-:Y:S06]  /*e230*/  @P2 BRA `(.L_x_225) ;  /* 0x0000000000142947 */ /* 0x000fec0003800000 */
[----:B------:R-:W-:Y:S01]  /*e240*/  ISETP.NE.AND P1, PT, R12, RZ, PT ;  /* 0x000000ff0c00720c */ /* 0x000fe20003f25270 */
[----:B0-----:R-:W-:-:S04]  /*e250*/  IMAD.MOV.U32 R20, RZ, RZ, 0x8100 ;  /* 0x00008100ff147424 */ /* 0x001fc800078e00ff */
[----:B------:R1:W-:Y:S08]  /*e260*/  SYNCS.ARRIVE.TRANS64 RZ, [R19+URZ+0x31610], R20 ;  /* 0x0316101413ff79a7 */ /* 0x0003f0000800003f */
[----:B------:R-:W-:Y:S05]  /*e270*/  @!P1 BRA `(.L_x_225) ;  /* 0x0000000000049947 */ /* 0x000fea0003800000 */
[----:B------:R-:W-:Y:S01]  /*e280*/  BPT.TRAP 0x1 ;  /* 0x000000040000795c */ /* 0x000fe20000300000 */
.L_x_225:
        /* <DEDUP_REMOVED lines=24> */
[----:B------:R-:W-:Y:S01]  /*e410*/  VIADD R4, R4, 0x40 ;  /* 0x0000004004047836 */ /* 0x000fe20000000000 */
        /* <DEDUP_REMOVED lines=23> */
[----:B------:R-:W-:Y:S01]  /*e590*/  IMAD.X R10, RZ, RZ, R10, P3 ;  /* 0x000000ffff0a7224 */ /* 0x000fe200018e060a */
[----:B------:R2:W-:Y:S01]  /*e5a0*/  UTMALDG.4D [UR24], [UR4], desc[UR6] ;  /* 0x00000618040075b4 */ /* 0x0005e20008019000 */
[----:B------:R2:W-:Y:S01]  /*e5b0*/  UTMALDG.4D [UR16], [UR4], desc[UR6] ;  /* 0x00000610040075b4 */ /* 0x0005e20008019000 */
[----:B------:R2:W-:Y:S02]  /*e5c0*/  UBLKCP.S.G [UR8], [UR14], UR10 ;  /* 0x000000080e0073ba */ /* 0x0005e4000800020a */
[----:B--2---:R-:W-:Y:S05]  /*e5d0*/  @!P1 BRA `(.L_x_226) ;  /* 0xfffffff800149947 */ /* 0x004fea000383ffff */
[----:B------:R-:W-:-:S07]  /*e5e0*/  VIADD R5, R16, 0x1 ;  /* 0x0000000110057836 */ /* 0x000fce0000000000 */
.L_x_221:
[----:B------:R-:W2:Y:S01]  /*e5f0*/  S2R R8, SR_CTAID.Y ;  /* 0x0000000000087919 */ /* 0x000ea20000002600 */
[----:B------:R-:W-:Y:S01]  /*e600*/  SHF.L.U32 R7, R14, 0x1f, RZ ;  /* 0x0000001f0e077819 */ /* 0x000fe200000006ff */
[----:B------:R-:W3:Y:S03]  /*e610*/  LDC.64 R16, c[0x0][0x730] ;  /* 0x0001cc00ff107b82 */ /* 0x000ee60000000a00 */
[----:B------:R-:W4:Y:S05]  /*e620*/  SYNCS.PHASECHK.TRANS64.TRYWAIT P1, [R0+URZ+0x31638], R7 ;  /* 0x03163807000075a7 */ /* 0x000f2a000802017f */
[----:B------:R-:W0:Y:S01]  /*e630*/  LDC.64 R12, c[0x0][0x738] ;  /* 0x0001ce00ff0c7b82 */ /* 0x000e220000000a00 */
[----:B---3-5:R-:W-:Y:S01]  /*e640*/  IMAD.WIDE.U32 R2, R16, UR20, R2 ;  /* 0x0000001410027c25 */ /* 0x028fe2000f8e0002 */
[----:B--2---:R-:W-:-:S05]  /*e650*/  SHF.R.S32.HI R8, RZ, 0x1f, R8 ;  /* 0x0000001fff087819 */ /* 0x004fca0000011408 */
[----:B------:R-:W-:-:S04]  /*e660*/  IMAD R8, R8, R16, RZ ;  /* 0x0000001008087224 */ /* 0x000fc800078e02ff */
[----:B------:R-:W-:-:S04]  /*e670*/  IMAD R17, R17, UR20, R8 ;  /* 0x0000001411117c24 */ /* 0x000fc8000f8e0208 */
[----:B------:R-:W-:Y:S02]  /*e680*/  IMAD.IADD R3, R17, 0x1, R3 ;  /* 0x0000000111037824 */ /* 0x000fe400078e0203 */
[----:B0-----:R-:W-:Y:S02]  /*e690*/  IMAD R8, R15, R12, RZ ;  /* 0x0000000c0f087224 */ /* 0x001fe400078e02ff */
[----:B------:R-:W-:-:S04]  /*e6a0*/  IMAD.WIDE.U32 R2, R12, UR21, R2 ;  /* 0x000000150c027c25 */ /* 0x000fc8000f8e0002 */
[----:B------:R-:W-:Y:S01]  /*e6b0*/  IMAD R13, R13, UR21, R8 ;  /* 0x000000150d0d7c24 */ /* 0x000fe2000f8e0208 */
[----:B----4-:R-:W-:Y:S06]  /*e6c0*/  @!P1 BRA `(.L_x_227) ;  /* 0x0000000400ec9947 */ /* 0x010fec0003800000 */
.L_x_238:
[----:B0-----:R-:W-:Y:S01]  /*e6d0*/  IMAD.IADD R7, R13, 0x1, R3 ;  /* 0x000000010d077824 */ /* 0x001fe200078e0203 */
[----:B------:R-:W-:Y:S06]  /*e6e0*/  @P0 BRA `(.L_x_228) ;  /* 0x0000000000180947 */ /* 0x000fec0003800000 */
[----:B------:R-:W0:Y:S01]  /*e6f0*/  S2R R8, SR_TID.X ;  /* 0x0000000000087919 */ /* 0x000e220000002100 */
[----:B------:R-:W-:-:S04]  /*e700*/  IMAD.MOV.U32 R13, RZ, RZ, 0x8100 ;  /* 0x00008100ff0d7424 */ /* 0x000fc800078e00ff */
[----:B------:R2:W-:Y:S01]  /*e710*/  SYNCS.ARRIVE.TRANS64 RZ, [R0+URZ+0x31630], R13 ;  /* 0x0316300d00ff79a7 */ /* 0x0005e2000800003f */
[----:B0-----:R-:W-:-:S13]  /*e720*/  LOP3.LUT P0, RZ, R8, 0x1f, RZ, 0xc0, !PT ;  /* 0x0000001f08ff7812 */ /* 0x001fda000780c0ff */
[----:B--2---:R-:W-:Y:S05]  /*e730*/  @!P0 BRA `(.L_x_228) ;  /* 0x0000000000048947 */ /* 0x004fea0003800000 */
[----:B------:R-:W-:Y:S01]  /*e740*/  BPT.TRAP 0x1 ;  /* 0x000000040000795c */ /* 0x000fe20000300000 */
.L_x_228:
[----:B------:R-:W0:Y:S01]  /*e750*/  LDC.64 R12, c[0x0][0x728] ;  /* 0x0001ca00ff0c7b82 */ /* 0x000e220000000a00 */
[C---:B------:R-:W-:Y:S01]  /*e760*/  IADD3 R2, P0, R4.reuse, R2, RZ ;  /* 0x0000000204027210 */ /* 0x040fe20007f1e0ff */
[----:B------:R-:W-:Y:S01]  /*e770*/  UMOV UR6, 0x0 ;  /* 0x0000000000067882 */ /* 0x000fe20000000000 */
[C---:B------:R-:W-:Y:S01]  /*e780*/  R2UR UR43, R4.reuse ;  /* 0x00000000042b72ca */ /* 0x040fe200000e0000 */
[----:B------:R-:W-:Y:S01]  /*e790*/  UMOV UR7, 0x14f00000 ;  /* 0x14f0000000077882 */ /* 0x000fe20000000000 */
[----:B------:R-:W-:Y:S01]  /*e7a0*/  LEA.HI.X.SX32 R3, R4, R7, 0x1, P0 ;  /* 0x0000000704037211 */ /* 0x000fe200000f0eff */
        /* <DEDUP_REMOVED lines=10> */
[----:B------:R-:W-:Y:S01]  /*e850*/  UIADD3 UR43, UR43, UR51, URZ ;  /* 0x000000332b2b7290 */ /* 0x000fe2000fffe03f */
[----:B------:R-:W-:Y:S01]  /*e860*/  LOP3.LUT R4, R14, 0x1, RZ, 0x3c, !PT ;  /* 0x000000010e047812 */ /* 0x000fe200078e3cff */
[----:B------:R-:W-:Y:S01]  /*e870*/  UMOV UR18, 0xc0 ;  /* 0x000000c000127882 */ /* 0x000fe20000000000 */
[----:B------:R-:W-:Y:S01]  /*e880*/  UMOV UR10, 0x10 ;  /* 0x00000010000a7882 */ /* 0x000fe20000000000 */
[----:B------:R-:W-:-:S02]  /*e890*/  UIADD3 UR40, UR8, 0x24100, URZ ;  /* 0x0002410008287890 */ /* 0x000fc4000fffe03f */
[----:B------:R-:W-:Y:S01]  /*e8a0*/  UIADD3 UR41, UR8, 0x31630, URZ ;  /* 0x0003163008297890 */ /* 0x000fe2000fffe03f */
[C---:B0-----:R-:W-:Y:S01]  /*e8b0*/  LEA R12, P0, R2.reuse, R12, 0x2 ;  /* 0x0000000c020c7211 */ /* 0x041fe200078010ff */
[----:B------:R-:W-:Y:S02]  /*e8c0*/  UIADD3 UR32, UR8, 0x26100, URZ ;  /* 0x0002610008207890 */ /* 0x000fe4000fffe03f */
[----:B------:R-:W-:Y:S01]  /*e8d0*/  UIADD3 UR24, UR8, 0x28100, URZ ;  /* 0x0002810008187890 */ /* 0x000fe2000fffe03f */
[----:B------:R-:W-:Y:S01]  /*e8e0*/  LEA.HI.X R13, R2, R13, R3, 0x2, P0 ;  /* 0x0000000d020d7211 */ /* 0x000fe200000f1403 */
[----:B------:R-:W-:Y:S01]  /*e8f0*/  UIADD3 UR16, UR8, 0x2a100, URZ ;  /* 0x0002a10008107890 */ /* 0x000fe2000fffe03f */
[----:B------:R-:W-:Y:S01]  /*e900*/  IADD3 R9, P0, R9, 0x1f0, RZ ;  /* 0x000001f009097810 */ /* 0x000fe20007f1e0ff */
[----:B------:R-:W-:Y:S01]  /*e910*/  UIADD3 UR8, UR8, 0x2c300, URZ ;  /* 0x0002c30008087890 */ /* 0x000fe2000fffe03f */
[----:B------:R-:W-:Y:S01]  /*e920*/  R2UR UR14, R12 ;  /* 0x000000000c0e72ca */ /* 0x000fe200000e0000 */
[----:B------:R-:W-:Y:S01]  /*e930*/  UMOV UR33, UR41 ;  /* 0x0000002900217c82 */ /* 0x000fe20008000000 */
[----:B------:R-:W-:Y:S01]  /*e940*/  R2UR UR4, R9 ;  /* 0x00000000090472ca */ /* 0x000fe200000e0000 */
[----:B------:R-:W-:Y:S01]  /*e950*/  IMAD.X R11, RZ, RZ, R11, P0 ;  /* 0x000000ffff0b7224 */ /* 0x000fe200000e060b */
[----:B------:R-:W-:Y:S01]  /*e960*/  R2UR UR15, R13 ;  /* 0x000000000d0f72ca */ /* 0x000fe200000e0000 */
[----:B------:R-:W-:Y:S01]  /*e970*/  UMOV UR35, UR43 ;  /* 0x0000002b00237c82 */ /* 0x000fe20008000000 */
[----:B------:R-:W-:Y:S01]  /*e980*/  UMOV UR25, UR41 ;  /* 0x0000002900197c82 */ /* 0x000fe20008000000 */
[----:B------:R-:W-:Y:S01]  /*e990*/  UMOV UR27, UR43 ;  /* 0x0000002b001b7c82 */ /* 0x000fe20008000000 */
[----:B------:R-:W-:Y:S01]  /*e9a0*/  R2UR UR5, R11 ;  /* 0x000000000b0572ca */ /* 0x000fe200000e0000 */
[----:B------:R-:W-:Y:S01]  /*e9b0*/  UMOV UR17, UR41 ;  /* 0x0000002900117c82 */ /* 0x000fe20008000000 */
[----:B------:R-:W-:Y:S01]  /*e9c0*/  UMOV UR19, UR43 ;  /* 0x0000002b00137c82 */ /* 0x000fe20008000000 */
[----:B------:R-:W-:Y:S01]  /*e9d0*/  UMOV UR9, UR41 ;  /* 0x0000002900097c82 */ /* 0x000fe20008000000 */
        /* <DEDUP_REMOVED lines=9> */
[----:B0-----:R-:W-:Y:S01]  /*ea70*/  NOP ;  /* 0x0000000000007918 */ /* 0x001fe20000000000 */
.L_x_217:
[----:B------:R-:W-:Y:S05]  /*ea80*/  WARPSYNC.ALL ;  /* 0x0000000000007948 */ /* 0x000fea0003800000 */
[----:B------:R-:W-:-:S13]  /*ea90*/  ELECT P0, URZ, PT ;  /* 0x00000000003f782f */ /* 0x000fda0003800000 */
[----:B------:R-:W-:Y:S05]  /*eaa0*/  @!P0 BRA `(.L_x_117) ;  /* 0x0000000000708947 */ /* 0x000fea0003800000 */
[----:B------:R-:W-:-:S04]  /*eab0*/  LOP3.LUT R21, R21, 0x2, RZ, 0xfc, !PT ;  /* 0x0000000215157812 */ /* 0x000fc800078efcff */
[----:B------:R-:W-:-:S13]  /*eac0*/  ISETP.NE.AND P1, PT, R21, 0x3, PT ;  /* 0x000000031500780c */ /* 0x000fda0003f25270 */
[----:B------:R-:W-:Y:S05]  /*ead0*/  @!P1 BRA `(.L_x_229) ;  /* 0x0000000000049947 */ /* 0x000fea0003800000 */
[----:B-1----:R-:W-:Y:S01]  /*eae0*/  BPT.TRAP 0x1 ;  /* 0x000000040000795c */ /* 0x002fe20000300000 */
.L_x_229:
[----:B------:R-:W0:Y:S01]  /*eaf0*/  S2R R3, SR_CgaCtaId ;  /* 0x0000000000037919 */ /* 0x000e220000008800 */
[----:B------:R-:W-:-:S04]  /*eb00*/  MOV R2, 0x400 ;  /* 0x0000040000027802 */ /* 0x000fc80000000f00 */
[----:B0-----:R-:W-:Y:S02]  /*eb10*/  LEA R7, R3, R2, 0x18 ;  /* 0x0000000203077211 */ /* 0x001fe400078ec0ff */
[----:B------:R-:W-:-:S03]  /*eb20*/  SHF.L.U32 R3, R0, 0x1f, RZ ;  /* 0x0000001f00037819 */ /* 0x000fc600000006ff */
[----:B------:R-:W-:-:S04]  /*eb30*/  VIADD R2, R7, 0x31620 ;  /* 0x0003162007027836 */ /* 0x000fc80000000000 */
[----:B------:R-:W-:-:S04]  /*eb40*/  IMAD R6, R5, 0x8, R2 ;  /* 0x0000000805067824 */ /* 0x000fc800078e0202 */
[----:B------:R-:W0:Y:S02]  /*eb50*/  SYNCS.PHASECHK.TRANS64.TRYWAIT P0, [R6+URZ], R3 ;  /* 0x00000003060075a7 */ /* 0x000e24000800017f */
[----:B0-----:R-:W-:Y:S05]  /*eb60*/  @!P0 BRA `(.L_x_230) ;  /* 0x0000000000d88947 */ /* 0x001fea0003800000 */
.L_x_239:
[----:B------:R-:W-:-:S05]  /*eb70*/  VIADD R5, R5, 0x1 ;  /* 0x0000000105057836 */ /* 0x000fca0000000000 */
[----:B------:R-:W-:-:S04]  /*eb80*/  ISETP.NE.AND P0, PT, R5, 0x2, PT ;  /* 0x000000020500780c */ /* 0x000fc80003f05270 */
[----:B0-----:R-:W-:Y:S02]  /*eb90*/  SEL R3, RZ, 0x1, P0 ;  /* 0x00000001ff037807 */ /* 0x001fe40000000000 */
[----:B------:R-:W-:Y:S02]  /*eba0*/  SEL R5, R5, RZ, P0 ;  /* 0x000000ff05057207 */ /* 0x000fe40000000000 */
[----:B------:R-:W-:-:S03]  /*ebb0*/  LOP3.LUT R0, R0, R3, RZ, 0x3c, !PT ;  /* 0x0000000300007212 */ /* 0x000fc600078e3cff */
[----:B------:R-:W-:Y:S01]  /*ebc0*/  IMAD R5, R5, 0x8, R2 ;  /* 0x0000000805057824 */ /* 0x000fe200078e0202 */
[----:B------:R-:W-:-:S04]  /*ebd0*/  SHF.L.U32 R0, R0, 0x1f, RZ ;  /* 0x0000001f00007819 */ /* 0x000fc800000006ff */
[----:B------:R-:W0:Y:S02]  /*ebe0*/  SYNCS.PHASECHK.TRANS64.TRYWAIT P0, [R5+URZ], R0 ;  /* 0x00000000050075a7 */ /* 0x000e24000800017f */
[----:B0-----:R-:W-:Y:S05]  /*ebf0*/  @!P0 BRA `(.L_x_231) ;  /* 0x0000000000c88947 */ /* 0x001fea0003800000 */
.L_x_240:
[----:B------:R-:W-:Y:S05]  /*ec00*/  @!P1 BRA `(.L_x_232) ;  /* 0x0000000000049947 */ /* 0x000fea0003800000 */
[----:B-1----:R-:W-:Y:S01]  /*ec10*/  BPT.TRAP 0x1 ;  /* 0x000000040000795c */ /* 0x002fe20000300000 */
.L_x_232:
[----:B------:R-:W-:-:S07]  /*ec20*/  SHF.L.U32 R4, R4, 0x1f, RZ ;  /* 0x0000001f04047819 */ /* 0x000fce00000006ff */
.L_x_233:
[----:B--2---:R2:W3:Y:S02]  /*ec30*/  SYNCS.PHASECHK.TRANS64.TRYWAIT P0, [R7+URZ+0x31638], R4 ;  /* 0x03163804070075a7 */ /* 0x0044e4000800017f */
[----:B---3--:R-:W-:Y:S05]  /*ec40*/  @!P0 NANOSLEEP.SYNCS 0x989680 ;  /* 0x009896800000895d */ /* 0x008fea0003900000 */
[----:B------:R-:W3:Y:S02]  /*ec50*/  @!P0 SYNCS.PHASECHK.TRANS64 P0, [R7+URZ+0x31638], R4 ;  /* 0x03163804070085a7 */ /* 0x000ee4000800007f */
[----:B---3--:R-:W-:Y:S05]  /*ec60*/  @!P0 BRA `(.L_x_233) ;  /* 0xfffffffc00f08947 */ /* 0x008fea000383ffff */
.L_x_117:
[----:B-1----:R-:W-:Y:S05]  /*ec70*/  BSYNC B0 ;  /* 0x0000000000007941 */ /* 0x002fea0003800000 */
.L_x_111:
[----:B------:R-:W-:Y:S05]  /*ec80*/  EXIT ;  /* 0x000000000000794d */ /* 0x000fea0003800000 */
.L_x_123:
[----:B0-----:R0:W1:Y:S02]  /*ec90*/  SYNCS.PHASECHK.TRANS64.TRYWAIT P0, [R18+URZ+0x31600], R13 ;  /* 0x0316000d120075a7 */ /* 0x001064000800017f */
[----:B-1----:R-:W-:Y:S05]  /*eca0*/  @!P0 NANOSLEEP.SYNCS 0x989680 ;  /* 0x009896800000895d */ /* 0x002fea0003900000 */
[----:B------:R-:W1:Y:S02]  /*ecb0*/  @!P0 SYNCS.PHASECHK.TRANS64 P0, [R18+URZ+0x31600], R13 ;  /* 0x0316000d120085a7 */ /* 0x000e64000800007f */
[----:B-1----:R-:W-:Y:S05]  /*ecc0*/  @!P0 BRA `(.L_x_123) ;  /* 0xfffffffc00f08947 */ /* 0x002fea000383ffff */
[----:B------:R-:W-:Y:S05]  /*ecd0*/  BRA `(.L_x_122) ;  /* 0xffffff2000f47947 */ /* 0x000fea000383ffff */
.L_x_127:
[----:B-1----:R1:W2:Y:S02]  /*ece0*/  SYNCS.PHASECHK.TRANS64.TRYWAIT P1, [R17+URZ+0x31610], R8 ;  /* 0x03161008110075a7 */ /* 0x0022a4000802017f */
[----:B--2---:R-:W-:Y:S05]  /*ecf0*/  @!P1 NANOSLEEP.SYNCS 0x989680 ;  /* 0x009896800000995d */ /* 0x004fea0003900000 */
[----:B------:R-:W2:Y:S02]  /*ed00*/  @!P1 SYNCS.PHASECHK.TRANS64 P1, [R17+URZ+0x31610], R8 ;  /* 0x03161008110095a7 */ /* 0x000ea4000802007f */
[----:B--2---:R-:W-:Y:S05]  /*ed10*/  @!P1 BRA `(.L_x_127) ;  /* 0xfffffffc00f09947 */ /* 0x004fea000383ffff */
[----:B------:R-:W-:Y:S05]  /*ed20*/  BRA `(.L_x_126) ;  /* 0xffffff2c00607947 */ /* 0x000fea000383ffff */
.L_x_131:
[----:B---3--:R3:W4:Y:S02]  /*ed30*/  SYNCS.PHASECHK.TRANS64.TRYWAIT P1, [R18+URZ+0x31630], R11 ;  /* 0x0316300b120075a7 */ /* 0x008724000802017f */
[----:B----4-:R-:W-:Y:S05]  /*ed40*/  @!P1 NANOSLEEP.SYNCS 0x989680 ;  /* 0x009896800000995d */ /* 0x010fea0003900000 */
[----:B------:R-:W4:Y:S02]  /*ed50*/  @!P1 SYNCS.PHASECHK.TRANS64 P1, [R18+URZ+0x31630], R11 ;  /* 0x0316300b120095a7 */ /* 0x000f24000802007f */
[----:B----4-:R-:W-:Y:S05]  /*ed60*/  @!P1 BRA `(.L_x_131) ;  /* 0xfffffffc00f09947 */ /* 0x010fea000383ffff */
[----:B------:R-:W-:Y:S05]  /*ed70*/  BRA `(.L_x_130) ;  /* 0xffffff4800607947 */ /* 0x000fea000383ffff */
.L_x_219:
[----:B0-----:R0:W1:Y:S02]  /*ed80*/  SYNCS.PHASECHK.TRANS64.TRYWAIT P0, [R0+URZ+0x31620], R5 ;  /* 0x03162005000075a7 */ /* 0x001064000800017f */
[----:B-1----:R-:W-:Y:S05]  /*ed90*/  @!P0 NANOSLEEP.SYNCS 0x989680 ;  /* 0x009896800000895d */ /* 0x002fea0003900000 */
[----:B------:R-:W1:Y:S02]  /*eda0*/  @!P0 SYNCS.PHASECHK.TRANS64 P0, [R0+URZ+0x31620], R5 ;  /* 0x03162005000085a7 */ /* 0x000e64000800007f */
[----:B-1----:R-:W-:Y:S05]  /*edb0*/  @!P0 BRA `(.L_x_219) ;  /* 0xfffffffc00f08947 */ /* 0x002fea000383ffff */
[----:B------:R-:W-:Y:S05]  /*edc0*/  BRA `(.L_x_234) ;  /* 0xffffffe400947947 */ /* 0x000fea000383ffff */
.L_x_222:
[----:B0-----:R0:W1:Y:S02]  /*edd0*/  SYNCS.PHASECHK.TRANS64.TRYWAIT P1, [R0+URZ+0x31638], R9 ;  /* 0x03163809000075a7 */ /* 0x001064000802017f */
[----:B-1----:R-:W-:Y:S05]  /*ede0*/  @!P1 NANOSLEEP.SYNCS 0x989680 ;  /* 0x009896800000995d */ /* 0x002fea0003900000 */
[----:B------:R-:W1:Y:S02]  /*edf0*/  @!P1 SYNCS.PHASECHK.TRANS64 P1, [R0+URZ+0x31638], R9 ;  /* 0x03163809000095a7 */ /* 0x000e64000802007f */
[----:B-1----:R-:W-:Y:S05]  /*ee00*/  @!P1 BRA `(.L_x_222) ;  /* 0xfffffffc00f09947 */ /* 0x002fea000383ffff */
[----:B------:R-:W-:Y:S05]  /*ee10*/  BRA `(.L_x_235) ;  /* 0xfffffff000107947 */ /* 0x000fea000383ffff */
.L_x_224:
[----:B------:R-:W-:-:S07]  /*ee20*/  SHF.L.U32 R20, R6, 0x1f, RZ ;  /* 0x0000001f06147819 */ /* 0x000fce00000006ff */
.L_x_236:
[----:B0-----:R0:W1:Y:S02]  /*ee30*/  SYNCS.PHASECHK.TRANS64.TRYWAIT P1, [R19+URZ+0x31620], R20 ;  /* 0x03162014130075a7 */ /* 0x001064000802017f */
[----:B-1----:R-:W-:Y:S05]  /*ee40*/  @!P1 NANOSLEEP.SYNCS 0x989680 ;  /* 0x009896800000995d */ /* 0x002fea0003900000 */
[----:B------:R-:W1:Y:S02]  /*ee50*/  @!P1 SYNCS.PHASECHK.TRANS64 P1, [R19+URZ+0x31620], R20 ;  /* 0x03162014130095a7 */ /* 0x000e64000802007f */
[----:B-1----:R-:W-:Y:S05]  /*ee60*/  @!P1 BRA `(.L_x_236) ;  /* 0xfffffffc00f09947 */ /* 0x002fea000383ffff */
[----:B------:R-:W-:Y:S05]  /*ee70*/  BRA `(.L_x_237) ;  /* 0xfffffff000e87947 */ /* 0x000fea000383ffff */
.L_x_227:
[----:B0-----:R0:W2:Y:S02]  /*ee80*/  SYNCS.PHASECHK.TRANS64.TRYWAIT P1, [R0+URZ+0x31638], R7 ;  /* 0x03163807000075a7 */ /* 0x0010a4000802017f */
[----:B--2---:R-:W-:Y:S05]  /*ee90*/  @!P1 NANOSLEEP.SYNCS 0x989680 ;  /* 0x009896800000995d */ /* 0x004fea0003900000 */
[----:B------:R-:W2:Y:S02]  /*eea0*/  @!P1 SYNCS.PHASECHK.TRANS64 P1, [R0+URZ+0x31638], R7 ;  /* 0x03163807000095a7 */ /* 0x000ea4000802007f */
[----:B--2---:R-:W-:Y:S05]  /*eeb0*/  @!P1 BRA `(.L_x_227) ;  /* 0xfffffffc00f09947 */ /* 0x004fea000383ffff */
[----:B------:R-:W-:Y:S05]  /*eec0*/  BRA `(.L_x_238) ;  /* 0xfffffff800007947 */ /* 0x000fea000383ffff */
.L_x_230:
[----:B0-----:R0:W2:Y:S02]  /*eed0*/  SYNCS.PHASECHK.TRANS64.TRYWAIT P0, [R6+URZ], R3 ;  /* 0x00000003060075a7 */ /* 0x0010a4000800017f */
[----:B--2---:R-:W-:Y:S05]  /*eee0*/  @!P0 NANOSLEEP.SYNCS 0x989680 ;  /* 0x009896800000895d */ /* 0x004fea0003900000 */
[----:B------:R-:W2:Y:S02]  /*eef0*/  @!P0 SYNCS.PHASECHK.TRANS64 P0, [R6+URZ], R3 ;  /* 0x00000003060085a7 */ /* 0x000ea4000800007f */
[----:B--2---:R-:W-:Y:S05]  /*ef00*/  @!P0 BRA `(.L_x_230) ;  /* 0xfffffffc00f08947 */ /* 0x004fea000383ffff */
[----:B------:R-:W-:Y:S05]  /*ef10*/  BRA `(.L_x_239) ;  /* 0xfffffffc00147947 */ /* 0x000fea000383ffff */
.L_x_231:
[----:B0-----:R0:W2:Y:S02]  /*ef20*/  SYNCS.PHASECHK.TRANS64.TRYWAIT P0, [R5+URZ], R0 ;  /* 0x00000000050075a7 */ /* 0x0010a4000800017f */
[----:B--2---:R-:W-:Y:S05]  /*ef30*/  @!P0 NANOSLEEP.SYNCS 0x989680 ;  /* 0x009896800000895d */ /* 0x004fea0003900000 */
[----:B------:R-:W2:Y:S02]  /*ef40*/  @!P0 SYNCS.PHASECHK.TRANS64 P0, [R5+URZ], R0 ;  /* 0x00000000050085a7 */ /* 0x000ea4000800007f */
[----:B--2---:R-:W-:Y:S05]  /*ef50*/  @!P0 BRA `(.L_x_231) ;  /* 0xfffffffc00f08947 */ /* 0x004fea000383ffff */
[----:B------:R-:W-:Y:S05]  /*ef60*/  BRA `(.L_x_240) ;  /* 0xfffffffc00247947 */ /* 0x000fea000383ffff */
.L_x_241:
        /* <DEDUP_REMOVED lines=9> */
.L_x_1147:


//--------------------- .text._ZN7cutlass13device_kernelIN5flash11enable_sm90INS1_16FlashAttnBwdSm90INS1_25CollectiveMainloopBwdSm90ILi2ELi1ELi1EN4cute5tupleIJNS5_1CILi1EEES8_S8_EEENS6_IJNS7_ILi64EEENS7_ILi80EEENS7_ILi256EEEEEENS_6half_tEfNS_4arch4Sm90ELb0ELb0ELb1ELb1ELb0ELb0ELb1ELb1ELi2ELi1ELi1ELi1ELb0EEENS1_24CollectiveEpilogueBwdGQAISD_fSG_Li256ELb1ELb0EEENS1_19SingleTileSchedulerILb1ELb0ELb0ELi80EEEEEEEEEvNT_6ParamsE --------------------------
	.section	.text._ZN7cutlass13device_kernelIN5flash11enable_sm90INS1_16FlashAttnBwdSm90INS1_25CollectiveMainloopBwdSm90ILi2ELi1ELi1EN4cute5tupleIJNS5_1CILi1EEES8_S8_EEENS6_IJNS7_ILi64EEENS7_ILi80EEENS7_ILi256EEEEEENS_6half_tEfNS_4arch4Sm90ELb0ELb0ELb1ELb1ELb0ELb0ELb1ELb1ELi2ELi1ELi1ELi1ELb0EEENS1_24CollectiveEpilogueBwdGQAISD_fSG_Li256ELb1ELb0EEENS1_19SingleTileSchedulerILb1ELb0ELb0ELi80EEEEEEEEEvNT_6ParamsE,"ax",@progbits
	.align	128
.text._ZN7cutlass13device_kernelIN5flash11enable_sm90INS1_16FlashAttnBwdSm90INS1_25CollectiveMainloopBwdSm90ILi2ELi1ELi1EN4cute5tupleIJNS5_1CILi1EEES8_S8_EEENS6_IJNS7_ILi64EEENS7_ILi80EEENS7_ILi256EEEEEENS_6half_tEfNS_4arch4Sm90ELb0ELb0ELb1ELb1ELb0ELb0ELb1ELb1ELi2ELi1ELi1ELi1ELb0EEENS1_24CollectiveEpilogueBwdGQAISD_fSG_Li256ELb1ELb0EEENS1_19SingleTileSchedulerILb1ELb0ELb0ELi80EEEEEEEEEvNT_6ParamsE:
        .type           _ZN7cutlass13device_kernelIN5flash11enable_sm90INS1_16FlashAttnBwdSm90INS1_25CollectiveMainloopBwdSm90ILi2ELi1ELi1EN4cute5tupleIJNS5_1CILi1EEES8_S8_EEENS6_IJNS7_ILi64EEENS7_ILi80EEENS7_ILi256EEEEEENS_6half_tEfNS_4arch4Sm90ELb0ELb0ELb1ELb1ELb0ELb0ELb1ELb1ELi2ELi1ELi1ELi1ELb0EEENS1_24CollectiveEpilogueBwdGQAISD_fSG_Li256ELb1ELb0EEENS1_19SingleTileSchedulerILb1ELb0ELb0ELi80EEEEEEEEEvNT_6ParamsE,@function
        .size           _ZN7cutlass13device_kernelIN5flash11enable_sm90INS1_16FlashAttnBwdSm90INS1_25CollectiveMainloopBwdSm90ILi2ELi1ELi1EN4cute5tupleIJNS5_1CILi1EEES8_S8_EEENS6_IJNS7_ILi64EEENS7_ILi80EEENS7_ILi256EEEEEENS_6half_tEfNS_4arch4Sm90ELb0ELb0ELb1ELb1ELb0ELb0ELb1ELb1ELi2ELi1ELi1ELi1ELb0EEENS1_24CollectiveEpilogueBwdGQAISD_fSG_Li256ELb1ELb0EEENS1_19SingleTileSchedulerILb1ELb0ELb0ELi80EEEEEEEEEvNT_6ParamsE,(.L_x_1148 - _ZN7cutlass13device_kernelIN5flash11enable_sm90INS1_16FlashAttnBwdSm90INS1_25CollectiveMainloopBwdSm90ILi2ELi1ELi1EN4cute5tupleIJNS5_1CILi1EEES8_S8_EEENS6_IJNS7_ILi64EEENS7_ILi80EEENS7_ILi256EEEEEENS_6half_tEfNS_4arch4Sm90ELb0ELb0ELb1ELb1ELb0ELb0ELb1ELb1ELi2ELi1ELi1ELi1ELb0EEENS1_24CollectiveEpilogueBwdGQAISD_fSG_Li256ELb1ELb0EEENS1_19SingleTileSchedulerILb1ELb0ELb0ELi80EEEEEEEEEvNT_6ParamsE)
        .other          _ZN7cutlass13device_kernelIN5flash11enable_sm90INS1_16FlashAttnBwdSm90INS1_25CollectiveMainloopBwdSm90ILi2ELi1ELi1EN4cute5tupleIJNS5_1CILi1EEES8_S8_EEENS6_IJNS7_ILi64EEENS7_ILi80EEENS7_ILi256EEEEEENS_6half_tEfNS_4arch4Sm90ELb0ELb0ELb1ELb1ELb0ELb0ELb1ELb1ELi2ELi1ELi1ELi1ELb0EEENS1_24CollectiveEpilogueBwdGQAISD_fSG_Li256ELb1ELb0EEENS1_19SingleTileSchedulerILb1ELb0ELb0ELi80EEEEEEEEEvNT_6ParamsE,@"STO_CUDA_ENTRY STV_DEFAULT"
_ZN7cutlass13device_kernelIN5flash11enable_sm90INS1_16FlashAttnBwdSm90INS1_25CollectiveMainloopBwdSm90ILi2ELi1ELi1EN4cute5tupleIJNS5_1CILi1EEES8_S8_EEENS6_IJNS7_ILi64EEENS7_ILi80EEENS7_ILi256EEEEEENS_6half_tEfNS_4arch4Sm90ELb0ELb0ELb1ELb1ELb0ELb0ELb1ELb1ELi2ELi1ELi1ELi1ELb0EEENS1_24CollectiveEpilogueBwdGQAISD_fSG_Li256ELb1ELb0EEENS1_19SingleTileSchedulerILb1ELb0ELb0ELi80EEEEEEEEEvNT_6ParamsE:
        /* <DEDUP_REMOVED lines=23> */
.L_x_243:
[----:B------:R-:W-:Y:S05]  /*0170*/  BSYNC B0 ;  /* 0x0000000000007941 */ /* 0x000fea0003800000 */
.L_x_242:
        /* <DEDUP_REMOVED lines=34> */
.L_x_244:
        /* <DEDUP_REMOVED lines=20> */
.L_x_245:
[----:B-1----:R-:W-:Y:S01]  /*04e0*/  ISETP.NE.AND P0, PT, R2, RZ, PT ;  /* 0x000000ff0200720c */ /* 0x002fe20003f05270 */
[----:B------:R-:W-:Y:S01]  /*04f0*/  IMAD.MOV.U32 R21, RZ, RZ, 0x1 ;  /* 0x00000001ff157424 */ /* 0x000fe200078e00ff */
[----:B------:R-:W-:Y:S01]  /*0500*/  NOP ;  /* 0x0000000000007918 */ /* 0x000fe20000000000 */
[----:B------:R-:W-:Y:S03]  /*0510*/  BSSY B0, `(.L_x_246) ;  /* 0x0000ae0000007945 */ /* 0x000fe60003800000 */
[----:B------:R-:W-:Y:S01]  /*0520*/  SEL R21, R21, 0x2, !P0 ;  /* 0x0000000215157807 */ /* 0x000fe20004000000 */
[----:B--23--:R-:W-:Y:S06]  /*0530*/  BAR.SYNC.DEFER_BLOCKING 0x0 ;  /* 0x0000000000007b1d */ /* 0x00cfec0000010000 */
[----:B------:R-:W-:Y:S05]  /*0540*/  @!P0 BRA `(.L_x_247) ;  /* 0x0000008c00888947 */ /* 0x000fea0003800000 */
.L_x_248:
[----:B------:R-:W-:-:S08]  /*0550*/  NOP ;  /* 0x0000000000007918 */ /* 0x000fd00000000000 */
[----:B------:R-:W1:Y:S02]  /*0560*/  USETMAXREG.TRY_ALLOC.CTAPOOL UP0, 0xf0 ;  /* 0x000000f0000079c8 */ /* 0x000e640008000600 */
[----:B-1----:R-:W-:-:S13]  /*0570*/  PLOP3.LUT P0, PT, PT, PT, UP0, 0x80, 0x0 ;  /* 0x000000000000781c */ /* 0x002fda0003f0f008 */
[----:B------:R-:W-:Y:S05]  /*0580*/  @!P0 BRA `(.L_x_248) ;  /* 0xfffffffc00f08947 */ /* 0x000fea000383ffff */
[----:B------:R-:W-:Y:S01]  /*0590*/  ULDC.64 UR4, c[0x0][0x8e0] ;  /* 0x0002380000047ab9 */ /* 0x000fe20000000a00 */
[----:B------:R-:W1:Y:S01]  /*05a0*/  S2R R11, SR_CTAID.X ;  /* 0x00000000000b7919 */ /* 0x000e620000002500 */
[----:B------:R-:W-:Y:S01]  /*05b0*/  ISETP.NE.U32.AND P0, PT, RZ, UR4, PT ;  /* 0x00000004ff007c0c */ /* 0x000fe2000bf05070 */
[----:B------:R-:W2:Y:S03]  /*05c0*/  S2R R235, SR_CTAID.Z ;  /* 0x0000000000eb7919 */ /* 0x000ea60000002700 */
[----:B------:R-:W-:-:S13]  /*05d0*/  ISETP.NE.AND.EX P0, PT, RZ, UR5, PT, P0 ;  /* 0x00000005ff007c0c */ /* 0x000fda000bf05300 */
[----:B------:R-:W-:Y:S05]  /*05e0*/  @!P0 BRA `(.L_x_249) ;  /* 0x0000000000148947 */ /* 0x000fea0003800000 */
[----:B------:R-:W2:Y:S01]  /*05f0*/  LDC.64 R2, c[0x0][0x8e0] ;  /* 0x00023800ff027b82 */ /* 0x000ea20000000a00 */
[----:B------:R-:W-:Y:S01]  /*0600*/  ULDC.64 UR4, c[0x0][0x208] ;  /* 0x0000820000047ab9 */ /* 0x000fe20000000a00 */
[----:B--2---:R-:W-:-:S05]  /*0610*/  IMAD.WIDE R2, R235, 0x4, R2 ;  /* 0x00000004eb027825 */ /* 0x004fca00078e0202 */
[----:B------:R2:W5:Y:S01]  /*0620*/  LDG.E R0, desc[UR4][R2.64] ;  /* 0x0000000402007981 */ /* 0x000562000c1e1900 */
[----:B------:R-:W-:Y:S05]  /*0630*/  BRA `(.L_x_250) ;  /* 0x0000000000307947 */ /* 0x000fea0003800000 */
.L_x_249:
[----:B------:R-:W-:Y:S02]  /*0640*/  ULDC.64 UR4, c[0x0][0x8d8] ;  /* 0x0002360000047ab9 */ /* 0x000fe40000000a00 */
[----:B------:R-:W-:-:S04]  /*0650*/  ISETP.NE.U32.AND P0, PT, RZ, UR4, PT ;  /* 0x00000004ff007c0c */ /* 0x000fc8000bf05070 */
[----:B------:R-:W-:-:S13]  /*0660*/  ISETP.NE.AND.EX P0, PT, RZ, UR5, PT, P0 ;  /* 0x00000005ff007c0c */ /* 0x000fda000bf05300 */
[----:B------:R-:W-:Y:S05]  /*0670*/  @!P0 BRA `(.L_x_251) ;  /* 0x00000000001c8947 */ /* 0x000fea0003800000 */
[----:B------:R-:W2:Y:S01]  /*0680*/  LDC.64 R2, c[0x0][0x8d8] ;  /* 0x00023600ff027b82 */ /* 0x000ea20000000a00 */
[----:B------:R-:W-:Y:S01]  /*0690*/  ULDC.64 UR4, c[0x0][0x208] ;  /* 0x0000820000047ab9 */ /* 0x000fe20000000a00 */
[----:B--2---:R-:W-:-:S05]  /*06a0*/  IMAD.WIDE R2, R235, 0x4, R2 ;  /* 0x00000004eb027825 */ /* 0x004fca00078e0202 */
[----:B------:R-:W2:Y:S04]  /*06b0*/  LDG.E R0, desc[UR4][R2.64] ;  /* 0x0000000402007981 */ /* 0x000ea8000c1e1900 */
[----:B------:R-:W2:Y:S02]  /*06c0*/  LDG.E R5, desc[UR4][R2.64+0x4] ;  /* 0x0000040402057981 */ /* 0x000ea4000c1e1900 */
[----:B--2---:R-:W-:Y:S01]  /*06d0*/  IMAD.IADD R0, R5, 0x1, -R0 ;  /* 0x0000000105007824 */ /* 0x004fe200078e0a00 */
[----:B------:R-:W-:Y:S06]  /*06e0*/  BRA `(.L_x_250) ;  /* 0x0000000000047947 */ /* 0x000fec0003800000 */
.L_x_251:
[----:B------:R-:W3:Y:S02]  /*06f0*/  LDC R0, c[0x0][0x8c4] ;  /* 0x00023100ff007b82 */ /* 0x000ee40000000800 */
.L_x_250:
[----:B-12---:R-:W-:-:S05]  /*0700*/  IMAD R3, R11, 0x50, RZ ;  /* 0x000000500b037824 */ /* 0x006fca00078e02ff */
[----:B---3-5:R-:W-:-:S04]  /*0710*/  ISETP.GE.AND P0, PT, R3, R0, PT ;  /* 0x000000000300720c */ /* 0x028fc80003f06270 */
[----:B------:R-:W-:-:S04]  /*0720*/  SEL R235, R235, 0xffffffff, !P0 ;  /* 0xffffffffebeb7807 */ /* 0x000fc80004000000 */
[----:B------:R-:W-:-:S13]  /*0730*/  ISETP.GE.AND P0, PT, R235, RZ, PT ;  /* 0x000000ffeb00720c */ /* 0x000fda0003f06270 */
[----:B------:R-:W-:Y:S05]  /*0740*/  @!P0 BRA `(.L_x_252) ;  /* 0x000000a800f08947 */ /* 0x000fea0003800000 */
[----:B------:R-:W1:Y:S01]  /*0750*/  LDC.64 R4, c[0x0][0x770] ;  /* 0x0001dc00ff047b82 */ /* 0x000e620000000a00 */
[----:B------:R-:W-:-:S07]  /*0760*/  ULDC.64 UR6, c[0x0][0x208] ;  /* 0x0000820000067ab9 */ /* 0x000fce0000000a00 */
[----:B------:R-:W2:Y:S08]  /*0770*/  LDC.64 R2, c[0x0][0x770] ;  /* 0x0001dc00ff027b82 */ /* 0x000eb00000000a00 */
[----:B------:R-:W3:Y:S01]  /*0780*/  LDC.64 R8, c[0x0][0x780] ;  /* 0x0001e000ff087b82 */ /* 0x000ee20000000a00 */
[----:B-1----:R-:W-:-:S04]  /*0790*/  ISETP.NE.U32.AND P1, PT, R4, RZ, PT ;  /* 0x000000ff0400720c */ /* 0x002fc80003f25070 */
[----:B------:R-:W-:Y:S01]  /*07a0*/  ISETP.NE.AND.EX P1, PT, R5, RZ, PT, P1 ;  /* 0x000000ff0500720c */ /* 0x000fe20003f25310 */
[----:B--2---:R-:W-:Y:S01]  /*07b0*/  IMAD.WIDE R6, R235, 0x4, R2 ;  /* 0x00000004eb067825 */ /* 0x004fe200078e0202 */
[----:B---3--:R-:W-:-:S11]  /*07c0*/  ISETP.NE.U32.AND P0, PT, R8, RZ, PT ;  /* 0x000000ff0800720c */ /* 0x008fd60003f05070 */
[----:B------:R-:W2:Y:S01]  /*07d0*/  @P1 LDG.E R2, desc[UR6][R6.64] ;  /* 0x0000000606021981 */ /* 0x000ea2000c1e1900 */
[----:B------:R-:W-:Y:S01]  /*07e0*/  ISETP.NE.AND.EX P0, PT, R9, RZ, PT, P0 ;  /* 0x000000ff0900720c */ /* 0x000fe20003f05300 */
[----:B------:R-:W1:-:S12]  /*07f0*/  LDC R8, c[0x0][0x290] ;  /* 0x0000a400ff087b82 */ /* 0x000e580000000800 */
[----:B------:R-:W3:Y:S01]  /*0800*/  @P0 LDC.64 R4, c[0x0][0x780] ;  /* 0x0001e000ff040b82 */ /* 0x000ee20000000a00 */
[----:B------:R-:W-:Y:S02]  /*0810*/  ULDC UR4, c[0x0][0x280] ;  /* 0x0000a00000047ab9 */ /* 0x000fe40000000800 */
[----:B------:R-:W-:Y:S01]  /*0820*/  IMAD.U32 R0, RZ, RZ, UR4 ;  /* 0x00000004ff007e24 */ /* 0x000fe2000f8e00ff */
[----:B------:R-:W-:Y:S02]  /*0830*/  ULDC.64 UR4, c[0x0][0x788] ;  /* 0x0001e20000047ab9 */ /* 0x000fe40000000a00 */
[----:B------:R-:W-:-:S04]  /*0840*/  ISETP.NE.U32.AND P2, PT, RZ, UR4, PT ;  /* 0x00000004ff007c0c */ /* 0x000fc8000bf45070 */
[----:B------:R-:W-:Y:S01]  /*0850*/  ISETP.NE.AND.EX P2, PT, RZ, UR5, PT, P2 ;  /* 0x00000005ff007c0c */ /* 0x000fe2000bf45320 */
[----:B---3--:R-:W-:-:S05]  /*0860*/  @P0 IMAD.WIDE R4, R235, 0x4, R4 ;  /* 0x00000004eb040825 */ /* 0x008fca00078e0204 */
[----:B------:R3:W5:Y:S01]  /*0870*/  @P0 LDG.E R0, desc[UR6][R4.64] ;  /* 0x0000000604000981 */ /* 0x000762000c1e1900 */
[----:B--2---:R-:W-:-:S05]  /*0880*/  @P1 IMAD R2, R235, 0x40, R2 ;  /* 0x00000040eb021824 */ /* 0x004fca00078e0202 */
[----:B------:R-:W-:-:S04]  /*0890*/  @P1 SHF.R.S32.HI R3, RZ, 0x1f, R2 ;  /* 0x0000001fff031819 */ /* 0x000fc80000011402 */
[----:B------:R-:W-:-:S05]  /*08a0*/  @P1 LEA.HI R3, R3, R2, RZ, 0x6 ;  /* 0x0000000203031211 */ /* 0x000fca00078f30ff */
[----:B------:R-:W-:-:S05]  /*08b0*/  @P1 IMAD.SHL.U32 R3, R3, 0x100, RZ ;  /* 0x0000010003031824 */ /* 0x000fca00078e00ff */
[----:B------:R-:W-:Y:S02]  /*08c0*/  @P1 LOP3.LUT R9, R3, 0xffffc000, RZ, 0xc0, !PT ;  /* 0xffffc00003091812 */ /* 0x000fe400078ec0ff */
[----:B------:R-:W-:Y:S02]  /*08d0*/  CS2R R2, SRZ ;  /* 0x0000000000027805 */ /* 0x000fe4000001ff00 */
[----:B---3--:R-:W-:Y:S01]  /*08e0*/  @P1 SHF.R.S32.HI R4, RZ, 0x1f, R9 ;  /* 0x0000001fff041819 */ /* 0x008fe20000011409 */
[----:B-1----:R-:W-:Y:S06]  /*08f0*/  @P0 BRA `(.L_x_253) ;  /* 0x0000000000140947 */ /* 0x002fec0003800000 */
[----:B------:R-:W-:Y:S05]  /*0900*/  @!P1 BRA `(.L_x_253) ;  /* 0x0000000000109947 */ /* 0x000fea0003800000 */
[----:B------:R-:W-:Y:S02]  /*0910*/  ULDC.64 UR4, c[0x0][0x208] ;  /* 0x0000820000047ab9 */ /* 0x000fe40000000a00 */
[----:B------:R-:W2:Y:S04]  /*0920*/  LDG.E R5, desc[UR4][R6.64] ;  /* 0x0000000406057981 */ /* 0x000ea8000c1e1900 */
[----:B-----5:R-:W2:Y:S02]  /*0930*/  LDG.E R0, desc[UR4][R6.64+0x4] ;  /* 0x0000040406007981 */ /* 0x020ea4000c1e1900 */
[----:B--2---:R-:W-:-:S07]  /*0940*/  IMAD.IADD R0, R0, 0x1, -R5 ;  /* 0x0000000100007824 */ /* 0x004fce00078e0a05 */
.L_x_253:
[----:B------:R-:W-:Y:S02]  /*0950*/  @P1 IMAD.MOV.U32 R2, RZ, RZ, R9 ;  /* 0x000000ffff021224 */ /* 0x000fe400078e0009 */
[----:B------:R-:W-:Y:S01]  /*0960*/  @P1 IMAD.MOV.U32 R3, RZ, RZ, R4 ;  /* 0x000000ffff031224 */ /* 0x000fe200078e0004 */
[----:B------:R-:W-:Y:S06]  /*0970*/  @!P2 BRA `(.L_x_254) ;  /* 0x000000000014a947 */ /* 0x000fec0003800000 */
[----:B------:R-:W1:Y:S01]  /*0980*/  LDC.64 R4, c[0x0][0x788] ;  /* 0x0001e200ff047b82 */ /* 0x000e620000000a00 */
[----:B------:R-:W-:Y:S01]  /*0990*/  ULDC.64 UR4, c[0x0][0x208] ;  /* 0x0000820000047ab9 */ /* 0x000fe20000000a00 */
[----:B-1----:R-:W-:-:S05]  /*09a0*/  IMAD.WIDE R4, R235, 0x4, R4 ;  /* 0x00000004eb047825 */ /* 0x002fca00078e0204 */
[----:B------:R1:W5:Y:S01]  /*09b0*/  LDG.E R8, desc[UR4][R4.64] ;  /* 0x0000000404087981 */ /* 0x000362000c1e1900 */
[----:B------:R-:W-:Y:S05]  /*09c0*/  BRA `(.L_x_255) ;  /* 0x0000000000287947 */ /* 0x000fea0003800000 */
.L_x_254:
        /* <DEDUP_REMOVED lines=9> */
[----:B--2---:R-:W-:-:S07]  /*0a60*/  IMAD.IADD R8, R7, 0x1, -R8 ;  /* 0x0000000107087824 */ /* 0x004fce00078e0a08 */
.L_x_255:
        /* <DEDUP_REMOVED lines=83> */
[----:B-1----:R-:W1:Y:S01]  /*0fa0*/  S2R R5, SR_CgaCtaId ;  /* 0x0000000000057919 */ /* 0x002e620000008800 */
[----:B------:R-:W-:Y:S01]  /*0fb0*/  MOV R18, 0x400 ;  /* 0x0000040000127802 */ /* 0x000fe20000000f00 */
[----:B------:R-:W-:Y:S01]  /*0fc0*/  VIADD R9, R0, 0x3f ;  /* 0x0000003f00097836 */ /* 0x000fe20000000000 */
[----:B------:R-:W-:Y:S01]  /*0fd0*/  SHF.L.U32 R13, RZ, 0x1f, RZ ;  /* 0x0000001fff0d7819 */ /* 0x000fe200000006ff */
[----:B------:R-:W2:Y:S01]  /*0fe0*/  S2R R4, SR_TID.X ;  /* 0x0000000000047919 */ /* 0x000ea20000002100 */
[----:B------:R-:W-:Y:S02]  /*0ff0*/  IMAD R10, R11, -0x50, R8 ;  /* 0xffffffb00b0a7824 */ /* 0x000fe400078e0208 */
[----:B------:R-:W-:-:S04]  /*1000*/  SHF.R.S32.HI R12, RZ, 0x1f, R9 ;  /* 0x0000001fff0c7819 */ /* 0x000fc80000011409 */
[----:B------:R-:W-:Y:S02]  /*1010*/  LEA.HI R12, R12, R9, RZ, 0x6 ;  /* 0x000000090c0c7211 */ /* 0x000fe400078f30ff */
[----:B-1----:R-:W-:-:S04]  /*1020*/  LEA R18, R5, R18, 0x18 ;  /* 0x0000001205127211 */ /* 0x002fc800078ec0ff */
[----:B------:R-:W1:Y:S01]  /*1030*/  SYNCS.PHASECHK.TRANS64.TRYWAIT P0, [R18+URZ+0x31800], R13 ;  /* 0x0318000d120075a7 */ /* 0x000e62000800017f */
[----:B--2---:R-:W-:-:S05]  /*1040*/  VIADD R4, R4, 0xffffff80 ;  /* 0xffffff8004047836 */ /* 0x004fca0000000000 */
[----:B------:R-:W-:-:S04]  /*1050*/  SHF.R.S32.HI R5, RZ, 0x1f, R4 ;  /* 0x0000001fff057819 */ /* 0x000fc80000011404 */
[CC--:B------:R-:W-:Y:S02]  /*1060*/  LEA.HI R6, R5.reuse, R4.reuse, RZ, 0x7 ;  /* 0x0000000405067211 */ /* 0x0c0fe400078f38ff */
[CC--:B------:R-:W-:Y:S02]  /*1070*/  LEA.HI R8, R5.reuse, R4.reuse, RZ, 0x5 ;  /* 0x0000000405087211 */ /* 0x0c0fe400078f28ff */
[----:B------:R-:W-:Y:S02]  /*1080*/  SHF.R.S32.HI R0, RZ, 0x7, R6 ;  /* 0x00000007ff007819 */ /* 0x000fe40000011406 */
[----:B------:R-:W-:-:S03]  /*1090*/  LEA.HI R9, R5, R4, RZ, 0x4 ;  /* 0x0000000405097211 */ /* 0x000fc600078f20ff */
[----:B------:R2:W3:Y:S02]  /*10a0*/  SHFL.IDX PT, R7, R0, RZ, 0x1f ;  /* 0x00001fff00077589 */ /* 0x0004e400000e0000 */
[----:B-12---:R-:W-:Y:S05]  /*10b0*/  @P0 BRA `(.L_x_257) ;  /* 0x0000000000080947 */ /* 0x006fea0003800000 */
[----:B------:R-:W1:Y:S02]  /*10c0*/  SYNCS.PHASECHK.TRANS64.TRYWAIT P0, [R18+URZ+0x31800], R13 ;  /* 0x0318000d120075a7 */ /* 0x000e64000800017f */
[----:B-1----:R-:W-:Y:S05]  /*10d0*/  @!P0 BRA `(.L_x_258) ;  /* 0x000000a000948947 */ /* 0x002fea0003800000 */
.L_x_257:
[----:B------:R-:W2:Y:S01]  /*10e0*/  S2UR UR4, SR_CTAID.Y ;  /* 0x00000000000479c3 */ /* 0x000ea20000002600 */
[----:B------:R-:W-:Y:S01]  /*10f0*/  LOP3.LUT R11, R9, 0xffffff0, RZ, 0xc0, !PT ;  /* 0x0ffffff0090b7812 */ /* 0x000fe200078ec0ff */
[----:B------:R-:W-:Y:S01]  /*1100*/  IMAD.MOV.U32 R228, RZ, RZ, RZ ;  /* 0x000000ffffe47224 */ /* 0x000fe200078e00ff */
[--C-:B------:R-:W-:Y:S01]  /*1110*/  SHF.R.S32.HI R9, RZ, 0x5, R8.reuse ;  /* 0x00000005ff097819 */ /* 0x100fe20000011408 */
[----:B------:R-:W-:Y:S01]  /*1120*/  IMAD.MOV.U32 R19, RZ, RZ, RZ ;  /* 0x000000ffff137224 */ /* 0x000fe200078e00ff */
[----:B------:R-:W-:Y:S01]  /*1130*/  LOP3.LUT R5, R6, 0xffffff80, RZ, 0xc0, !PT ;  /* 0xffffff8006057812 */ /* 0x000fe200078ec0ff */
[----:B------:R-:W-:Y:S01]  /*1140*/  IMAD.IADD R11, R4, 0x1, -R11 ;  /* 0x00000001040b7824 */ /* 0x000fe200078e0a0b */
[----:B------:R-:W-:Y:S01]  /*1150*/  SHF.R.S32.HI R8, RZ, 0x1f, R8 ;  /* 0x0000001fff087819 */ /* 0x000fe20000011408 */
[----:B------:R-:W4:Y:S01]  /*1160*/  LDC.64 R16, c[0x0][0x2d8] ;  /* 0x0000b600ff107b82 */ /* 0x000f220000000a00 */
[----:B------:R-:W-:Y:S01]  /*1170*/  LEA.HI R6, R0, R0, RZ, 0x1 ;  /* 0x0000000000067211 */ /* 0x000fe200078f08ff */
[----:B------:R-:W-:Y:S01]  /*1180*/  IMAD.IADD R5, R4, 0x1, -R5 ;  /* 0x0000000104057824 */ /* 0x000fe200078e0a05 */
[----:B------:R-:W-:Y:S01]  /*1190*/  LEA.HI R8, R8, R9, RZ, 0x2 ;  /* 0x0000000908087211 */ /* 0x000fe200078f10ff */
[----:B------:R-:W-:Y:S01]  /*11a0*/  IMAD R11, R0, 0x40, R11 ;  /* 0x00000040000b7824 */ /* 0x000fe200078e020b */
[----:B-1----:R-:W-:Y:S01]  /*11b0*/  LOP3.LUT R13, R6, 0xfffffffe, RZ, 0xc0, !PT ;  /* 0xfffffffe060d7812 */ /* 0x002fe200078ec0ff */
[----:B------:R-:W-:Y:S01]  /*11c0*/  IMAD R14, R0, 0x800, R5 ;  /* 0x00000800000e7824 */ /* 0x000fe200078e0205 */
[----:B---3--:R-:W-:-:S02]  /*11d0*/  LEA.HI R4, R7, R7, RZ, 0x1 ;  /* 0x0000000707047211 */ /* 0x008fc400078f08ff */
[----:B------:R-:W-:Y:S02]  /*11e0*/  CS2R R214, SRZ ;  /* 0x0000000000d67805 */ /* 0x000fe4000001ff00 */
[----:B------:R-:W-:Y:S01]  /*11f0*/  LOP3.LUT R8, R8, 0xfffffc, RZ, 0xc0, !PT ;  /* 0x00fffffc08087812 */ /* 0x000fe200078ec0ff */
[----:B------:R-:W-:Y:S01]  /*1200*/  IMAD.IADD R13, R0, 0x1, -R13 ;  /* 0x00000001000d7824 */ /* 0x000fe200078e0a0d */
[----:B------:R-:W-:Y:S02]  /*1210*/  SHF.R.S32.HI R6, RZ, 0x1f, R5 ;  /* 0x0000001fff067819 */ /* 0x000fe40000011405 */
[----:B------:R-:W-:Y:S02]  /*1220*/  CS2R R212, SRZ ;  /* 0x0000000000d47805 */ /* 0x000fe4000001ff00 */
[----:B------:R-:W-:Y:S01]  /*1230*/  LOP3.LUT R4, R4, 0xfffffffe, RZ, 0xc0, !PT ;  /* 0xfffffffe04047812 */ /* 0x000fe200078ec0ff */
[----:B------:R-:W-:Y:S01]  /*1240*/  IMAD.IADD R8, R9, 0x1, -R8 ;  /* 0x0000000109087824 */ /* 0x000fe200078e0a08 */
[----:B------:R-:W-:Y:S01]  /*1250*/  LEA.HI R0, R6, R5, RZ, 0x2 ;  /* 0x0000000506007211 */ /* 0x000fe200078f10ff */
[----:B------:R-:W-:Y:S01]  /*1260*/  IMAD.SHL.U32 R9, R14, 0x4, RZ ;  /* 0x000000040e097824 */ /* 0x000fe200078e00ff */
[----:B--2---:R-:W-:Y:S01]  /*1270*/  USHF.R.S32.HI UR5, URZ, 0x1f, UR4 ;  /* 0x0000001f3f057899 */ /* 0x004fe20008011404 */
[----:B------:R-:W-:Y:S01]  /*1280*/  IMAD.IADD R4, R7, 0x1, -R4 ;  /* 0x0000000107047824 */ /* 0x000fe200078e0a04 */
[--C-:B------:R-:W-:Y:S01]  /*1290*/  SHF.R.S32.HI R7, RZ, 0x2, R0.reuse ;  /* 0x00000002ff077819 */ /* 0x100fe20000011400 */
[----:B------:R-:W-:Y:S01]  /*12a0*/  IMAD R11, R8, 0x10, R11 ;  /* 0x00000010080b7824 */ /* 0x000fe200078e020b */
[----:B------:R-:W-:Y:S01]  /*12b0*/  SHF.R.S32.HI R8, RZ, 0x1f, R0 ;  /* 0x0000001fff087819 */ /* 0x000fe20000011400 */
[----:B------:R-:W-:Y:S01]  /*12c0*/  IMAD R13, R13, -0x8, R10 ;  /* 0xfffffff80d0d7824 */ /* 0x000fe200078e020a */
[----:B------:R-:W-:Y:S01]  /*12d0*/  LOP3.LUT R0, R0, 0xfffffffc, RZ, 0xc0, !PT ;  /* 0xfffffffc00007812 */ /* 0x000fe200078ec0ff */
[----:B----4-:R-:W-:Y:S01]  /*12e0*/  IMAD R10, R16, UR5, RZ ;  /* 0x00000005100a7c24 */ /* 0x010fe2000f8e02ff */
[----:B------:R-:W-:-:S02]  /*12f0*/  IADD3 R2, P0, R9, R2, RZ ;  /* 0x0000000209027210 */ /* 0x000fc40007f1e0ff */
[----:B------:R-:W-:Y:S02]  /*1300*/  CS2R R210, SRZ ;  /* 0x0000000000d27805 */ /* 0x000fe4000001ff00 */
[----:B------:R-:W-:Y:S01]  /*1310*/  LEA.HI R6, R6, R5, RZ, 0x5 ;  /* 0x0000000506067211 */ /* 0x000fe200078f28ff */
[----:B------:R-:W-:Y:S01]  /*1320*/  IMAD.IADD R0, R5, 0x1, -R0 ;  /* 0x0000000105007824 */ /* 0x000fe200078e0a00 */
[----:B------:R-:W-:Y:S02]  /*1330*/  LEA.HI R8, R8, R7, RZ, 0x3 ;  /* 0x0000000708087211 */ /* 0x000fe400078f18ff */
[----:B------:R-:W-:Y:S02]  /*1340*/  CS2R R208, SRZ ;  /* 0x0000000000d07805 */ /* 0x000fe4000001ff00 */
[----:B------:R-:W-:Y:S01]  /*1350*/  SHF.R.S32.HI R5, RZ, 0x1f, R235 ;  /* 0x0000001fff057819 */ /* 0x000fe200000114eb */
[----:B------:R-:W-:Y:S01]  /*1360*/  IMAD R0, R0, -0x2, R13 ;  /* 0xfffffffe00007824 */ /* 0x000fe200078e020d */
[----:B------:R-:W-:Y:S01]  /*1370*/  LEA.HI.X.SX32 R3, R9, R3, 0x1, P0 ;  /* 0x0000000309037211 */ /* 0x000fe200000f0eff */
[----:B------:R-:W-:Y:S01]  /*1380*/  IMAD R9, R17, UR4, R10 ;  /* 0x0000000411097c24 */ /* 0x000fe2000f8e020a */
[----:B------:R-:W-:-:S02]  /*1390*/  LOP3.LUT R8, R8, 0xfffffff8, RZ, 0xc0, !PT ;  /* 0xfffffff808087812 */ /* 0x000fc400078ec0ff */
[----:B------:R-:W-:Y:S02]  /*13a0*/  CS2R R206, SRZ ;  /* 0x0000000000ce7805 */ /* 0x000fe4000001ff00 */
[----:B------:R-:W-:Y:S01]  /*13b0*/  SEL R5, R5, RZ, !P1 ;  /* 0x000000ff05057207 */ /* 0x000fe20004800000 */
[----:B------:R-:W-:Y:S01]  /*13c0*/  IMAD.WIDE.U32 R2, R16, UR4, R2 ;  /* 0x0000000410027c25 */ /* 0x000fe2000f8e0002 */
[----:B------:R-:W-:Y:S01]  /*13d0*/  ULDC.64 UR4, c[0x0][0x2e0] ;  /* 0x0000b80000047ab9 */ /* 0x000fe20000000a00 */
[----:B------:R-:W-:Y:S02]  /*13e0*/  SEL R231, R235, RZ, !P1 ;  /* 0x000000ffebe77207 */ /* 0x000fe40004800000 */
[----:B------:R-:W-:Y:S01]  /*13f0*/  CS2R R204, SRZ ;  /* 0x0000000000cc7805 */ /* 0x000fe2000001ff00 */
[----:B------:R-:W-:Y:S01]  /*1400*/  IMAD.IADD R7, R7, 0x1, -R8 ;  /* 0x0000000107077824 */ /* 0x000fe200078e0a08 */
[----:B------:R-:W-:Y:S01]  /*1410*/  SHF.R.S32.HI R6, RZ, 0x5, R6 ;  /* 0x00000005ff067819 */ /* 0x000fe20000011406 */
[----:B------:R-:W-:Y:S01]  /*1420*/  IMAD R8, R5, UR4, RZ ;  /* 0x0000000405087c24 */ /* 0x000fe2000f8e02ff */
[----:B------:R-:W-:Y:S01]  /*1430*/  LOP3.LUT R229, R21, 0x1, RZ, 0xfc, !PT ;  /* 0x0000000115e57812 */ /* 0x000fe200078efcff */
[----:B------:R-:W-:Y:S01]  /*1440*/  IMAD.IADD R3, R3, 0x1, R9 ;  /* 0x0000000103037824 */ /* 0x000fe200078e0209 */
        /* <DEDUP_REMOVED lines=9> */
[----:B------:R-:W-:Y:S01]  /*14e0*/  IMAD R232, R6, 0x10, R7 ;  /* 0x0000001006e87824 */ /* 0x000fe200078e0207 */
[----:B------:R-:W-:Y:S01]  /*14f0*/  CS2R R190, SRZ ;  /* 0x0000000000be7805 */ /* 0x000fe2000001ff00 */
[----:B------:R-:W-:Y:S01]  /*1500*/  IMAD.MOV.U32 R16, RZ, RZ, RZ ;  /* 0x000000ffff107224 */ /* 0x000fe200078e00ff */
[----:B------:R-:W-:Y:S01]  /*1510*/  CS2R R188, SRZ ;  /* 0x0000000000bc7805 */ /* 0x000fe2000001ff00 */
[----:B------:R-:W-:Y:S01]  /*1520*/  IMAD.MOV.U32 R3, RZ, RZ, RZ ;  /* 0x000000ffff037224 */ /* 0x000fe200078e00ff */
        /* <DEDUP_REMOVED lines=71> */
.L_x_269:
[----:B------:R-:W-:-:S13]  /*19a0*/  ISETP.NE.AND P0, PT, R229, 0x3, PT ;  /* 0x00000003e500780c */ /* 0x000fda0003f05270 */
[----:B-1----:R-:W-:Y:S05]  /*19b0*/  @!P0 BRA `(.L_x_259) ;  /* 0x0000000000048947 */ /* 0x002fea0003800000 */
[----:B------:R-:W-:Y:S01]  /*19c0*/  BPT.TRAP 0x1 ;  /* 0x000000040000795c */ /* 0x000fe20000300000 */
.L_x_259:
[----:B------:R-:W-:Y:S01]  /*19d0*/  IMAD R17, R3, 0x8, R18 ;  /* 0x0000000803117824 */ /* 0x000fe200078e0212 */
[----:B------:R-:W-:-:S04]  /*19e0*/  SHF.L.U32 R8, R228, 0x1f, RZ ;  /* 0x0000001fe4087819 */ /* 0x000fc800000006ff */
[----:B------:R1:W2:Y:S01]  /*19f0*/  SYNCS.PHASECHK.TRANS64.TRYWAIT P1, [R17+URZ+0x31810], R8 ;  /* 0x03181008110075a7 */ /* 0x0002a2000802017f */
[----:B------:R-:W-:Y:S05]  /*1a00*/  @!P0 BRA `(.L_x_260) ;  /* 0x0000000000048947 */ /* 0x000fea0003800000 */
[----:B------:R-:W-:Y:S01]  /*1a10*/  BPT.TRAP 0x1 ;  /* 0x000000040000795c */ /* 0x000fe20000300000 */
.L_x_260:
        /* <DEDUP_REMOVED lines=11> */
.L_x_261:
[----:B------:R-:W-:Y:S01]  /*1ad0*/  IMAD R7, R3, 0x800, R10 ;  /* 0x0000080003077824 */ /* 0x000fe200078e020a */
[C---:B------:R-:W-:Y:S01]  /*1ae0*/  R2UR UR6, R6.reuse ;  /* 0x00000000060672ca */ /* 0x040fe200000e0000 */
[C---:B-12---:R-:W-:Y:S01]  /*1af0*/  VIADD R8, R6.reuse, 0x80 ;  /* 0x0000008006087836 */ /* 0x046fe20000000000 */
        /* <DEDUP_REMOVED lines=417> */
[----:B------:R1:W2:Y:S02]  /*3510*/  LDS R8, [R7+0x2c100] ;  /* 0x02c1000007087984 */ /* 0x0002a40000000800 */
[----:B------:R-:W-:Y:S02]  /*3520*/  R2UR UR11, R6 ;  /* 0x00000000060b72ca */ /* 0x000fe400000e0000 */
[----:B------:R1:W3:Y:S01]  /*3530*/  LDS R9, [R7+0x2c120] ;  /* 0x02c1200007097984 */ /* 0x0002e20000000800 */
        /* <DEDUP_REMOVED lines=13> */
[----:B-1----:R-:W-:Y:S05]  /*3610*/  @!P0 BRA `(.L_x_263) ;  /* 0x0000000000048947 */ /* 0x002fea0003800000 */
[----:B------:R-:W-:Y:S01]  /*3620*/  BPT.TRAP 0x1 ;  /* 0x000000040000795c */ /* 0x000fe20000300000 */
.L_x_263:
[----:B------:R-:W-:-:S04]  /*3630*/  SHF.L.U32 R11, R19, 0x1f, RZ ;  /* 0x0000001f130b7819 */ /* 0x000fc800000006ff */
[----:B------:R1:W4:Y:S01]  /*3640*/  SYNCS.PHASECHK.TRANS64.TRYWAIT P1, [R18+URZ+0x31830], R11 ;  /* 0x0318300b120075a7 */ /* 0x000322000802017f */
[----:B------:R-:W-:Y:S05]  /*3650*/  @!P0 BRA `(.L_x_264) ;  /* 0x0000000000048947 */ /* 0x000fea0003800000 */
[----:B------:R-:W-:Y:S01]  /*3660*/  BPT.TRAP 0x1 ;  /* 0x000000040000795c */ /* 0x000fe20000300000 */
.L_x_264:
        /* <DEDUP_REMOVED lines=8> */
[----:B----4-:R-:W-:Y:S06]  /*36f0*/  @P1 BRA `(.L_x_265) ;  /* 0x0000000000081947 */ /* 0x010fec0003800000 */
[----:B------:R-:W4:Y:S02]  /*3700*/  SYNCS.PHASECHK.TRANS64.TRYWAIT P1, [R18+URZ+0x31830], R11 ;  /* 0x0318300b120075a7 */ /* 0x000f24000802017f */
[----:B----4-:R-:W-:Y:S05]  /*3710*/  @!P1 BRA `(.L_x_266) ;  /* 0x0000007c002c9947 */ /* 0x010fea0003800000 */
.L_x_265:
[C---:B------:R-:W-:Y:S01]  /*3720*/  VIADD R10, R6.reuse, 0x80 ;  /* 0x00000080060a7836 */ /* 0x040fe20000000000 */
[----:B------:R-:W-:Y:S01]  /*3730*/  R2UR UR4, R7 ;  /* 0x00000000070472ca */ /* 0x000fe200000e0000 */
[C---:B-1--4-:R-:W-:Y:S01]  /*3740*/  VIADD R11, R6.reuse, 0x100 ;  /* 0x00000100060b7836 */ /* 0x052fe20000000000 */
        /* <DEDUP_REMOVED lines=466> */
[----:B------:R-:W1:Y:S01]  /*5470*/  MUFU.TANH R10, R10 ;  /* 0x0000000a000a7308 */ /* 0x000e620000002400 */
[----:B------:R-:W-:Y:S01]  /*5480*/  FMUL.FTZ R25, R29, UR61 ;  /* 0x0000003d1d197c20 */ /* 0x000fe20008410000 */
[----:B------:R-:W-:Y:S01]  /*5490*/  FMUL.FTZ R28, R32, UR61 ;  /* 0x0000003d201c7c20 */ /* 0x000fe20008410000 */
[----:B------:R-:W4:Y:S01]  /*54a0*/  LDS R15, [R27+0x2c300] ;  /* 0x02c300001b0f7984 */ /* 0x000f220000000800 */
[----:B------:R-:W-:Y:S01]  /*54b0*/  FMUL.FTZ R29, R35, UR61 ;  /* 0x0000003d231d7c20 */ /* 0x000fe20008410000 */
[----:B------:R-:W-:Y:S01]  /*54c0*/  FMUL.FTZ R26, R30, UR61 ;  /* 0x0000003d1e1a7c20 */ /* 0x000fe20008410000 */
[----:B------:R-:W-:Y:S01]  /*54d0*/  FMUL.FTZ R30, R36, UR61 ;  /* 0x0000003d241e7c20 */ /* 0x000fe20008410000 */
[----:B------:R5:W4:Y:S01]  /*54e0*/  LDS R14, [R27+0x2c320] ;  /* 0x02c320001b0e7984 */ /* 0x000b220000000800 */
[----:B------:R-:W3:Y:S01]  /*54f0*/  MUFU.TANH R11, R11 ;  /* 0x0000000b000b7308 */ /* 0x000ee20000002400 */
[----:B------:R-:W-:Y:S01]  /*5500*/  FMUL.FTZ R36, R40, UR61 ;  /* 0x0000003d28247c20 */ /* 0x000fe20008410000 */
[----:B------:R-:W-:Y:S01]  /*5510*/  FMUL.FTZ R32, R38, UR61 ;  /* 0x0000003d26207c20 */ /* 0x000fe20008410000 */
[----:B------:R-:W-:Y:S01]  /*5520*/  FMUL.FTZ R39, R39, UR61 ;  /* 0x0000003d27277c20 */ /* 0x000fe20008410000 */
[----:B------:R-:W-:Y:S01]  /*5530*/  FMUL.FTZ R40, R42, UR61 ;  /* 0x0000003d2a287c20 */ /* 0x000fe20008410000 */
[----:B-----5:R-:W-:-:S03]  /*5540*/  FMUL.FTZ R27, R31, UR61 ;  /* 0x0000003d1f1b7c20 */ /* 0x020fc60008410000 */
[----:B------:R-:W5:Y:S01]  /*5550*/  MUFU.TANH R12, R12 ;  /* 0x0000000c000c7308 */ /* 0x000f620000002400 */
[C---:B-1----:R-:W-:Y:S01]  /*5560*/  FSEL R7, R10.reuse, -INF , P1 ;  /* 0xff8000000a077808 */ /* 0x042fe20000800000 */
[----:B------:R-:W-:Y:S01]  /*5570*/  FFMA.FTZ R10, -R10, R10, 1 ;  /* 0x3f8000000a0a7423 */ /* 0x000fe2000001010a */
[----:B------:R-:W-:-:S03]  /*5580*/  FMUL.FTZ R31, R37, UR61 ;  /* 0x0000003d251f7c20 */ /* 0x000fc60008410000 */
[----:B--2---:R-:W-:Y:S02]  /*5590*/  FFMA.FTZ R23, R7, UR60, -R8 ;  /* 0x0000003c07177c23 */ /* 0x004fe40008010808 */
[----:B------:R-:W1:Y:S01]  /*55a0*/  MUFU.TANH R13, R13 ;  /* 0x0000000d000d7308 */ /* 0x000e620000002400 */
[----:B---3--:R-:W-:Y:S02]  /*55b0*/  FSEL R6, R11, -INF , P1 ;  /* 0xff8000000b067808 */ /* 0x008fe40000800000 */
[----:B------:R-:W-:-:S03]  /*55c0*/  ISETP.GT.AND P1, PT, R0, 0x1, PT ;  /* 0x000000010000780c */ /* 0x000fc60003f24270 */
[----:B------:R-:W-:Y:S02]  /*55d0*/  FFMA.FTZ R21, R6, UR60, -R9 ;  /* 0x0000003c06157c23 */ /* 0x000fe40008010809 */
[----:B------:R-:W-:Y:S01]  /*55e0*/  MUFU.EX2 R23, R23 ;  /* 0x0000001700177308 */ /* 0x000fe20000000800 */
[----:B-----5:R-:W-:Y:S01]  /*55f0*/  FSEL R7, R12, -INF , P1 ;  /* 0xff8000000c077808 */ /* 0x020fe20000800000 */
[----:B------:R-:W-:-:S04]  /*5600*/  WARPGROUP.DEPBAR.LE gsb0, 0x0 ;  /* 0x00008000000079c5 */ /* 0x000fc80000010000 */
[----:B------:R-:W-:Y:S02]  /*5610*/  FFMA.FTZ R22, R7, UR60, -R8 ;  /* 0x0000003c07167c23 */ /* 0x000fe40008010808 */
[----:B------:R-:W-:Y:S01]  /*5620*/  MUFU.EX2 R21, R21 ;  /* 0x0000001500157308 */ /* 0x000fe20000000800 */
[C---:B-1----:R-:W-:Y:S01]  /*5630*/  FSEL R6, R13.reuse, -INF , P1 ;  /* 0xff8000000d067808 */ /* 0x042fe20000800000 */
[----:B------:R-:W-:Y:S01]  /*5640*/  FFMA.FTZ R13, -R13, R13, 1 ;  /* 0x3f8000000d0d7423 */ /* 0x000fe2000001010d */
[--C-:B----4-:R-:W-:Y:S01]  /*5650*/  FADD.FTZ R44, R44, -R15.reuse ;  /* 0x8000000f2c2c7221 */ /* 0x110fe20000010000 */
[----:B------:R-:W-:Y:S01]  /*5660*/  ISETP.GT.AND P1, PT, R0, 0x11, PT ;  /* 0x000000110000780c */ /* 0x000fe20003f24270 */
[----:B------:R-:W-:Y:S01]  /*5670*/  FADD.FTZ R48, R48, -R15 ;  /* 0x8000000f30307221 */ /* 0x000fe20000010000 */
[----:B------:R-:W-:Y:S01]  /*5680*/  FFMA.FTZ R20, R6, UR60, -R9 ;  /* 0x0000003c06147c23 */ /* 0x000fe20008010809 */
[--C-:B------:R-:W-:Y:S01]  /*5690*/  FADD.FTZ R46, R46, -R14.reuse ;  /* 0x8000000e2e2e7221 */ /* 0x100fe20000010000 */
[----:B------:R-:W1:Y:S01]  /*56a0*/  MUFU.EX2 R22, R22 ;  /* 0x0000001600167308 */ /* 0x000e620000000800 */
[--C-:B------:R-:W-:Y:S01]  /*56b0*/  FADD.FTZ R47, R47, -R14.reuse ;  /* 0x8000000e2f2f7221 */ /* 0x100fe20000010000 */
[--C-:B------:R-:W-:Y:S01]  /*56c0*/  FADD.FTZ R45, R45, -R15.reuse ;  /* 0x8000000f2d2d7221 */ /* 0x100fe20000010000 */
[--C-:B------:R-:W-:Y:S01]  /*56d0*/  FADD.FTZ R49, R49, -R15.reuse ;  /* 0x8000000f31317221 */ /* 0x100fe20000010000 */
[--C-:B------:R-:W-:Y:S01]  /*56e0*/  FADD.FTZ R52, R52, -R15.reuse ;  /* 0x8000000f34347221 */ /* 0x100fe20000010000 */
[--C-:B------:R-:W-:Y:S01]  /*56f0*/  FADD.FTZ R53, R53, -R15.reuse ;  /* 0x8000000f35357221 */ /* 0x100fe20000010000 */
[--C-:B------:R-:W-:Y:S01]  /*5700*/  FADD.FTZ R220, R220, -R15.reuse ;  /* 0x8000000fdcdc7221 */ /* 0x100fe20000010000 */
[--C-:B------:R-:W-:Y:S01]  /*5710*/  FADD.FTZ R216, R216, -R15.reuse ;  /* 0x8000000fd8d87221 */ /* 0x100fe20000010000 */
[----:B------:R-:W2:Y:S01]  /*5720*/  MUFU.EX2 R20, R20 ;  /* 0x0000001400147308 */ /* 0x000ea20000000800 */
[--C-:B------:R-:W-:Y:S01]  /*5730*/  FADD.FTZ R217, R217, -R15.reuse ;  /* 0x8000000fd9d97221 */ /* 0x100fe20000010000 */
[----:B------:R-:W-:Y:S01]  /*5740*/  FADD.FTZ R15, R221, -R15 ;  /* 0x8000000fdd0f7221 */ /* 0x000fe20000010000 */
[--C-:B------:R-:W-:Y:S01]  /*5750*/  FADD.FTZ R50, R50, -R14.reuse ;  /* 0x8000000e32327221 */ /* 0x100fe20000010000 */
[--C-:B------:R-:W-:Y:S01]  /*5760*/  FADD.FTZ R54, R54, -R14.reuse ;  /* 0x8000000e36367221 */ /* 0x100fe20000010000 */
[--C-:B------:R-:W-:Y:S01]  /*5770*/  FADD.FTZ R51, R51, -R14.reuse ;  /* 0x8000000e33337221 */ /* 0x100fe20000010000 */
[--C-:B------:R-:W-:Y:S01]  /*5780*/  FADD.FTZ R55, R55, -R14.reuse ;  /* 0x8000000e37377221 */ /* 0x100fe20000010000 */
[--C-:B------:R-:W-:Y:S01]  /*5790*/  FADD.FTZ R218, R218, -R14.reuse ;  /* 0x8000000edada7221 */ /* 0x100fe20000010000 */
[----:B------:R-:W3:Y:S01]  /*57a0*/  MUFU.TANH R24, R24 ;  /* 0x0000001800187308 */ /* 0x000ee20000002400 */
[C---:B-1----:R-:W-:Y:S01]  /*57b0*/  F2FP.F16.F32.PACK_AB R6, R22.reuse, R23 ;  /* 0x000000171606723e */ /* 0x042fe200000000ff */
[----:B------:R-:W-:Y:S01]  /*57c0*/  FMUL.FTZ R38, R22, R45 ;  /* 0x0000002d16267220 */ /* 0x000fe20000410000 */
[--C-:B------:R-:W-:Y:S01]  /*57d0*/  FADD.FTZ R219, R219, -R14.reuse ;  /* 0x8000000edbdb7221 */ /* 0x100fe20000010000 */
[--C-:B------:R-:W-:Y:S01]  /*57e0*/  FADD.FTZ R222, R222, -R14.reuse ;  /* 0x8000000edede7221 */ /* 0x100fe20000010000 */
[----:B------:R-:W-:-:S03]  /*57f0*/  FADD.FTZ R14, R223, -R14 ;  /* 0x8000000edf0e7221 */ /* 0x000fc60000010000 */
[----:B------:R-:W1:Y:S01]  /*5800*/  MUFU.TANH R25, R25 ;  /* 0x0000001900197308 */ /* 0x000e620000002400 */
[----:B--2---:R-:W-:Y:S01]  /*5810*/  F2FP.F16.F32.PACK_AB R7, R20, R21 ;  /* 0x000000151407723e */ /* 0x004fe200000000ff */
[----:B------:R-:W-:Y:S06]  /*5820*/  BAR.SYNC.DEFER_BLOCKING 0x9, 0x100 ;  /* 0x0244000000007b1d */ /* 0x000fec0000010000 */
[----:B------:R-:W2:Y:S08]  /*5830*/  MUFU.TANH R28, R28 ;  /* 0x0000001c001c7308 */ /* 0x000eb00000002400 */
[----:B------:R-:W-:Y:S08]  /*5840*/  MUFU.TANH R30, R30 ;  /* 0x0000001e001e7308 */ /* 0x000ff00000002400 */
[----:B------:R-:W-:Y:S01]  /*5850*/  MUFU.TANH R31, R31 ;  /* 0x0000001f001f7308 */ /* 0x000fe20000002400 */
[----:B------:R4:W-:Y:S07]  /*5860*/  STSM.16.M88.2 [R2+0x2c500], R6 ;  /* 0x02c5000602007844 */ /* 0x0009ee0000000100 */
[----:B------:R-:W5:Y:S01]  /*5870*/  MUFU.TANH R26, R26 ;  /* 0x0000001a001a7308 */ /* 0x000f620000002400 */
[----:B----4-:R-:W-:Y:S01]  /*5880*/  FMUL.FTZ R6, R33, UR61 ;  /* 0x0000003d21067c20 */ /* 0x010fe20008410000 */
[----:B------:R-:W-:Y:S01]  /*5890*/  FMUL.FTZ R33, R23, R44 ;  /* 0x0000002c17217220 */ /* 0x000fe20000410000 */
[----:B------:R-:W-:Y:S01]  /*58a0*/  FMUL.FTZ R23, R21, R46 ;  /* 0x0000002e15177220 */ /* 0x000fe20000410000 */
[----:B---3--:R-:W-:Y:S01]  /*58b0*/  FSEL R21, R24, -INF , P6 ;  /* 0xff80000018157808 */ /* 0x008fe20003000000 */
[----:B------:R-:W-:Y:S01]  /*58c0*/  FMUL.FTZ R7, R34, UR61 ;  /* 0x0000003d22077c20 */ /* 0x000fe20008410000 */
[----:B------:R-:W-:-:S02]  /*58d0*/  FMUL.FTZ R34, R20, R47 ;  /* 0x0000002f14227220 */ /* 0x000fc40000410000 */
[----:B------:R-:W-:Y:S01]  /*58e0*/  MUFU.TANH R6, R6 ;  /* 0x0000000600067308 */ /* 0x000fe20000002400 */
[----:B------:R-:W-:Y:S01]  /*58f0*/  FMUL.FTZ R10, R10, R33 ;  /* 0x000000210a0a7220 */ /* 0x000fe20000410000 */
[--C-:B------:R-:W-:Y:S01]  /*5900*/  FFMA.FTZ R35, R21, UR60, -R8.reuse ;  /* 0x0000003c15237c23 */ /* 0x100fe20008010808 */
[----:B-1----:R-:W-:Y:S01]  /*5910*/  FSEL R21, R25, -INF , P1 ;  /* 0xff80000019157808 */ /* 0x002fe20000800000 */
[----:B------:R-:W-:Y:S01]  /*5920*/  FMUL.FTZ R44, R41, UR61 ;  /* 0x0000003d292c7c20 */ /* 0x000fe20008410000 */
[----:B--2---:R-:W-:Y:S01]  /*5930*/  FSEL R33, R28, -INF , P2 ;  /* 0xff8000001c217808 */ /* 0x004fe20001000000 */
[----:B------:R-:W-:Y:S01]  /*5940*/  FFMA.FTZ R25, -R25, R25, 1 ;  /* 0x3f80000019197423 */ /* 0x000fe20000010119 */
[----:B-----5:R-:W-:Y:S01]  /*5950*/  FSEL R46, R26, -INF , P6 ;  /* 0xff8000001a2e7808 */ /* 0x020fe20003000000 */
[----:B------:R-:W1:Y:S01]  /*5960*/  MUFU.EX2 R35, R35 ;  /* 0x0000002300237308 */ /* 0x000e620000000800 */
[--C-:B------:R-:W-:Y:S01]  /*5970*/  FFMA.FTZ R20, R21, UR60, -R8.reuse ;  /* 0x0000003c15147c23 */ /* 0x100fe20008010808 */
[----:B------:R-:W-:Y:S01]  /*5980*/  FFMA.FTZ R33, R33, UR60, -R8 ;  /* 0x0000003c21217c23 */ /* 0x000fe20008010808 */
[----:B------:R-:W-:Y:S01]  /*5990*/  FFMA.FTZ R21, -R12, R12, 1 ;  /* 0x3f8000000c157423 */ /* 0x000fe2000001010c */
[----:B------:R-:W-:Y:S01]  /*59a0*/  FFMA.FTZ R12, -R24, R24, 1 ;  /* 0x3f800000180c7423 */ /* 0x000fe20000010118 */
[----:B------:R-:W-:Y:S01]  /*59b0*/  ISETP.GT.AND P6, PT, R0, 0x40, PT ;  /* 0x000000400000780c */ /* 0x000fe20003fc4270 */
[----:B------:R-:W-:Y:S01]  /*59c0*/  FMUL.FTZ R34, R13, R34 ;  /* 0x000000220d227220 */ /* 0x000fe20000410000 */
[----:B------:R-:W-:Y:S01]  /*59d0*/  FMUL.FTZ R21, R21, R38 ;  /* 0x0000002615157220 */ /* 0x000fe20000410000 */
[----:B------:R-:W2:Y:S08]  /*59e0*/  MUFU.EX2 R20, R20 ;  /* 0x0000001400147308 */ /* 0x000eb00000000800 */
[----:B------:R-:W3:Y:S01]  /*59f0*/  MUFU.TANH R27, R27 ;  /* 0x0000001b001b7308 */ /* 0x000ee20000002400 */
[----:B-1----:R-:W-:-:S04]  /*5a00*/  FMUL.FTZ R37, R35, R48 ;  /* 0x0000003023257220 */ /* 0x002fc80000410000 */
[----:B------:R-:W-:Y:S01]  /*5a10*/  FMUL.FTZ R12, R12, R37 ;  /* 0x000000250c0c7220 */ /* 0x000fe20000410000 */
[----:B------:R-:W-:Y:S02]  /*5a20*/  FSEL R37, R6, -INF , P3 ;  /* 0xff80000006257808 */ /* 0x000fe40001800000 */
[----:B------:R-:W-:Y:S01]  /*5a30*/  MUFU.EX2 R33, R33 ;  /* 0x0000002100217308 */ /* 0x000fe20000000800 */
[----:B--2---:R-:W-:Y:S02]  /*5a40*/  FMUL.FTZ R24, R20, R49 ;  /* 0x0000003114187220 */ /* 0x004fe40000410000 */
[--C-:B------:R-:W-:Y:S01]  /*5a50*/  FFMA.FTZ R38, R37, UR60, -R8.reuse ;  /* 0x0000003c25267c23 */ /* 0x100fe20008010808 */
[----:B------:R-:W-:Y:S01]  /*5a60*/  FSEL R37, R30, -INF , P4 ;  /* 0xff8000001e257808 */ /* 0x000fe20002000000 */
[----:B------:R-:W-:Y:S01]  /*5a70*/  FMUL.FTZ R25, R25, R24 ;  /* 0x0000001819197220 */ /* 0x000fe20000410000 */
[----:B------:R-:W-:Y:S02]  /*5a80*/  FFMA.FTZ R24, -R28, R28, 1 ;  /* 0x3f8000001c187423 */ /* 0x000fe4000001011c */
[----:B------:R-:W1:Y:S01]  /*5a90*/  MUFU.TANH R36, R36 ;  /* 0x0000002400247308 */ /* 0x000e620000002400 */
[----:B------:R-:W-:Y:S01]  /*5aa0*/  FFMA.FTZ R41, R37, UR60, -R8 ;  /* 0x0000003c25297c23 */ /* 0x000fe20008010808 */
[C---:B------:R-:W-:Y:S01]  /*5ab0*/  FSEL R37, R31.reuse, -INF , P5 ;  /* 0xff8000001f257808 */ /* 0x040fe20002800000 */
[----:B------:R-:W-:Y:S01]  /*5ac0*/  FFMA.FTZ R31, -R31, R31, 1 ;  /* 0x3f8000001f1f7423 */ /* 0x000fe2000001011f */
[----:B---3--:R-:W-:-:S02]  /*5ad0*/  FSEL R42, R27, -INF , P1 ;  /* 0xff8000001b2a7808 */ /* 0x008fc40000800000 */
[----:B------:R-:W-:Y:S01]  /*5ae0*/  ISETP.GT.AND P1, PT, R0, 0x41, PT ;  /* 0x000000410000780c */ /* 0x000fe20003f24270 */
[----:B------:R-:W-:Y:S01]  /*5af0*/  FFMA.FTZ R28, R37, UR60, -R8 ;  /* 0x0000003c251c7c23 */ /* 0x000fe20008010808 */
[----:B------:R-:W2:Y:S01]  /*5b00*/  MUFU.TANH R44, R44 ;  /* 0x0000002c002c7308 */ /* 0x000ea20000002400 */
[----:B------:R-:W-:-:S07]  /*5b10*/  FFMA.FTZ R42, R42, UR60, -R9 ;  /* 0x0000003c2a2a7c23 */ /* 0x000fce0008010809 */
[----:B------:R3:W-:Y:S01]  /*5b20*/  MUFU.TANH R22, R39 ;  /* 0x0000002700167308 */ /* 0x0007e20000002400 */
[C---:B-1----:R-:W-:Y:S01]  /*5b30*/  FSEL R37, R36.reuse, -INF , P6 ;  /* 0xff80000024257808 */ /* 0x042fe20003000000 */
[----:B------:R-:W-:-:S04]  /*5b40*/  FFMA.FTZ R36, -R36, R36, 1 ;  /* 0x3f80000024247423 */ /* 0x000fc80000010124 */
[----:B------:R-:W-:Y:S01]  /*5b50*/  FFMA.FTZ R45, R37, UR60, -R8 ;  /* 0x0000003c252d7c23 */ /* 0x000fe20008010808 */
[----:B------:R-:W-:Y:S01]  /*5b60*/  FFMA.FTZ R37, -R6, R6, 1 ;  /* 0x3f80000006257423 */ /* 0x000fe20000010106 */
[----:B------:R-:W1:Y:S01]  /*5b70*/  MUFU.EX2 R38, R38 ;  /* 0x0000002600267308 */ /* 0x000e620000000800 */
[----:B---3--:R-:W-:-:S04]  /*5b80*/  FMUL.FTZ R39, R33, R52 ;  /* 0x0000003421277220 */ /* 0x008fc80000410000 */
[----:B------:R-:W-:Y:S01]  /*5b90*/  FMUL.FTZ R24, R24, R39 ;  /* 0x0000002718187220 */ /* 0x000fe20000410000 */
[----:B--2---:R-:W-:Y:S02]  /*5ba0*/  FSEL R39, R44, -INF , P1 ;  /* 0xff8000002c277808 */ /* 0x004fe40000800000 */
[----:B------:R-:W2:Y:S03]  /*5bb0*/  MUFU.TANH R7, R7 ;  /* 0x0000000700077308 */ /* 0x000ea60000002400 */
[----:B------:R-:W-:Y:S01]  /*5bc0*/  FFMA.FTZ R47, R39, UR60, -R8 ;  /* 0x0000003c272f7c23 */ /* 0x000fe20008010808 */
[----:B------:R-:W-:-:S04]  /*5bd0*/  FFMA.FTZ R8, -R30, R30, 1 ;  /* 0x3f8000001e087423 */ /* 0x000fc8000001011e */
[----:B------:R3:W4:Y:S01]  /*5be0*/  MUFU.EX2 R39, R45 ;  /* 0x0000002d00277308 */ /* 0x0007220000000800 */
[----:B-1----:R-:W-:-:S04]  /*5bf0*/  FMUL.FTZ R6, R38, R53 ;  /* 0x0000003526067220 */ /* 0x002fc80000410000 */
[----:B------:R-:W-:Y:S01]  /*5c00*/  FMUL.FTZ R37, R37, R6 ;  /* 0x0000000625257220 */ /* 0x000fe20000410000 */
[----:B------:R-:W-:Y:S02]  /*5c10*/  FMUL.FTZ R6, R43, UR61 ;  /* 0x0000003d2b067c20 */ /* 0x000fe40008410000 */
[----:B------:R-:W1:Y:S01]  /*5c20*/  MUFU.EX2 R30, R47 ;  /* 0x0000002f001e7308 */ /* 0x000e620000000800 */
[----:B---3--:R-:W-:Y:S01]  /*5c30*/  FFMA.FTZ R45, R46, UR60, -R9 ;  /* 0x0000003c2e2d7c23 */ /* 0x008fe20008010809 */
[----:B--2---:R-:W-:Y:S02]  /*5c40*/  FSEL R46, R7, -INF , P2 ;  /* 0xff800000072e7808 */ /* 0x004fe40001000000 */
[----:B------:R-:W-:-:S04]  /*5c50*/  F2FP.F16.F32.PACK_AB R24, R37, R24 ;  /* 0x000000182518723e */ /* 0x000fc800000000ff */
[----:B------:R-:W2:Y:S01]  /*5c60*/  MUFU.TANH R29, R29 ;  /* 0x0000001d001d7308 */ /* 0x000ea20000002400 */
[----:B----4-:R-:W-:-:S04]  /*5c70*/  FMUL.FTZ R43, R39, R220 ;  /* 0x000000dc272b7220 */ /* 0x010fc80000410000 */
[----:B------:R-:W-:Y:S01]  /*5c80*/  FMUL.FTZ R36, R36, R43 ;  /* 0x0000002b24247220 */ /* 0x000fe20000410000 */
[----:B------:R-:W-:Y:S02]  /*5c90*/  FFMA.FTZ R43, -R44, R44, 1 ;  /* 0x3f8000002c2b7423 */ /* 0x000fe4000001012c */
[----:B------:R-:W3:Y:S01]  /*5ca0*/  MUFU.TANH R32, R32 ;  /* 0x0000002000207308 */ /* 0x000ee20000002400 */
[----:B-1----:R-:W-:Y:S01]  /*5cb0*/  FMUL.FTZ R44, R30, R15 ;  /* 0x0000000f1e2c7220 */ /* 0x002fe20000410000 */
[----:B------:R-:W-:-:S03]  /*5cc0*/  FFMA.FTZ R15, R46, UR60, -R9 ;  /* 0x0000003c2e0f7c23 */ /* 0x000fc60008010809 */
[----:B------:R-:W-:Y:S01]  /*5cd0*/  FMUL.FTZ R43, R43, R44 ;  /* 0x0000002c2b2b7220 */ /* 0x000fe20000410000 */
[----:B------:R-:W-:Y:S01]  /*5ce0*/  FFMA.FTZ R44, -R11, R11, 1 ;  /* 0x3f8000000b2c7423 */ /* 0x000fe2000001010b */
[----:B------:R-:W-:Y:S01]  /*5cf0*/  FFMA.FTZ R11, -R26, R26, 1 ;  /* 0x3f8000001a0b7423 */ /* 0x000fe2000001011a */
[----:B------:R-:W1:Y:S01]  /*5d00*/  MUFU.EX2 R45, R45 ;  /* 0x0000002d002d7308 */ /* 0x000e620000000800 */
[----:B--2---:R-:W-:Y:S01]  /*5d10*/  FSEL R46, R29, -INF , P3 ;  /* 0xff8000001d2e7808 */ /* 0x004fe20001800000 */
[----:B------:R-:W-:Y:S01]  /*5d20*/  FMUL.FTZ R23, R44, R23 ;  /* 0x000000172c177220 */ /* 0x000fe20000410000 */
[----:B------:R-:W-:Y:S01]  /*5d30*/  FFMA.FTZ R44, -R27, R27, 1 ;  /* 0x3f8000001b2c7423 */ /* 0x000fe2000001011b */
[----:B------:R-:W-:Y:S02]  /*5d40*/  F2FP.F16.F32.PACK_AB R36, R43, R36 ;  /* 0x000000242b24723e */ /* 0x000fe400000000ff */
[----:B------:R-:W-:Y:S02]  /*5d50*/  FFMA.FTZ R13, R46, UR60, -R9 ;  /* 0x0000003c2e0d7c23 */ /* 0x000fe40008010809 */
[----:B------:R-:W2:Y:S01]  /*5d60*/  MUFU.TANH R40, R40 ;  /* 0x0000002800287308 */ /* 0x000ea20000002400 */
[C---:B---3--:R-:W-:Y:S01]  /*5d70*/  FSEL R46, R32.reuse, -INF , P4 ;  /* 0xff800000202e7808 */ /* 0x048fe20002000000 */
[----:B------:R-:W-:-:S04]  /*5d80*/  FFMA.FTZ R32, -R32, R32, 1 ;  /* 0x3f80000020207423 */ /* 0x000fc80000010120 */
[----:B------:R-:W-:Y:S01]  /*5d90*/  FFMA.FTZ R27, R46, UR60, -R9 ;  /* 0x0000003c2e1b7c23 */ /* 0x000fe20008010809 */
[----:B------:R-:W-:Y:S01]  /*5da0*/  VIADD R46, R18, 0x2c500 ;  /* 0x0002c500122e7836 */ /* 0x000fe20000000000 */
[----:B------:R-:W3:Y:S01]  /*5db0*/  MUFU.EX2 R41, R41 ;  /* 0x0000002900297308 */ /* 0x000ee20000000800 */
[----:B-1----:R-:W-:-:S03]  /*5dc0*/  FMUL.FTZ R50, R45, R50 ;  /* 0x000000322d327220 */ /* 0x002fc60000410000 */
[----:B------:R-:W-:Y:S01]  /*5dd0*/  SHF.R.U32.HI R47, RZ, 0x4, R46 ;  /* 0x00000004ff2f7819 */ /* 0x000fe2000001162e */
[----:B------:R-:W-:Y:S01]  /*5de0*/  FMUL.FTZ R11, R11, R50 ;  /* 0x000000320b0b7220 */ /* 0x000fe20000410000 */
[----:B------:R-:W-:Y:S02]  /*5df0*/  FFMA.FTZ R46, -R7, R7, 1 ;  /* 0x3f800000072e7423 */ /* 0x000fe40000010107 */
[----:B------:R-:W-:Y:S01]  /*5e00*/  MUFU.TANH R6, R6 ;  /* 0x0000000600067308 */ /* 0x000fe20000002400 */
[C---:B--2---:R-:W-:Y:S01]  /*5e10*/  FSEL R50, R40.reuse, -INF , P6 ;  /* 0xff80000028327808 */ /* 0x044fe20003000000 */
[----:B------:R-:W-:-:S06]  /*5e20*/  FFMA.FTZ R40, -R40, R40, 1 ;  /* 0x3f80000028287423 */ /* 0x000fcc0000010128 */
[----:B------:R-:W1:Y:S01]  /*5e30*/  MUFU.EX2 R28, R28 ;  /* 0x0000001c001c7308 */ /* 0x000e620000000800 */
[----:B---3--:R-:W-:-:S04]  /*5e40*/  FMUL.FTZ R49, R41, R216 ;  /* 0x000000d829317220 */ /* 0x008fc80000410000 */
[----:B------:R-:W-:-:S03]  /*5e50*/  FMUL.FTZ R8, R8, R49 ;  /* 0x0000003108087220 */ /* 0x000fc60000410000 */
[----:B------:R-:W2:Y:S08]  /*5e60*/  MUFU.EX2 R15, R15 ;  /* 0x0000000f000f7308 */ /* 0x000eb00000000800 */
[----:B------:R3:W4:Y:S01]  /*5e70*/  MUFU.EX2 R26, R13 ;  /* 0x0000000d001a7308 */ /* 0x0007220000000800 */
[C---:B-1----:R-:W-:Y:S01]  /*5e80*/  FMUL.FTZ R48, R28.reuse, R217 ;  /* 0x000000d91c307220 */ /* 0x042fe20000410000 */
[----:B------:R-:W-:-:S02]  /*5e90*/  F2FP.F16.F32.PACK_AB R28, R28, R41 ;  /* 0x000000291c1c723e */ /* 0x000fc400000000ff */
[----:B------:R-:W-:Y:S01]  /*5ea0*/  MOV R217, UR31 ;  /* 0x0000001f00d97c02 */ /* 0x000fe20008000f00 */
[----:B------:R-:W-:Y:S01]  /*5eb0*/  FMUL.FTZ R31, R31, R48 ;  /* 0x000000301f1f7220 */ /* 0x000fe20000410000 */
[C---:B------:R-:W-:Y:S01]  /*5ec0*/  FSEL R48, R22.reuse, -INF , P5 ;  /* 0xff80000016307808 */ /* 0x040fe20002800000 */
[----:B------:R-:W-:Y:S01]  /*5ed0*/  FFMA.FTZ R22, -R22, R22, 1 ;  /* 0x3f80000016167423 */ /* 0x000fe20000010116 */
[----:B------:R-:W1:Y:S01]  /*5ee0*/  MUFU.EX2 R42, R42 ;  /* 0x0000002a002a7308 */ /* 0x000e620000000800 */
[----:B---3--:R-:W-:Y:S01]  /*5ef0*/  LOP3.LUT R13, R47, 0x3fff, RZ, 0xc0, !PT ;  /* 0x00003fff2f0d7812 */ /* 0x008fe200078ec0ff */
[--C-:B------:R-:W-:Y:S01]  /*5f00*/  FFMA.FTZ R47, R50, UR60, -R9.reuse ;  /* 0x0000003c322f7c23 */ /* 0x100fe20008010809 */
[----:B------:R-:W-:Y:S01]  /*5f10*/  FSEL R50, R6, -INF , P1 ;  /* 0xff80000006327808 */ /* 0x000fe20000800000 */
[----:B--2---:R-:W-:Y:S01]  /*5f20*/  FMUL.FTZ R7, R15, R54 ;  /* 0x000000360f077220 */ /* 0x004fe20000410000 */
[----:B------:R-:W-:Y:S01]  /*5f30*/  LOP3.LUT R13, R13, 0x80000, RZ, 0xfc, !PT ;  /* 0x000800000d0d7812 */ /* 0x000fe200078efcff */
[--C-:B------:R-:W-:Y:S01]  /*5f40*/  FFMA.FTZ R48, R48, UR60, -R9.reuse ;  /* 0x0000003c30307c23 */ /* 0x100fe20008010809 */
[----:B------:R-:W-:Y:S01]  /*5f50*/  FFMA.FTZ R6, -R6, R6, 1 ;  /* 0x3f80000006067423 */ /* 0x000fe20000010106 */
[----:B------:R-:W-:Y:S01]  /*5f60*/  FFMA.FTZ R49, R50, UR60, -R9 ;  /* 0x0000003c32317c23 */ /* 0x000fe20008010809 */
[----:B------:R-:W2:Y:S01]  /*5f70*/  MUFU.EX2 R27, R27 ;  /* 0x0000001b001b7308 */ /* 0x000ea20000000800 */
[----:B------:R-:W-:Y:S01]  /*5f80*/  FMUL.FTZ R46, R46, R7 ;  /* 0x000000072e2e7220 */ /* 0x000fe20000410000 */
[----:B------:R-:W-:-:S02]  /*5f90*/  VIADD R7, R13, 0x80 ;  /* 0x000000800d077836 */ /* 0x000fc40000000000 */
[----:B------:R-:W-:Y:S01]  /*5fa0*/  FFMA.FTZ R9, -R29, R29, 1 ;  /* 0x3f8000001d097423 */ /* 0x000fe2000001011d */
[----:B------:R-:W-:Y:S01]  /*5fb0*/  VIADD R29, R13, 0x180 ;  /* 0x000001800d1d7836 */ /* 0x000fe20000000000 */
[C---:B----4-:R-:W-:Y:S01]  /*5fc0*/  F2FP.F16.F32.PACK_AB R15, R26.reuse, R15 ;  /* 0x0000000f1a0f723e */ /* 0x050fe200000000ff */
[----:B------:R-:W-:Y:S01]  /*5fd0*/  FMUL.FTZ R50, R26, R55 ;  /* 0x000000371a327220 */ /* 0x000fe20000410000 */
[----:B------:R-:W-:Y:S01]  /*5fe0*/  R2UR UR4, R7 ;  /* 0x00000000070472ca */ /* 0x000fe200000e0000 */
[----:B------:R-:W3:Y:S01]  /*5ff0*/  MUFU.EX2 R49, R49 ;  /* 0x0000003100317308 */ /* 0x000ee20000000800 */
[----:B------:R-:W-:Y:S02]  /*6000*/  VIADD R7, R13, 0x100 ;  /* 0x000001000d077836 */ /* 0x000fe40000000000 */
[----:B-1----:R-:W-:Y:S01]  /*6010*/  FMUL.FTZ R51, R42, R51 ;  /* 0x000000332a337220 */ /* 0x002fe20000410000 */
[----:B------:R-:W-:Y:S01]  /*6020*/  R2UR UR6, R29 ;  /* 0x000000001d0672ca */ /* 0x000fe200000e0000 */
[----:B------:R-:W-:Y:S01]  /*6030*/  FMUL.FTZ R9, R9, R50 ;  /* 0x0000003209097220 */ /* 0x000fe20000410000 */
[----:B------:R-:W-:Y:S01]  /*6040*/  F2FP.F16.F32.PACK_AB R26, R30, R39 ;  /* 0x000000271e1a723e */ /* 0x000fe200000000ff */
[----:B------:R-:W-:Y:S01]  /*6050*/  FMUL.FTZ R44, R44, R51 ;  /* 0x000000332c2c7220 */ /* 0x000fe20000410000 */
[----:B------:R-:W-:Y:S01]  /*6060*/  R2UR UR5, R7 ;  /* 0x00000000070572ca */ /* 0x000fe200000e0000 */
[----:B------:R-:W1:Y:S01]  /*6070*/  MUFU.EX2 R47, R47 ;  /* 0x0000002f002f7308 */ /* 0x000e620000000800 */
[----:B--2---:R-:W-:Y:S01]  /*6080*/  FMUL.FTZ R7, R27, R218 ;  /* 0x000000da1b077220 */ /* 0x004fe20000410000 */
[----:B------:R-:W-:-:S02]  /*6090*/  F2FP.F16.F32.PACK_AB R8, R31, R8 ;  /* 0x000000081f08723e */ /* 0x000fc400000000ff */
[----:B------:R-:W-:Y:S01]  /*60a0*/  F2FP.F16.F32.PACK_AB R11, R44, R11 ;  /* 0x0000000b2c0b723e */ /* 0x000fe200000000ff */
[----:B------:R-:W-:Y:S01]  /*60b0*/  FMUL.FTZ R32, R32, R7 ;  /* 0x0000000720207220 */ /* 0x000fe20000410000 */
[----:B------:R-:W-:Y:S01]  /*60c0*/  F2FP.F16.F32.PACK_AB R7, R42, R45 ;  /* 0x0000002d2a07723e */ /* 0x000fe200000000ff */
[----:B------:R-:W-:Y:S01]  /*60d0*/  UMOV UR14, UR4 ;  /* 0x00000004000e7c82 */ /* 0x000fe20008000000 */
[----:B------:R-:W2:Y:S01]  /*60e0*/  MUFU.EX2 R48, R48 ;  /* 0x0000003000307308 */ /* 0x000ea20000000800 */
[----:B---3--:R-:W-:Y:S01]  /*60f0*/  FMUL.FTZ R51, R49, R14 ;  /* 0x0000000e31337220 */ /* 0x008fe20000410000 */
[----:B------:R-:W-:Y:S01]  /*6100*/  F2FP.F16.F32.PACK_AB R14, R38, R33 ;  /* 0x00000021260e723e */ /* 0x000fe200000000ff */
[----:B------:R-:W-:Y:S01]  /*6110*/  UMOV UR18, UR6 ;  /* 0x0000000600127c82 */ /* 0x000fe20008000000 */
[----:B------:R-:W-:Y:S01]  /*6120*/  R2UR UR58, R13 ;  /* 0x000000000d3a72ca */ /* 0x000fe200000e0000 */
[----:B------:R-:W-:Y:S01]  /*6130*/  FMUL.FTZ R51, R6, R51 ;  /* 0x0000003306337220 */ /* 0x000fe20000410000 */
[----:B------:R-:W-:Y:S01]  /*6140*/  F2FP.F16.F32.PACK_AB R6, R20, R35 ;  /* 0x000000231406723e */ /* 0x000fe200000000ff */
[----:B------:R-:W-:Y:S01]  /*6150*/  UMOV UR10, UR5 ;  /* 0x00000005000a7c82 */ /* 0x000fe20008000000 */
[----:B------:R-:W-:Y:S01]  /*6160*/  F2FP.F16.F32.PACK_AB R20, R21, R10 ;  /* 0x0000000a1514723e */ /* 0x000fe200000000ff */
[----:B-1----:R-:W-:Y:S01]  /*6170*/  FMUL.FTZ R29, R47, R222 ;  /* 0x000000de2f1d7220 */ /* 0x002fe20000410000 */
[----:B------:R-:W-:Y:S01]  /*6180*/  F2FP.F16.F32.PACK_AB R21, R34, R23 ;  /* 0x000000172215723e */ /* 0x000fe200000000ff */
[----:B------:R1:W-:Y:S01]  /*6190*/  STSM.16.M88.2 [R2+0x2cd00], R6 ;  /* 0x02cd000602007844 */ /* 0x0003e20000000100 */
[----:B------:R-:W-:Y:S01]  /*61a0*/  F2FP.F16.F32.PACK_AB R10, R25, R12 ;  /* 0x0000000c190a723e */ /* 0x000fe200000000ff */
[----:B------:R-:W-:Y:S01]  /*61b0*/  FMUL.FTZ R40, R40, R29 ;  /* 0x0000001d28287220 */ /* 0x000fe20000410000 */
[----:B------:R-:W-:Y:S01]  /*61c0*/  F2FP.F16.F32.PACK_AB R25, R9, R46 ;  /* 0x0000002e0919723e */ /* 0x000fe200000000ff */
[----:B------:R-:W-:Y:S01]  /*61d0*/  STSM.16.M88.2 [R2+0x2d500], R14 ;  /* 0x02d5000e02007844 */ /* 0x000fe20000000100 */
[C---:B--2---:R-:W-:Y:S01]  /*61e0*/  F2FP.F16.F32.PACK_AB R29, R48.reuse, R27 ;  /* 0x0000001b301d723e */ /* 0x044fe200000000ff */
[----:B------:R-:W-:Y:S01]  /*61f0*/  FMUL.FTZ R219, R48, R219 ;  /* 0x000000db30db7220 */ /* 0x000fe20000410000 */
[----:B------:R-:W-:-:S02]  /*6200*/  F2FP.F16.F32.PACK_AB R27, R49, R47 ;  /* 0x0000002f311b723e */ /* 0x000fc400000000ff */
[----:B------:R-:W-:Y:S01]  /*6210*/  F2FP.F16.F32.PACK_AB R37, R51, R40 ;  /* 0x000000283325723e */ /* 0x000fe200000000ff */
[----:B------:R-:W-:Y:S01]  /*6220*/  STSM.16.M88.2 [R2+0x2dd00], R28 ;  /* 0x02dd001c02007844 */ /* 0x000fe20000000100 */
[----:B------:R-:W-:Y:S01]  /*6230*/  FMUL.FTZ R219, R22, R219 ;  /* 0x000000db16db7220 */ /* 0x000fe20000410000 */
[----:B------:R-:W-:Y:S02]  /*6240*/  IMAD R22, R4, 0x2000, R5 ;  /* 0x0000200004167824 */ /* 0x000fe400078e0205 */
[----:B------:R-:W-:Y:S01]  /*6250*/  STSM.16.M88.2 [R2+0x2e500], R26 ;  /* 0x02e5001a02007844 */ /* 0x000fe20000000100 */
[----:B-1----:R-:W-:Y:S01]  /*6260*/  VIADD R6, R13, 0x10 ;  /* 0x000000100d067836 */ /* 0x002fe20000000000 */
[----:B------:R-:W-:Y:S01]  /*6270*/  F2FP.F16.F32.PACK_AB R9, R219, R32 ;  /* 0x00000020db09723e */ /* 0x000fe200000000ff */
[----:B------:R1:W-:Y:S06]  /*6280*/  MEMBAR.ALL.CTA ;  /* 0x0000000000007992 */ /* 0x0003ec0000008000 */
[----:B-1----:R-:W1:Y:S01]  /*6290*/  FENCE.VIEW.ASYNC.S ;  /* 0x00000000000073c6 */ /* 0x002e620000000000 */
[----:B------:R-:W-:-:S02]  /*62a0*/  SHF.R.U32.HI R5, RZ, 0x4, R22 ;  /* 0x00000004ff057819 */ /* 0x000fc40000011616 */
[----:B------:R-:W-:Y:S01]  /*62b0*/  R2UR UR50, R6 ;  /* 0x00000000063272ca */ /* 0x000fe200000e0000 */
[----:B------:R-:W-:Y:S01]  /*62c0*/  VIADD R6, R13, 0x110 ;  /* 0x000001100d067836 */ /* 0x000fe20000000000 */
[----:B------:R-:W-:Y:S01]  /*62d0*/  LOP3.LUT R23, R5, 0x3fff, RZ, 0xc0, !PT ;  /* 0x00003fff05177812 */ /* 0x000fe200078ec0ff */
[----:B------:R-:W-:-:S03]  /*62e0*/  VIADD R5, R13, 0x200 ;  /* 0x000002000d057836 */ /* 0x000fc60000000000 */
[----:B------:R-:W-:Y:S02]  /*62f0*/  R2UR UR56, R23 ;  /* 0x00000000173872ca */ /* 0x000fe400000e0000 */
        /* <DEDUP_REMOVED lines=10> */
[----:B-1----:R-:W-:Y:S01]  /*63a0*/  BAR.SYNC.DEFER_BLOCKING 0x9, 0x100 ;  /* 0x0244000000007b1d */ /* 0x002fe20000010000 */
        /* <DEDUP_REMOVED lines=12> */
[----:B------:R-:W-:Y:S02]  /*6470*/  LOP3.LUT R216, R6, 0x3fff, RZ, 0xc0, !PT ;  /* 0x00003fff06d87812 */ /* 0x000fe400078ec0ff */
[----:B------:R-:W-:-:S02]  /*6480*/  MOV R7, UR30 ;  /* 0x0000001e00077c02 */ /* 0x000fc40008000f00 */
        /* <DEDUP_REMOVED lines=19> */
[----:B-1----:R-:W-:-:S03]  /*65c0*/  VIADD R10, R13, 0xb0 ;  /* 0x000000b00d0a7836 */ /* 0x002fc60000000000 */
[----:B------:R-:W-:Y:S01]  /*65d0*/  HGMMA.64x16x16.F32 R56, gdesc[UR56].tnspA.tnspB, R56 ;  /* 0x60200000383879f0 */ /* 0x000fe20008700838 */
[----:B--2---:R-:W-:Y:S01]  /*65e0*/  VIADD R8, R23, 0x180 ;  /* 0x0000018017087836 */ /* 0x004fe20000000000 */
[----:B------:R-:W-:Y:S01]  /*65f0*/  SHF.R.U32.HI R5, RZ, 0x4, R5 ;  /* 0x00000004ff057819 */ /* 0x000fe20000011605 */
[----:B------:R-:W-:Y:S01]  /*6600*/  VIADD R9, R13, 0x30 ;  /* 0x000000300d097836 */ /* 0x000fe20000000000 */
[----:B------:R-:W-:Y:S01]  /*6610*/  HGMMA.64x16x16.F32 R64, gdesc[UR12].tnspA.tnspB, R64 ;  /* 0x602000000c4079f0 */ /* 0x000fe20008700840 */
[----:B------:R-:W-:Y:S01]  /*6620*/  UMOV UR12, UR14 ;  /* 0x0000000e000c7c82 */ /* 0x000fe20008000000 */
[----:B------:R-:W-:Y:S01]  /*6630*/  LOP3.LUT R5, R5, 0x3fff, RZ, 0xc0, !PT ;  /* 0x00003fff05057812 */ /* 0x000fe200078ec0ff */
        /* <DEDUP_REMOVED lines=48> */
[----:B------:R-:W-:Y:S01]  /*6940*/  VIADD R8, R13, 0x130 ;  /* 0x000001300d087836 */ /* 0x000fe20000000000 */
        /* <DEDUP_REMOVED lines=43> */
[----:B-1----:R-:W1:Y:S01]  /*6c00*/  FENCE.VIEW.ASYNC.S ;  /* 0x00000000000073c6 */ /* 0x002e620000000000 */
[----:B------:R-:W-:Y:S01]  /*6c10*/  R2UR UR4, R8 ;  /* 0x00000000080472ca */ /* 0x000fe200000e0000 */
[----:B------:R-:W-:Y:S01]  /*6c20*/  VIADD R8, R5, 0x100 ;  /* 0x0000010005087836 */ /* 0x000fe20000000000 */
[----:B------:R-:W-:Y:S01]  /*6c30*/  R2UR UR5, R9 ;  /* 0x00000000090572ca */ /* 0x000fe200000e0000 */
[----:B------:R-:W-:Y:S01]  /*6c40*/  VIADD R9, R6, 0x100 ;  /* 0x0000010006097836 */ /* 0x000fe20000000000 */
[----:B-1----:R-:W-:Y:S06]  /*6c50*/  BAR.SYNC.DEFER_BLOCKING 0x9, 0x100 ;  /* 0x0244000000007b1d */ /* 0x002fec0000010000 */
[----:B---3--:R-:W-:-:S06]  /*6c60*/  WARPGROUP.ARRIVE ;  /* 0x00000000000079c5 */ /* 0x008fcc0000000000 */
        /* <DEDUP_REMOVED lines=33> */
[----:B------:R-:W-:Y:S01]  /*6e80*/  VIADD R6, R23, 0x480 ;  /* 0x0000048017067836 */ /* 0x000fe20000000000 */
[----:B------:R-:W-:Y:S05]  /*6e90*/  HGMMA.64x64x16.F32 R24, gdesc[UR28].tnspA, R24 ;  /* 0x20e000001c1879f0 */ /* 0x000fea0008700818 */
        /* <DEDUP_REMOVED lines=10> */
[----:B------:R-:W-:Y:S01]  /*6f40*/  UMOV UR29, 0x40000040 ;  /* 0x40000040001d7882 */ /* 0x000fe20000000000 */
[----:B------:R-:W-:Y:S01]  /*6f50*/  R2UR UR30, R7 ;  /* 0x00000000071e72ca */ /* 0x000fe200000e0000 */
[----:B------:R-:W-:-:S02]  /*6f60*/  UMOV UR25, UR29 ;  /* 0x0000001d00197c82 */ /* 0x000fc40008000000 */
        /* <DEDUP_REMOVED lines=19> */
[----:B------:R-:W-:Y:S01]  /*70a0*/  SHF.R.U32.HI R22, RZ, 0x4, R22 ;  /* 0x00000004ff167819 */ /* 0x000fe20000011616 */
[----:B------:R-:W-:Y:S01]  /*70b0*/  VIADD R23, R23, 0x580 ;  /* 0x0000058017177836 */ /* 0x000fe20000000000 */
[----:B------:R-:W-:-:S02]  /*70c0*/  ULDC.64 UR56, c[0x0][0x208] ;  /* 0x0000820000387ab9 */ /* 0x000fc40000000a00 */
[----:B------:R-:W-:Y:S01]  /*70d0*/  R2UR UR28, R6 ;  /* 0x00000000061c72ca */ /* 0x000fe200000e0000 */
[----:B------:R-:W-:Y:S01]  /*70e0*/  IMAD.SHL.U32 R6, R16, 0x4000, RZ ;  /* 0x0000400010067824 */ /* 0x000fe200078e00ff */
[----:B------:R-:W-:-:S04]  /*70f0*/  R2UR UR8, R23 ;  /* 0x00000000170872ca */ /* 0x000fc800000e0000 */
[----:B------:R-:W-:-:S04]  /*7100*/  IADD3 R7, P1, R6, R230, RZ ;  /* 0x000000e606077210 */ /* 0x000fc80007f3e0ff */
[----:B------:R-:W-:Y:S02]  /*7110*/  LEA.HI.X.SX32 R218, R6, R233, 0x1, P1 ;  /* 0x000000e906da7211 */ /* 0x000fe400008f0eff */
[C---:B------:R-:W-:Y:S01]  /*7120*/  LEA R6, P1, R7.reuse, UR4, 0x2 ;  /* 0x0000000407067c11 */ /* 0x040fe2000f8210ff */
        /* <DEDUP_REMOVED lines=40> */
[----:B-1----:R-:W-:Y:S01]  /*73b0*/  LOP3.LUT R24, R216, 0x80000, RZ, 0xfc, !PT ;  /* 0x00080000d8187812 */ /* 0x002fe200078efcff */
        /* <DEDUP_REMOVED lines=151> */
.L_x_267:
        /* <DEDUP_REMOVED lines=10> */
[----:B-1----:R-:W-:-:S06]  /*7dd0*/  WARPGROUP.ARRIVE ;  /* 0x00000000000079c5 */ /* 0x002fcc0000000000 */
        /* <DEDUP_REMOVED lines=101> */
.L_x_268:
        /* <DEDUP_REMOVED lines=94> */
.L_x_256:
[----:B------:R-:W-:Y:S05]  /*8a10*/  @P0 BRA `(.L_x_252) ;  /* 0x00000028003c0947 */ /* 0x000fea0003800000 */
[----:B------:R-:W2:Y:S01]  /*8a20*/  LDC.64 R2, c[0x0][0x878] ;  /* 0x00021e00ff027b82 */ /* 0x000ea20000000a00 */
[----:B------:R-:W-:Y:S01]  /*8a30*/  ULDC.64 UR4, c[0x0][0x208] ;  /* 0x0000820000047ab9 */ /* 0x000fe20000000a00 */
[----:B------:R-:W3:Y:S06]  /*8a40*/  S2R R22, SR_TID.X ;  /* 0x0000000000167919 */ /* 0x000eec0000002100 */
[----:B------:R-:W4:Y:S01]  /*8a50*/  LDC R0, c[0x0][0x850] ;  /* 0x00021400ff007b82 */ /* 0x000f220000000800 */
[----:B------:R-:W5:Y:S01]  /*8a60*/  S2R R7, SR_CTAID.Y ;  /* 0x0000000000077919 */ /* 0x000f620000002600 */
[----:B------:R-:W5:Y:S06]  /*8a70*/  S2R R8, SR_CTAID.X ;  /* 0x0000000000087919 */ /* 0x000f6c0000002500 */
[----:B------:R-:W5:Y:S01]  /*8a80*/  LDC.64 R10, c[0x0][0x818] ;  /* 0x00020600ff0a7b82 */ /* 0x000f620000000a00 */
[----:B--2---:R-:W-:-:S07]  /*8a90*/  ISETP.NE.U32.AND P0, PT, R2, RZ, PT ;  /* 0x000000ff0200720c */ /* 0x004fce0003f05070 */
[----:B------:R-:W2:Y:S01]  /*8aa0*/  LDC.64 R14, c[0x0][0x840] ;  /* 0x00021000ff0e7b82 */ /* 0x000ea20000000a00 */
[----:B------:R-:W-:-:S07]  /*8ab0*/  ISETP.NE.AND.EX P0, PT, R3, RZ, PT, P0 ;  /* 0x000000ff0300720c */ /* 0x000fce0003f05300 */
[----:B------:R-:W2:Y:S08]  /*8ac0*/  LDC.64 R12, c[0x0][0x820] ;  /* 0x00020800ff0c7b82 */ /* 0x000eb00000000a00 */
[----:B------:R-:W3:Y:S08]  /*8ad0*/  @P0 LDC.64 R2, c[0x0][0x878] ;  /* 0x00021e00ff020b82 */ /* 0x000ef00000000a00 */
[----:B-1----:R-:W1:Y:S08]  /*8ae0*/  LDC.64 R16, c[0x0][0x848] ;  /* 0x00021200ff107b82 */ /* 0x002e700000000a00 */
[----:B------:R-:W1:Y:S01]  /*8af0*/  LDC.64 R18, c[0x0][0x800] ;  /* 0x00020000ff127b82 */ /* 0x000e620000000a00 */
[----:B---3--:R-:W-:-:S07]  /*8b00*/  @P0 IMAD.WIDE R2, R235, 0x4, R2 ;  /* 0x00000004eb020825 */ /* 0x008fce00078e0202 */
[----:B------:R-:W3:Y:S01]  /*8b10*/  LDC.64 R20, c[0x0][0x828] ;  /* 0x00020a00ff147b82 */ /* 0x000ee20000000a00 */
[----:B------:R5:W2:Y:S01]  /*8b20*/  @P0 LDG.E R2, desc[UR4][R2.64] ;  /* 0x0000000402020981 */ /* 0x000aa2000c1e1900 */
[----:B------:R-:W-:-:S06]  /*8b30*/  VIADD R23, R22, 0xffffff80 ;  /* 0xffffff8016177836 */ /* 0x000fcc0000000000 */
[----:B------:R-:W-:Y:S01]  /*8b40*/  BAR.SYNC.DEFER_BLOCKING 0x1, 0x100 ;  /* 0x0044000000007b1d */ /* 0x000fe20000010000 */
[----:B----4-:R-:W-:Y:S02]  /*8b50*/  ISETP.NE.AND P1, PT, R0, 0x1, PT ;  /* 0x000000010000780c */ /* 0x010fe40003f25270 */
[----:B------:R-:W-:-:S05]  /*8b60*/  SHF.R.S32.HI R0, RZ, 0x1f, R23 ;  /* 0x0000001fff007819 */ /* 0x000fca0000011417 */
[----:B------:R-:W4:Y:S01]  /*8b70*/  S2UR UR5, SR_CgaCtaId ;  /* 0x00000000000579c3 */ /* 0x000f220000008800 */
[----:B------:R-:W-:Y:S01]  /*8b80*/  LEA.HI R6, R0, R23, RZ, 0x7 ;  /* 0x0000001700067211 */ /* 0x000fe200078f38ff */
[----:B------:R-:W-:Y:S01]  /*8b90*/  UMOV UR4, 0x400 ;  /* 0x0000040000047882 */ /* 0x000fe20000000000 */
[----:B------:R-:W-:Y:S02]  /*8ba0*/  BSSY B1, `(.L_x_270) ;  /* 0x0000054000017945 */ /* 0x000fe40003800000 */
[----:B------:R-:W-:Y:S02]  /*8bb0*/  LOP3.LUT R0, R6, 0x3fffff80, RZ, 0xc0, !PT ;  /* 0x3fffff8006007812 */ /* 0x000fe400078ec0ff */
[----:B-----5:R-:W-:Y:S01]  /*8bc0*/  SHF.R.S32.HI R3, RZ, 0x7, R6 ;  /* 0x00000007ff037819 */ /* 0x020fe20000011406 */
[----:B------:R-:W5:Y:S02]  /*8bd0*/  @P1 LDC R4, c[0x0][0x854] ;  /* 0x00021500ff041b82 */ /* 0x000f640000000800 */
[----:B------:R-:W-:-:S04]  /*8be0*/  IMAD.IADD R0, R23, 0x1, -R0 ;  /* 0x0000000117007824 */ /* 0x000fc800078e0a00 */
[----:B------:R-:W-:Y:S02]  /*8bf0*/  IMAD R0, R3, 0xa00, R0 ;  /* 0x00000a0003007824 */ /* 0x000fe400078e0200 */
[----:B------:R-:W1:Y:S02]  /*8c00*/  @P1 LDC R5, c[0x0][0x858] ;  /* 0x00021600ff051b82 */ /* 0x000e640000000800 */
[----:B------:R-:W-:Y:S01]  /*8c10*/  IMAD.SHL.U32 R3, R0, 0x4, RZ ;  /* 0x0000000400037824 */ /* 0x000fe200078e00ff */
[----:B----4-:R-:W-:-:S06]  /*8c20*/  ULEA UR4, UR5, UR4, 0x18 ;  /* 0x0000000405047291 */ /* 0x010fcc000f8ec03f */
[----:B------:R-:W-:Y:S01]  /*8c30*/  LEA R6, R3, UR4, 0x2 ;  /* 0x0000000403067c11 */ /* 0x000fe2000f8e10ff */
[----:B-----5:R-:W-:-:S04]  /*8c40*/  @P1 IMAD.HI.U32 R0, R7, R4, RZ ;  /* 0x0000000407001227 */ /* 0x020fc800078e00ff */
[----:B------:R4:W-:Y:S04]  /*8c50*/  STS.128 [R6], R56 ;  /* 0x0000003806007388 */ /* 0x0009e80000000c00 */
[----:B------:R4:W-:Y:S01]  /*8c60*/  STS.128 [R6+0x800], R60 ;  /* 0x0008003c06007388 */ /* 0x0009e20000000c00 */
[----:B-1----:R-:W-:Y:S01]  /*8c70*/  @P1 SHF.R.U32.HI R7, RZ, R5, R0 ;  /* 0x00000005ff071219 */ /* 0x002fe20000011600 */
[----:B------:R-:W-:Y:S02]  /*8c80*/  IMAD R5, R8, 0x5000, RZ ;  /* 0x0000500008057824 */ /* 0x000fe400078e02ff */
[----:B------:R4:W-:Y:S01]  /*8c90*/  STS.128 [R6+0x1000], R96 ;  /* 0x0010006006007388 */ /* 0x0009e20000000c00 */
[----:B------:R-:W-:-:S03]  /*8ca0*/  SHF.R.S32.HI R9, RZ, 0x1f, R7 ;  /* 0x0000001fff097819 */ /* 0x000fc60000011407 */
[----:B------:R4:W-:Y:S02]  /*8cb0*/  STS.128 [R6+0x1800], R100 ;  /* 0x0018006406007388 */ /* 0x0009e40000000c00 */
[----:B------:R-:W-:Y:S02]  /*8cc0*/  IMAD R0, R9, R10, RZ ;  /* 0x0000000a09007224 */ /* 0x000fe400078e02ff */
        /* <DEDUP_REMOVED lines=17> */
[----:B-1----:R-:W1:Y:S01]  /*8de0*/  FENCE.VIEW.ASYNC.S ;  /* 0x00000000000073c6 */ /* 0x002e620000000000 */
[----:B--2---:R-:W-:-:S04]  /*8df0*/  @P0 IMAD R2, R235, 0x50, R2 ;  /* 0x00000050eb020824 */ /* 0x004fc800078e0202 */
[----:B------:R-:W-:-:S05]  /*8e00*/  @P0 IMAD.HI R2, R2, 0x66666667, RZ ;  /* 0x6666666702020827 */ /* 0x000fca00078e02ff */
[----:B------:R-:W-:-:S04]  /*8e10*/  @P0 SHF.R.U32.HI R3, RZ, 0x1f, R2 ;  /* 0x0000001fff030819 */ /* 0x000fc80000011602 */
[----:B------:R-:W-:-:S05]  /*8e20*/  @P0 LEA.HI.SX32 R3, R2, R3, 0x1b ;  /* 0x0000000302030211 */ /* 0x000fca00078fdaff */
[----:B------:R-:W-:-:S05]  /*8e30*/  @P0 IMAD R2, R3, 0x5000, RZ ;  /* 0x0000500003020824 */ /* 0x000fca00078e02ff */
[----:B------:R-:W-:Y:S02]  /*8e40*/  @P0 SHF.R.S32.HI R3, RZ, 0x1f, R2 ;  /* 0x0000001fff030819 */ /* 0x000fe40000011402 */
[----:B------:R-:W-:Y:S01]  /*8e50*/  @!P0 CS2R R2, SRZ ;  /* 0x0000000000028805 */ /* 0x000fe2000001ff00 */
[----:B-1----:R-:W-:Y:S05]  /*8e60*/  BAR.SYNC.DEFER_BLOCKING 0x1, 0x100 ;  /* 0x0044000000007b1d */ /* 0x002fea0000010000 */
[----:B------:R-:W-:Y:S01]  /*8e70*/  IADD3 R4, P1, R5, R2, RZ ;  /* 0x0000000205047210 */ /* 0x000fe20007f3e0ff */
[----:B------:R-:W-:Y:S02]  /*8e80*/  IMAD R2, R9, R14, RZ ;  /* 0x0000000e09027224 */ /* 0x000fe400078e02ff */
[----:B------:R-:W-:Y:S01]  /*8e90*/  IMAD R9, R7, R11, R0 ;  /* 0x0000000b07097224 */ /* 0x000fe200078e0200 */
[----:B------:R-:W-:Y:S01]  /*8ea0*/  LEA.HI.X.SX32 R5, R5, R3, 0x1, P1 ;  /* 0x0000000305057211 */ /* 0x000fe200008f0eff */
[----:B------:R-:W-:-:S02]  /*8eb0*/  IMAD R11, R7, R15, R2 ;  /* 0x0000000f070b7224 */ /* 0x000fc400078e0202 */
[----:B------:R-:W-:-:S04]  /*8ec0*/  IMAD.WIDE.U32 R2, R7, R10, R4 ;  /* 0x0000000a07027225 */ /* 0x000fc800078e0004 */
[----:B------:R-:W-:Y:S01]  /*8ed0*/  IMAD.WIDE.U32 R4, R7, R14, R4 ;  /* 0x0000000e07047225 */ /* 0x000fe200078e0004 */
[----:B------:R-:W-:Y:S02]  /*8ee0*/  SHF.R.S32.HI R7, RZ, 0x1f, R235 ;  /* 0x0000001fff077819 */ /* 0x000fe400000114eb */
[----:B------:R-:W-:Y:S01]  /*8ef0*/  SEL R235, R235, RZ, !P0 ;  /* 0x000000ffebeb7207 */ /* 0x000fe20004000000 */
[----:B------:R-:W-:Y:S01]  /*8f00*/  IMAD.IADD R3, R3, 0x1, R9 ;  /* 0x0000000103037824 */ /* 0x000fe200078e0209 */
[----:B------:R-:W-:Y:S01]  /*8f10*/  SEL R7, R7, RZ, !P0 ;  /* 0x000000ff07077207 */ /* 0x000fe20004000000 */
[----:B------:R-:W-:Y:S01]  /*8f20*/  IMAD.IADD R5, R5, 0x1, R11 ;  /* 0x0000000105057824 */ /* 0x000fe200078e020b */
[----:B------:R-:W-:Y:S01]  /*8f30*/  ISETP.NE.AND P0, PT, R23, RZ, PT ;  /* 0x000000ff1700720c */ /* 0x000fe20003f05270 */
[----:B------:R-:W-:-:S04]  /*8f40*/  IMAD.WIDE.U32 R2, R235, R12, R2 ;  /* 0x0000000ceb027225 */ /* 0x000fc800078e0002 */
[C---:B------:R-:W-:Y:S01]  /*8f50*/  IMAD R0, R7.reuse, R12, RZ ;  /* 0x0000000c07007224 */ /* 0x040fe200078e02ff */
[----:B------:R-:W-:Y:S01]  /*8f60*/  LEA R18, P1, R2, R18, 0x2 ;  /* 0x0000001202127211 */ /* 0x000fe200078210ff */
[-C--:B------:R-:W-:Y:S02]  /*8f70*/  IMAD R8, R7, R16.reuse, RZ ;  /* 0x0000001007087224 */ /* 0x080fe400078e02ff */
[----:B------:R-:W-:-:S04]  /*8f80*/  IMAD.WIDE.U32 R4, R235, R16, R4 ;  /* 0x00000010eb047225 */ /* 0x000fc800078e0004 */
[C---:B------:R-:W-:Y:S01]  /*8f90*/  IMAD R7, R235.reuse, R13, R0 ;  /* 0x0000000deb077224 */ /* 0x040fe200078e0200 */
[----:B---3--:R-:W-:Y:S01]  /*8fa0*/  LEA R20, P2, R4, R20, 0x2 ;  /* 0x0000001404147211 */ /* 0x008fe200078410ff */
[----:B------:R-:W-:Y:S02]  /*8fb0*/  IMAD R235, R235, R17, R8 ;  /* 0x00000011ebeb7224 */ /* 0x000fe400078e0208 */
[----:B------:R-:W-:Y:S02]  /*8fc0*/  IMAD.IADD R3, R3, 0x1, R7 ;  /* 0x0000000103037824 */ /* 0x000fe400078e0207 */
[----:B------:R-:W-:-:S03]  /*8fd0*/  IMAD.IADD R0, R5, 0x1, R235 ;  /* 0x0000000105007824 */ /* 0x000fc600078e02eb */
[----:B------:R-:W-:Y:S02]  /*8fe0*/  LEA.HI.X R3, R2, R19, R3, 0x2, P1 ;  /* 0x0000001302037211 */ /* 0x000fe400008f1403 */
[----:B------:R-:W-:Y:S01]  /*8ff0*/  LEA.HI.X R0, R4, R21, R0, 0x2, P2 ;  /* 0x0000001504007211 */ /* 0x000fe200010f1400 */
[----:B----4-:R-:W-:Y:S06]  /*9000*/  @P0 BRA `(.L_x_271) ;  /* 0x0000000000340947 */ /* 0x010fec0003800000 */
[----:B------:R-:W-:Y:S01]  /*9010*/  R2UR UR6, R20 ;  /* 0x00000000140672ca */ /* 0x000fe200000e0000 */
[----:B------:R-:W-:Y:S01]  /*9020*/  UMOV UR5, 0x1400 ;  /* 0x0000140000057882 */ /* 0x000fe20000000000 */
[----:B------:R-:W-:Y:S01]  /*9030*/  R2UR UR7, R0 ;  /* 0x00000000000772ca */ /* 0x000fe200000e0000 */
[----:B------:R-:W-:Y:S01]  /*9040*/  UMOV UR8, 0x0 ;  /* 0x0000000000087882 */ /* 0x000fe20000000000 */
[----:B------:R-:W-:Y:S01]  /*9050*/  PLOP3.LUT P0, PT, PT, PT, PT, 0x80, 0x0 ;  /* 0x000000000000781c */ /* 0x000fe20003f0f070 */
[----:B------:R-:W-:-:S12]  /*9060*/  UMOV UR9, 0x14f00000 ;  /* 0x14f0000000097882 */ /* 0x000fd80000000000 */
.L_x_272:
[----:B------:R-:W-:Y:S01]  /*9070*/  @P0 ELECT P1, URZ, PT ;  /* 0x00000000003f082f */ /* 0x000fe20003820000 */
[----:B------:R1:W-:-:S12]  /*9080*/  UBLKRED.G.S.ADD.F32.RN [UR6], [UR4], UR5, desc[UR8] ;  /* 0x00000806040073bb */ /* 0x0003d800080a1405 */
[----:B------:R-:W-:Y:S02]  /*9090*/  @P1 PLOP3.LUT P0, PT, P1, PT, PT, 0x8, 0x0 ;  /* 0x000000000000181c */ /* 0x000fe40000f0e170 */
[----:B------:R-:W-:-:S11]  /*90a0*/  PLOP3.LUT P1, PT, PT, PT, PT, 0x8, 0x0 ;  /* 0x000000000000781c */ /* 0x000fd60003f2e170 */
[----:B-1----:R-:W-:Y:S05]  /*90b0*/  @P0 BRA.U.ANY `(.L_x_272) ;  /* 0xfffffffd00ec0947 */ /* 0x002fea000393ffff */
[----:B------:R0:W-:Y:S01]  /*90c0*/  UTMACMDFLUSH ;  /* 0x00000000000079b7 */ /* 0x0001e20000000000 */
[----:B------:R-:W-:-:S04]  /*90d0*/  DEPBAR.LE SB0, 0x0 ;  /* 0x000080000000791a */ /* 0x000fc80000000000 */
.L_x_271:
[----:B------:R-:W-:Y:S05]  /*90e0*/  BSYNC B1 ;  /* 0x0000000000017941 */ /* 0x000fea0003800000 */
.L_x_270:
[----:B------:R-:W-:Y:S01]  /*90f0*/  BAR.SYNC.DEFER_BLOCKING 0x1, 0x100 ;  /* 0x0044000000007b1d */ /* 0x000fe20000010000 */
[----:B------:R-:W-:-:S05]  /*9100*/  ISETP.NE.AND P0, PT, R22, 0x80, PT ;  /* 0x000000801600780c */ /* 0x000fca0003f05270 */
        /* <DEDUP_REMOVED lines=21> */
[----:B-1----:R-:W1:Y:S02]  /*9260*/  FENCE.VIEW.ASYNC.S ;  /* 0x00000000000073c6 */ /* 0x002e640000000000 */
[----:B-1----:R-:W-:Y:S06]  /*9270*/  BAR.SYNC.DEFER_BLOCKING 0x1, 0x100 ;  /* 0x0044000000007b1d */ /* 0x002fec0000010000 */
[----:B------:R-:W-:Y:S05]  /*9280*/  @P0 BRA `(.L_x_252) ;  /* 0x0000002000200947 */ /* 0x000fea0003800000 */
[----:B------:R-:W-:Y:S01]  /*9290*/  R2UR UR6, R18 ;  /* 0x00000000120672ca */ /* 0x000fe200000e0000 */
[----:B------:R-:W-:Y:S01]  /*92a0*/  UMOV UR5, 0x1400 ;  /* 0x0000140000057882 */ /* 0x000fe20000000000 */
[----:B------:R-:W-:Y:S01]  /*92b0*/  R2UR UR7, R3 ;  /* 0x00000000030772ca */ /* 0x000fe200000e0000 */
[----:B------:R-:W-:Y:S01]  /*92c0*/  UMOV UR8, 0x0 ;  /* 0x0000000000087882 */ /* 0x000fe20000000000 */
[----:B------:R-:W-:Y:S01]  /*92d0*/  PLOP3.LUT P0, PT, PT, PT, PT, 0x80, 0x0 ;  /* 0x000000000000781c */ /* 0x000fe20003f0f070 */
[----:B------:R-:W-:-:S12]  /*92e0*/  UMOV UR9, 0x14f00000 ;  /* 0x14f0000000097882 */ /* 0x000fd80000000000 */
.L_x_273:
[----:B------:R-:W-:Y:S01]  /*92f0*/  @P0 ELECT P1, URZ, PT ;  /* 0x00000000003f082f */ /* 0x000fe20003820000 */
[----:B------:R1:W-:-:S12]  /*9300*/  UBLKRED.G.S.ADD.F32.RN [UR6], [UR4], UR5, desc[UR8] ;  /* 0x00000806040073bb */ /* 0x0003d800080a1405 */
[----:B------:R-:W-:Y:S02]  /*9310*/  @P1 PLOP3.LUT P0, PT, P1, PT, PT, 0x8, 0x0 ;  /* 0x000000000000181c */ /* 0x000fe40000f0e170 */
[----:B------:R-:W-:-:S11]  /*9320*/  PLOP3.LUT P1, PT, PT, PT, PT, 0x8, 0x0 ;  /* 0x000000000000781c */ /* 0x000fd60003f2e170 */
[----:B-1----:R-:W-:Y:S05]  /*9330*/  @P0 BRA.U.ANY `(.L_x_273) ;  /* 0xfffffffd00ec0947 */ /* 0x002fea000393ffff */
[----:B------:R0:W-:Y:S01]  /*9340*/  UTMACMDFLUSH ;  /* 0x00000000000079b7 */ /* 0x0001e20000000000 */
[----:B------:R-:W-:-:S04]  /*9350*/  DEPBAR.LE SB0, 0x0 ;  /* 0x000080000000791a */ /* 0x000fc80000000000 */
[----:B------:R-:W-:Y:S05]  /*9360*/  BRA `(.L_x_252) ;  /* 0x0000001c00e87947 */ /* 0x000fea0003800000 */
.L_x_247:
[----:B------:R-:W-:-:S08]  /*9370*/  NOP ;  /* 0x0000000000007918 */ /* 0x000fd00000000000 */
[----:B------:R-:W1:-:S00]  /*9380*/  USETMAXREG.DEALLOC.CTAPOOL 0x18 ;  /* 0x00000018000079c8 */ /* 0x000e4000080e0500 */
[----:B-1----:R-:W-:-:S06]  /*9390*/  LOP3.LUT R0, R0, 0x3, RZ, 0xc0, !PT ;  /* 0x0000000300007812 */ /* 0x002fcc00078ec0ff */
[----:B------:R-:W1:Y:S02]  /*93a0*/  SHFL.IDX PT, R0, R0, RZ, 0x1f ;  /* 0x00001fff00007589 */ /* 0x000e6400000e0000 */
[----:B-1----:R-:W-:-:S13]  /*93b0*/  ISETP.NE.AND P0, PT, R0, RZ, PT ;  /* 0x000000ff0000720c */ /* 0x002fda0003f05270 */
[----:B------:R-:W-:Y:S05]  /*93c0*/  @P0 BRA `(.L_x_252) ;  /* 0x0000001c00d00947 */ /* 0x000fea0003800000 */
[----:B------:R-:W-:Y:S01]  /*93d0*/  ULDC.64 UR4, c[0x0][0x8e0] ;  /* 0x0002380000047ab9 */ /* 0x000fe20000000a00 */
[----:B------:R-:W1:Y:S01]  /*93e0*/  S2R R9, SR_CTAID.Z ;  /* 0x0000000000097919 */ /* 0x000e620000002700 */
[----:B------:R-:W-:Y:S01]  /*93f0*/  ISETP.NE.U32.AND P0, PT, RZ, UR4, PT ;  /* 0x00000004ff007c0c */ /* 0x000fe2000bf05070 */
[----:B------:R-:W2:Y:S03]  /*9400*/  S2UR UR20, SR_CTAID.Y ;  /* 0x00000000001479c3 */ /* 0x000ea60000002600 */
[----:B------:R-:W-:-:S13]  /*9410*/  ISETP.NE.AND.EX P0, PT, RZ, UR5, PT, P0 ;  /* 0x00000005ff007c0c */ /* 0x000fda000bf05300 */
[----:B------:R-:W-:Y:S05]  /*9420*/  @!P0 BRA `(.L_x_274) ;  /* 0x0000000000148947 */ /* 0x000fea0003800000 */
[----:B------:R-:W1:Y:S01]  /*9430*/  LDC.64 R2, c[0x0][0x8e0] ;  /* 0x00023800ff027b82 */ /* 0x000e620000000a00 */
[----:B------:R-:W-:Y:S01]  /*9440*/  ULDC.64 UR4, c[0x0][0x208] ;  /* 0x0000820000047ab9 */ /* 0x000fe20000000a00 */
[----:B-1----:R-:W-:-:S05]  /*9450*/  IMAD.WIDE R2, R9, 0x4, R2 ;  /* 0x0000000409027825 */ /* 0x002fca00078e0202 */
[----:B------:R1:W5:Y:S01]  /*9460*/  LDG.E R0, desc[UR4][R2.64] ;  /* 0x0000000402007981 */ /* 0x000362000c1e1900 */
[----:B------:R-:W-:Y:S05]  /*9470*/  BRA `(.L_x_275) ;  /* 0x0000000000307947 */ /* 0x000fea0003800000 */
.L_x_274:
[----:B------:R-:W-:Y:S02]  /*9480*/  ULDC.64 UR4, c[0x0][0x8d8] ;  /* 0x0002360000047ab9 */ /* 0x000fe40000000a00 */
[----:B------:R-:W-:-:S04]  /*9490*/  ISETP.NE.U32.AND P0, PT, RZ, UR4, PT ;  /* 0x00000004ff007c0c */ /* 0x000fc8000bf05070 */
[----:B------:R-:W-:-:S13]  /*94a0*/  ISETP.NE.AND.EX P0, PT, RZ, UR5, PT, P0 ;  /* 0x00000005ff007c0c */ /* 0x000fda000bf05300 */
[----:B------:R-:W-:Y:S05]  /*94b0*/  @!P0 BRA `(.L_x_276) ;  /* 0x00000000001c8947 */ /* 0x000fea0003800000 */
[----:B------:R-:W1:Y:S01]  /*94c0*/  LDC.64 R2, c[0x0][0x8d8] ;  /* 0x00023600ff027b82 */ /* 0x000e620000000a00 */
[----:B------:R-:W-:Y:S01]  /*94d0*/  ULDC.64 UR4, c[0x0][0x208] ;  /* 0x0000820000047ab9 */ /* 0x000fe20000000a00 */
[----:B-1----:R-:W-:-:S05]  /*94e0*/  IMAD.WIDE R2, R9, 0x4, R2 ;  /* 0x0000000409027825 */ /* 0x002fca00078e0202 */
[----:B------:R-:W3:Y:S04]  /*94f0*/  LDG.E R0, desc[UR4][R2.64] ;  /* 0x0000000402007981 */ /* 0x000ee8000c1e1900 */
[----:B------:R-:W3:Y:S02]  /*9500*/  LDG.E R5, desc[UR4][R2.64+0x4] ;  /* 0x0000040402057981 */ /* 0x000ee4000c1e1900 */
[----:B---3--:R-:W-:Y:S01]  /*9510*/  IMAD.IADD R0, R5, 0x1, -R0 ;  /* 0x0000000105007824 */ /* 0x008fe200078e0a00 */
[----:B------:R-:W-:Y:S06]  /*9520*/  BRA `(.L_x_275) ;  /* 0x0000000000047947 */ /* 0x000fec0003800000 */
.L_x_276:
[----:B------:R-:W3:Y:S02]  /*9530*/  LDC R0, c[0x0][0x8c4] ;  /* 0x00023100ff007b82 */ /* 0x000ee40000000800 */
.L_x_275:
[----:B------:R-:W4:Y:S01]  /*9540*/  S2R R15, SR_CTAID.X ;  /* 0x00000000000f7919 */ /* 0x000f220000002500 */
[----:B------:R-:W-:Y:S02]  /*9550*/  IMAD.MOV.U32 R5, RZ, RZ, RZ ;  /* 0x000000ffff057224 */ /* 0x000fe400078e00ff */
[----:B------:R-:W-:Y:S02]  /*9560*/  IMAD.MOV.U32 R4, RZ, RZ, 0x1 ;  /* 0x00000001ff047424 */ /* 0x000fe400078e00ff */
[----:B----4-:R-:W-:-:S05]  /*9570*/  IMAD R15, R15, 0x50, RZ ;  /* 0x000000500f0f7824 */ /* 0x010fca00078e02ff */
[----:B---3-5:R-:W-:Y:S01]  /*9580*/  ISETP.GE.AND P0, PT, R15, R0, PT ;  /* 0x000000000f00720c */ /* 0x028fe20003f06270 */
[----:B------:R-:W-:-:S03]  /*9590*/  IMAD.MOV.U32 R0, RZ, RZ, 0x1 ;  /* 0x00000001ff007424 */ /* 0x000fc600078e00ff */
[----:B-1----:R-:W-:-:S04]  /*95a0*/  SEL R9, R9, 0xffffffff, !P0 ;  /* 0xffffffff09097807 */ /* 0x002fc80004000000 */
[----:B------:R-:W-:-:S13]  /*95b0*/  ISETP.GE.AND P0, PT, R9, RZ, PT ;  /* 0x000000ff0900720c */ /* 0x000fda0003f06270 */
[----:B------:R-:W-:Y:S05]  /*95c0*/  @!P0 BRA `(.L_x_277) ;  /* 0x0000001800d48947 */ /* 0x000fea0003800000 */
[----:B------:R-:W1:Y:S01]  /*95d0*/  LDC.64 R10, c[0x0][0x770] ;  /* 0x0001dc00ff0a7b82 */ /* 0x000e620000000a00 */
[----:B------:R-:W-:-:S07]  /*95e0*/  ULDC.64 UR6, c[0x0][0x208] ;  /* 0x0000820000067ab9 */ /* 0x000fce0000000a00 */
[----:B------:R-:W3:Y:S08]  /*95f0*/  LDC.64 R4, c[0x0][0x770] ;  /* 0x0001dc00ff047b82 */ /* 0x000ef00000000a00 */
[----:B------:R-:W4:Y:S01]  /*9600*/  LDC.64 R6, c[0x0][0x778] ;  /* 0x0001de00ff067b82 */ /* 0x000f220000000a00 */
[----:B-1----:R-:W-:-:S07]  /*9610*/  ISETP.NE.U32.AND P1, PT, R10, RZ, PT ;  /* 0x000000ff0a00720c */ /* 0x002fce0003f25070 */
[----:B------:R-:W1:Y:S01]  /*9620*/  LDC.64 R2, c[0x0][0x780] ;  /* 0x0001e000ff027b82 */ /* 0x000e620000000a00 */
[----:B------:R-:W-:Y:S01]  /*9630*/  ISETP.NE.AND.EX P1, PT, R11, RZ, PT, P1 ;  /* 0x000000ff0b00720c */ /* 0x000fe20003f25310 */
[----:B---3--:R-:W-:Y:S01]  /*9640*/  IMAD.WIDE R4, R9, 0x4, R4 ;  /* 0x0000000409047825 */ /* 0x008fe200078e0204 */
[----:B----4-:R-:W-:-:S11]  /*9650*/  ISETP.NE.U32.AND P0, PT, R6, RZ, PT ;  /* 0x000000ff0600720c */ /* 0x010fd60003f05070 */
[----:B------:R-:W3:Y:S01]  /*9660*/  @P1 LDG.E R13, desc[UR6][R4.64] ;  /* 0x00000006040d1981 */ /* 0x000ee2000c1e1900 */
[----:B------:R-:W-:-:S03]  /*9670*/  ISETP.NE.AND.EX P0, PT, R7, RZ, PT, P0 ;  /* 0x000000ff0700720c */ /* 0x000fc60003f05300 */
[----:B------:R-:W4:Y:S01]  /*9680*/  @P1 LDG.E R14, desc[UR6][R4.64] ;  /* 0x00000006040e1981 */ /* 0x000f22000c1e1900 */
[----:B-1----:R-:W-:-:S04]  /*9690*/  ISETP.NE.U32.AND P2, PT, R2, RZ, PT ;  /* 0x000000ff0200720c */ /* 0x002fc80003f45070 */
[----:B------:R-:W-:-:S05]  /*96a0*/  ISETP.NE.AND.EX P2, PT, R3, RZ, PT, P2 ;  /* 0x000000ff0300720c */ /* 0x000fca0003f45320 */
[----:B------:R-:W1:Y:S08]  /*96b0*/  @P0 LDC.64 R2, c[0x0][0x778] ;  /* 0x0001de00ff020b82 */ /* 0x000e700000000a00 */
[----:B------:R-:W2:Y:S01]  /*96c0*/  @P2 LDC.64 R6, c[0x0][0x780] ;  /* 0x0001e000ff062b82 */ /* 0x000ea20000000a00 */
[----:B------:R-:W-:Y:S01]  /*96d0*/  IMAD.MOV.U32 R12, RZ, RZ, RZ ;  /* 0x000000ffff0c7224 */ /* 0x000fe200078e00ff */
[----:B------:R-:W-:Y:S01]  /*96e0*/  ULDC UR4, c[0x0][0x280] ;  /* 0x0000a00000047ab9 */ /* 0x000fe20000000800 */
[----:B-1----:R-:W-:-:S05]  /*96f0*/  @P0 IMAD.WIDE R2, R9, 0x4, R2 ;  /* 0x0000000409020825 */ /* 0x002fca00078e0202 */
[----:B------:R2:W5:Y:S01]  /*9700*/  @P0 LDG.E R12, desc[UR6][R2.64] ;  /* 0x00000006020c0981 */ /* 0x000562000c1e1900 */
[----:B------:R-:W-:Y:S02]  /*9710*/  IMAD.U32 R8, RZ, RZ, UR4 ;  /* 0x00000004ff087e24 */ /* 0x000fe4000f8e00ff */
[----:B--2---:R-:W-:Y:S01]  /*9720*/  @P2 IMAD.WIDE R2, R9, 0x4, R6 ;  /* 0x0000000409022825 */ /* 0x004fe200078e0206 */
[----:B------:R-:W-:-:S04]  /*9730*/  VOTEU.ANY UP0, P1 ;  /* 0x00000000003f7886 */ /* 0x000fc80000800100 */
[----:B------:R1:W5:Y:S02]  /*9740*/  @P2 LDG.E R8, desc[UR6][R2.64] ;  /* 0x0000000602082981 */ /* 0x000364000c1e1900 */
[----:B-1----:R-:W-:Y:S01]  /*9750*/  CS2R R2, SRZ ;  /* 0x0000000000027805 */ /* 0x002fe2000001ff00 */
[----:B---3--:R-:W-:-:S05]  /*9760*/  @P1 IMAD R13, R9, 0x40, R13 ;  /* 0x00000040090d1824 */ /* 0x008fca00078e020d */
[----:B------:R-:W-:-:S04]  /*9770*/  @P1 SHF.R.S32.HI R6, RZ, 0x1f, R13 ;  /* 0x0000001fff061819 */ /* 0x000fc8000001140d */
[----:B------:R-:W-:-:S04]  /*9780*/  @P1 LEA.HI R6, R6, R13, RZ, 0x6 ;  /* 0x0000000d06061211 */ /* 0x000fc800078f30ff */
[----:B------:R-:W-:Y:S02]  /*9790*/  @P1 LOP3.LUT R6, R6, 0xffffffc0, RZ, 0xc0, !PT ;  /* 0xffffffc006061812 */ /* 0x000fe400078ec0ff */
[----:B----4-:R-:W-:Y:S02]  /*97a0*/  @P1 R2UR UR4, R14 ;  /* 0x000000000e0412ca */ /* 0x010fe400000e0000 */
        /* <DEDUP_REMOVED lines=9> */
.L_x_278:
        /* <DEDUP_REMOVED lines=8> */
[----:B------:R-:W1:Y:S01]  /*98c0*/  LDC.64 R12, c[0x0][0x720] ;  /* 0x0001c800ff0c7b82 */ /* 0x000e620000000a00 */
[----:B------:R-:W-:Y:S01]  /*98d0*/  ISETP.NE.U32.AND P1, PT, R10, RZ, PT ;  /* 0x000000ff0a00720c */ /* 0x000fe20003f25070 */
[----:B------:R-:W-:Y:S01]  /*98e0*/  UISETP.NE.AND UP0, UPT, UR5, 0x1, UPT ;  /* 0x000000010500788c */ /* 0x000fe2000bf05270 */
[----:B------:R-:W-:Y:S01]  /*98f0*/  R2UR UR11, R15 ;  /* 0x000000000f0b72ca */ /* 0x000fe200000e0000 */
[----:B------:R-:W-:Y:S01]  /*9900*/  VOTEU.ANY UP1, P0 ;  /* 0x00000000003f7886 */ /* 0x000fe20000020100 */
[----:B------:R-:W-:Y:S02]  /*9910*/  R2UR UR21, R9 ;  /* 0x00000000091572ca */ /* 0x000fe400000e0000 */
[----:B------:R-:W-:Y:S02]  /*9920*/  ELECT P0, URZ, PT ;  /* 0x00000000003f782f */ /* 0x000fe40003800000 */
[----:B------:R-:W-:Y:S01]  /*9930*/  ISETP.NE.AND.EX P1, PT, R11, RZ, PT, P1 ;  /* 0x000000ff0b00720c */ /* 0x000fe20003f25310 */
[----:B------:R-:W-:Y:S01]  /*9940*/  UMOV UR12, UR20 ;  /* 0x00000014000c7c82 */ /* 0x000fe20008000000 */
[----:B------:R-:W-:Y:S01]  /*9950*/  SHF.R.S32.HI R15, RZ, 0x1f, R9 ;  /* 0x0000001fff0f7819 */ /* 0x000fe20000011409 */
[----:B------:R-:W-:-:S02]  /*9960*/  IMAD.MOV.U32 R5, RZ, RZ, RZ ;  /* 0x000000ffff057224 */ /* 0x000fc400078e00ff */
[----:B------:R-:W-:Y:S01]  /*9970*/  IMAD.MOV.U32 R4, RZ, RZ, 0x1 ;  /* 0x00000001ff047424 */ /* 0x000fe200078e00ff */
[----:B------:R-:W-:Y:S01]  /*9980*/  SEL R15, R15, RZ, !P1 ;  /* 0x000000ff0f0f7207 */ /* 0x000fe20004800000 */
[----:B------:R-:W-:Y:S01]  /*9990*/  @UP0 ULDC UR6, c[0x0][0x2f0] ;  /* 0x0000bc0000060ab9 */ /* 0x000fe20000000800 */
[----:B------:R-:W-:Y:S02]  /*99a0*/  UIADD3 UR11, UR11, UR4, URZ ;  /* 0x000000040b0b7290 */ /* 0x000fe4000fffe03f */
[----:B------:R-:W-:Y:S01]  /*99b0*/  USEL UR13, UR21, URZ, !UP1 ;  /* 0x0000003f150d7287 */ /* 0x000fe2000c800000 */
[----:B------:R-:W-:Y:S02]  /*99c0*/  @UP0 ULDC UR4, c[0x0][0x2ec] ;  /* 0x0000bb0000040ab9 */ /* 0x000fe40000000800 */
[----:B------:R-:W-:Y:S01]  /*99d0*/  VOTEU.ANY UP1, P1 ;  /* 0x00000000003f7886 */ /* 0x000fe20000820100 */
[----:B------:R-:W-:Y:S02]  /*99e0*/  UIMAD.WIDE.U32 UR4, UR20, UR4, URZ ;  /* 0x00000004140472a5 */ /* 0x000fe4000f8e003f */
[----:B------:R-:W-:Y:S01]  /*99f0*/  USEL UR21, UR21, URZ, !UP1 ;  /* 0x0000003f15157287 */ /* 0x000fe2000c800000 */
[----:B-1----:R-:W-:Y:S01]  /*9a00*/  IMAD R14, R15, R12, RZ ;  /* 0x0000000c0f0e7224 */ /* 0x002fe200078e02ff */
[----:B------:R-:W-:-:S04]  /*9a10*/  @UP0 USHF.R.U32.HI UR12, URZ, UR6, UR5 ;  /* 0x000000063f0c0299 */ /* 0x000fc80008011605 */
[----:B------:R-:W-:Y:S01]  /*9a20*/  IMAD R14, R13, UR21, R14 ;  /* 0x000000150d0e7c24 */ /* 0x000fe2000f8e020e */
[----:B------:R-:W-:Y:S07]  /*9a30*/  @!P0 BRA `(.L_x_277) ;  /* 0x0000001400b88947 */ /* 0x000fee0003800000 */
[----:B------:R-:W1:Y:S01]  /*9a40*/  S2R R5, SR_CgaCtaId ;  /* 0x0000000000057919 */ /* 0x000e620000008800 */
[----:B------:R-:W-:Y:S01]  /*9a50*/  MOV R0, 0x400 ;  /* 0x0000040000007802 */ /* 0x000fe20000000f00 */
[----:B------:R-:W2:Y:S03]  /*9a60*/  S2R R4, SR_CTAID.Y ;  /* 0x0000000000047919 */ /* 0x000ea60000002600 */
[----:B-1----:R-:W-:Y:S01]  /*9a70*/  LEA R0, R5, R0, 0x18 ;  /* 0x0000000005007211 */ /* 0x002fe200078ec0ff */
[----:B------:R-:W-:-:S05]  /*9a80*/  IMAD.MOV.U32 R5, RZ, RZ, 0x1 ;  /* 0x00000001ff057424 */ /* 0x000fca00078e00ff */
[----:B------:R-:W-:-:S04]  /*9a90*/  SHF.L.U32 R5, R5, 0x1f, RZ ;  /* 0x0000001f05057819 */ /* 0x000fc800000006ff */
[----:B------:R-:W1:Y:S02]  /*9aa0*/  SYNCS.PHASECHK.TRANS64.TRYWAIT P0, [R0+URZ+0x31820], R5 ;  /* 0x03182005000075a7 */ /* 0x000e64000800017f */
[----:B-12---:R-:W-:Y:S05]  /*9ab0*/  @!P0 BRA `(.L_x_279) ;  /* 0x0000001800588947 */ /* 0x006fea0003800000 */
.L_x_294:
[----:B------:R-:W2:Y:S01]  /*9ac0*/  S2R R6, SR_TID.X ;  /* 0x0000000000067919 */ /* 0x000ea20000002100 */
[----:B------:R-:W-:Y:S01]  /*9ad0*/  IMAD.WIDE.U32 R18, R12, UR21, RZ ;  /* 0x000000150c127c25 */ /* 0x000fe2000f8e00ff */
[----:B------:R-:W-:-:S03]  /*9ae0*/  SHF.R.S32.HI R4, RZ, 0x1f, R4 ;  /* 0x0000001fff047819 */ /* 0x000fc60000011404 */
[----:B------:R-:W-:Y:S01]  /*9af0*/  IMAD.IADD R7, R19, 0x1, R14 ;  /* 0x0000000113077824 */ /* 0x000fe200078e020e */
[----:B--2---:R-:W-:-:S04]  /*9b00*/  LOP3.LUT R6, R6, 0x7f, RZ, 0xc0, !PT ;  /* 0x0000007f06067812 */ /* 0x004fc800078ec0ff */
[----:B------:R-:W-:Y:S01]  /*9b10*/  ISETP.NE.AND P0, PT, R6, RZ, PT ;  /* 0x000000ff0600720c */ /* 0x000fe20003f05270 */
[----:B------:R-:W-:-:S12]  /*9b20*/  IMAD.MOV.U32 R6, RZ, RZ, 0x1 ;  /* 0x00000001ff067424 */ /* 0x000fd800078e00ff */
[----:B------:R-:W-:Y:S05]  /*9b30*/  @P0 BRA `(.L_x_280) ;  /* 0x0000000000180947 */ /* 0x000fea0003800000 */
[----:B------:R-:W2:Y:S01]  /*9b40*/  S2R R9, SR_TID.X ;  /* 0x0000000000097919 */ /* 0x000ea20000002100 */
[----:B-1----:R-:W-:-:S04]  /*9b50*/  IMAD.MOV.U32 R5, RZ, RZ, 0x8100 ;  /* 0x00008100ff057424 */ /* 0x002fc800078e00ff */
[----:B------:R3:W-:Y:S01]  /*9b60*/  SYNCS.ARRIVE.TRANS64 RZ, [R0+URZ+0x31810], R5 ;  /* 0x0318100500ff79a7 */ /* 0x0007e2000800003f */
[----:B--2---:R-:W-:-:S13]  /*9b70*/  LOP3.LUT P1, RZ, R9, 0x1f, RZ, 0xc0, !PT ;  /* 0x0000001f09ff7812 */ /* 0x004fda000782c0ff */
[----:B---3--:R-:W-:Y:S05]  /*9b80*/  @!P1 BRA `(.L_x_280) ;  /* 0x0000000000049947 */ /* 0x008fea0003800000 */
[----:B------:R-:W-:Y:S01]  /*9b90*/  BPT.TRAP 0x1 ;  /* 0x000000040000795c */ /* 0x000fe20000300000 */
.L_x_280:
[----:B------:R-:W2:Y:S01]  /*9ba0*/  LDC.64 R16, c[0x0][0x198] ;  /* 0x00006600ff107b82 */ /* 0x000ea20000000a00 */
[----:B------:R-:W-:Y:S01]  /*9bb0*/  R2UR UR8, R0 ;  /* 0x00000000000872ca */ /* 0x000fe200000e0000 */
[----:B------:R-:W-:Y:S01]  /*9bc0*/  UMOV UR6, 0x0 ;  /* 0x0000000000067882 */ /* 0x000fe20000000000 */
[----:B------:R-:W-:Y:S01]  /*9bd0*/  UMOV UR7, 0x14f00000 ;  /* 0x14f0000000077882 */ /* 0x000fe20000000000 */
[----:B------:R-:W-:Y:S01]  /*9be0*/  UMOV UR50, URZ ;  /* 0x0000003f00327c82 */ /* 0x000fe20008000000 */
[----:B------:R-:W-:Y:S01]  /*9bf0*/  UMOV UR52, UR20 ;  /* 0x0000001400347c82 */ /* 0x000fe20008000000 */
[----:B------:R-:W-:Y:S01]  /*9c00*/  UMOV UR53, UR21 ;  /* 0x0000001500357c82 */ /* 0x000fe20008000000 */
[----:B------:R-:W-:Y:S01]  /*9c10*/  UMOV UR34, 0x40 ;  /* 0x0000004000227882 */ /* 0x000fe20000000000 */
[----:B------:R-:W3:Y:S01]  /*9c20*/  LDC.64 R10, c[0x0][0x718] ;  /* 0x0001c600ff0a7b82 */ /* 0x000ee20000000a00 */
        /* <DEDUP_REMOVED lines=10> */
[----:B--2---:R-:W-:Y:S01]  /*9cd0*/  IMAD.MOV.U32 R9, RZ, RZ, R16 ;  /* 0x000000ffff097224 */ /* 0x004fe200078e0010 */
[----:B------:R-:W-:Y:S01]  /*9ce0*/  UIADD3 UR30, UR8, 0x2c100, URZ ;  /* 0x0002c100081e7890 */ /* 0x000fe2000fffe03f */
[----:B------:R-:W-:Y:S01]  /*9cf0*/  UMOV UR33, UR49 ;  /* 0x0000003100217c82 */ /* 0x000fe20008000000 */
[----:B------:R-:W-:Y:S01]  /*9d00*/  UMOV UR28, UR20 ;  /* 0x00000014001c7c82 */ /* 0x000fe20008000000 */
[----:B------:R-:W-:Y:S01]  /*9d10*/  UMOV UR29, UR21 ;  /* 0x00000015001d7c82 */ /* 0x000fe20008000000 */
[----:B------:R-:W-:Y:S01]  /*9d20*/  UMOV UR25, UR49 ;  /* 0x0000003100197c82 */ /* 0x000fe20008000000 */
[----:B------:R-:W-:Y:S01]  /*9d30*/  UMOV UR18, 0xc0 ;  /* 0x000000c000127882 */ /* 0x000fe20000000000 */
[----:B---3--:R-:W-:Y:S01]  /*9d40*/  IMAD R20, R4, R10, RZ ;  /* 0x0000000a04147224 */ /* 0x008fe200078e02ff */
        /* <DEDUP_REMOVED lines=15> */
[----:B-1----:R-:W-:Y:S01]  /*9e40*/  IMAD.WIDE.U32 R4, R10, UR20, R2 ;  /* 0x000000140a047c25 */ /* 0x002fe2000f8e0002 */
        /* <DEDUP_REMOVED lines=8> */
[----:B------:R-:W1:Y:S02]  /*9ed0*/  LDC.64 R12, c[0x0][0x700] ;  /* 0x0001c000ff0c7b82 */ /* 0x000e640000000a00 */
[----:B------:R-:W-:Y:S01]  /*9ee0*/  IMAD.IADD R14, R14, 0x1, R5 ;  /* 0x000000010e0e7824 */ /* 0x000fe200078e0205 */
[----:B------:R-:W-:Y:S01]  /*9ef0*/  UTMALDG.4D [UR48], [UR4], desc[UR6] ;  /* 0x00000630040075b4 */ /* 0x000fe20008019000 */
[----:B------:R2:W-:Y:S01]  /*9f00*/  UTMALDG.4D [UR32], [UR4], desc[UR6] ;  /* 0x00000620040075b4 */ /* 0x0005e20008019000 */
[----:B------:R3:W-:Y:S01]  /*9f10*/  UTMALDG.4D [UR24], [UR4], desc[UR6] ;  /* 0x00000618040075b4 */ /* 0x0007e20008019000 */
[C---:B-1----:R-:W-:Y:S01]  /*9f20*/  LEA R5, P1, R4.reuse, R12, 0x2 ;  /* 0x0000000c04057211 */ /* 0x042fe200078210ff */
[----:B------:R1:W-:Y:S03]  /*9f30*/  UTMALDG.4D [UR16], [UR4], desc[UR6] ;  /* 0x00000610040075b4 */ /* 0x0003e60008019000 */
[----:B------:R-:W-:-:S02]  /*9f40*/  LEA.HI.X R14, R4, R13, R14, 0x2, P1 ;  /* 0x0000000d040e7211 */ /* 0x000fc400008f140e */
[----:B------:R-:W-:Y:S01]  /*9f50*/  R2UR UR14, R5 ;  /* 0x00000000050e72ca */ /* 0x000fe200000e0000 */
[----:B------:R-:W-:Y:S01]  /*9f60*/  IMAD.MOV.U32 R5, RZ, RZ, 0x14000 ;  /* 0x00014000ff057424 */ /* 0x000fe200078e00ff */
[----:B------:R-:W-:Y:S02]  /*9f70*/  R2UR UR15, R14 ;  /* 0x000000000e0f72ca */ /* 0x000fe400000e0000 */
[----:B------:R-:W-:Y:S02]  /*9f80*/  IADD3 R4, P1, R9, 0x2f0, RZ ;  /* 0x000002f009047810 */ /* 0x000fe40007f3e0ff */
[----:B------:R-:W-:Y:S01]  /*9f90*/  MOV R14, UR45 ;  /* 0x0000002d000e7c02 */ /* 0x000fe20008000f00 */
[----:B--2---:R-:W-:Y:S01]  /*9fa0*/  UIADD3 UR32, UR8, 0xc800, URZ ;  /* 0x0000c80008207890 */ /* 0x004fe2000fffe03f */
        /* <DEDUP_REMOVED lines=8> */
[----:B---3--:R-:W-:Y:S01]  /*a030*/  UIADD3 UR24, UR8, 0x2800, URZ ;  /* 0x0000280008187890 */ /* 0x008fe2000fffe03f */
[----:B------:R3:W-:Y:S01]  /*a040*/  SYNCS.ARRIVE.TRANS64 RZ, [R0+URZ+0x31800], R5 ;  /* 0x0318000500ff79a7 */ /* 0x0007e2000800003f */
[----:B------:R-:W-:Y:S01]  /*a050*/  UMOV UR26, 0x40 ;  /* 0x00000040001a7882 */ /* 0x000fe20000000000 */
[----:B------:R-:W-:Y:S01]  /*a060*/  UMOV UR27, UR11 ;  /* 0x0000000b001b7c82 */ /* 0x000fe20008000000 */
[----:B------:R-:W-:Y:S01]  /*a070*/  UMOV UR28, UR12 ;  /* 0x0000000c001c7c82 */ /* 0x000fe20008000000 */
[----:B------:R-:W-:Y:S01]  /*a080*/  UMOV UR29, UR13 ;  /* 0x0000000d001d7c82 */ /* 0x000fe20008000000 */
[----:B-1----:R-:W-:Y:S01]  /*a090*/  R2UR UR4, R4 ;  /* 0x00000000040472ca */ /* 0x002fe200000e0000 */
[----:B------:R-:W-:Y:S01]  /*a0a0*/  IMAD.X R4, RZ, RZ, R11, P1 ;  /* 0x000000ffff047224 */ /* 0x000fe200008e060b */
[----:B------:R-:W-:Y:S01]  /*a0b0*/  UMOV UR7, 0x10000000 ;  /* 0x1000000000077882 */ /* 0x000fe20000000000 */
[----:B------:R-:W-:-:S02]  /*a0c0*/  ISETP.GE.AND P1, PT, R8, 0x41, PT ;  /* 0x000000410800780c */ /* 0x000fc40003f26270 */
[----:B---3--:R-:W-:Y:S02]  /*a0d0*/  MOV R5, UR43 ;  /* 0x0000002b00057c02 */ /* 0x008fe40008000f00 */
[----:B------:R-:W-:Y:S01]  /*a0e0*/  R2UR UR5, R4 ;  /* 0x00000000040572ca */ /* 0x000fe200000e0000 */
[----:B--2---:R-:W-:Y:S01]  /*a0f0*/  UIADD3 UR9, UR8, 0x31800, URZ ;  /* 0x0003180008097890 */ /* 0x004fe2000fffe03f */
        /* <DEDUP_REMOVED lines=9> */
[----:B-1----:R-:W-:Y:S01]  /*a190*/  UMOV UR10, 0xc0 ;  /* 0x000000c0000a7882 */ /* 0x002fe20000000000 */
[----:B--2---:R-:W-:Y:S01]  /*a1a0*/  UIADD3 UR24, UR8, 0xf000, URZ ;  /* 0x0000f00008187890 */ /* 0x004fe2000fffe03f */
[----:B------:R-:W-:Y:S01]  /*a1b0*/  UMOV UR26, 0x80 ;  /* 0x00000080001a7882 */ /* 0x000fe20000000000 */
[----:B---3--:R-:W-:Y:S01]  /*a1c0*/  R2UR UR45, R14 ;  /* 0x000000000e2d72ca */ /* 0x008fe200000e0000 */
        /* <DEDUP_REMOVED lines=12> */
[----:B----4-:R-:W-:Y:S05]  /*a290*/  @!P1 BRA `(.L_x_281) ;  /* 0x00000008007c9947 */ /* 0x010fea0003800000 */
[----:B------:R-:W1:Y:S01]  /*a2a0*/  LDC.64 R16, c[0x0][0x738] ;  /* 0x0001ce00ff107b82 */ /* 0x000e620000000a00 */
[----:B------:R-:W2:Y:S01]  /*a2b0*/  S2R R14, SR_CTAID.Y ;  /* 0x00000000000e7919 */ /* 0x000ea20000002600 */
[----:B------:R-:W-:Y:S02]  /*a2c0*/  VIADD R8, R8, 0x3f ;  /* 0x0000003f08087836 */ /* 0x000fe40000000000 */
[----:B-1----:R-:W-:-:S04]  /*a2d0*/  IMAD.WIDE.U32 R4, R16, UR21, R2 ;  /* 0x0000001510047c25 */ /* 0x002fc8000f8e0002 */
[----:B------:R-:W-:-:S04]  /*a2e0*/  IMAD R16, R15, R16, RZ ;  /* 0x000000100f107224 */ /* 0x000fc800078e02ff */
[----:B------:R-:W-:Y:S01]  /*a2f0*/  IMAD R16, R17, UR21, R16 ;  /* 0x0000001511107c24 */ /* 0x000fe2000f8e0210 */
[----:B--2---:R-:W-:-:S03]  /*a300*/  SHF.R.S32.HI R14, RZ, 0x1f, R14 ;  /* 0x0000001fff0e7819 */ /* 0x004fc6000001140e */
[----:B------:R-:W-:Y:S02]  /*a310*/  IMAD.IADD R5, R5, 0x1, R16 ;  /* 0x0000000105057824 */ /* 0x000fe400078e0210 */
[----:B------:R-:W1:Y:S02]  /*a320*/  LDC.64 R16, c[0x0][0x730] ;  /* 0x0001cc00ff107b82 */ /* 0x000e640000000a00 */
[----:B-1----:R-:W-:Y:S02]  /*a330*/  IMAD R6, R14, R16, RZ ;  /* 0x000000100e067224 */ /* 0x002fe400078e02ff */
[----:B------:R-:W-:Y:S01]  /*a340*/  IMAD.WIDE.U32 R4, R16, UR20, R4 ;  /* 0x0000001410047c25 */ /* 0x000fe2000f8e0004 */
[----:B------:R-:W1:Y:S03]  /*a350*/  S2R R14, SR_TID.X ;  /* 0x00000000000e7919 */ /* 0x000e660000002100 */
[----:B------:R-:W-:-:S02]  /*a360*/  IMAD R6, R17, UR20, R6 ;  /* 0x0000001411067c24 */ /* 0x000fc4000f8e0206 */
[----:B------:R-:W2:Y:S02]  /*a370*/  LDC.64 R16, c[0x0][0x728] ;  /* 0x0001ca00ff107b82 */ /* 0x000ea40000000a00 */
[----:B------:R-:W-:Y:S01]  /*a380*/  IMAD.IADD R6, R5, 0x1, R6 ;  /* 0x0000000105067824 */ /* 0x000fe200078e0206 */
[----:B--2---:R-:W-:Y:S01]  /*a390*/  LEA R5, P1, R4, R16, 0x2 ;  /* 0x0000001004057211 */ /* 0x004fe200078210ff */
        /* <DEDUP_REMOVED lines=15> */
[----:B-1----:R-:W-:Y:S01]  /*a490*/  LOP3.LUT R12, R14, 0x1f, RZ, 0xc0, !PT ;  /* 0x0000001f0e0c7812 */ /* 0x002fe200078ec0ff */
[----:B------:R-:W-:Y:S01]  /*a4a0*/  IMAD.MOV.U32 R14, RZ, RZ, 0x1 ;  /* 0x00000001ff0e7424 */ /* 0x000fe200078e00ff */
[----:B------:R-:W-:Y:S01]  /*a4b0*/  LEA.HI.SX32 R8, R8, 0xffffffff, 0x1a ;  /* 0xffffffff08087811 */ /* 0x000fe200078fd2ff */
[----:B------:R-:W-:-:S08]  /*a4c0*/  IMAD.X R10, RZ, RZ, R10, P1 ;  /* 0x000000ffff0a7224 */ /* 0x000fd000008e060a */
.L_x_286:
[----:B------:R-:W-:-:S04]  /*a4d0*/  SHF.L.U32 R9, R14, 0x1f, RZ ;  /* 0x0000001f0e097819 */ /* 0x000fc800000006ff */
[----:B-1----:R-:W1:Y:S02]  /*a4e0*/  SYNCS.PHASECHK.TRANS64.TRYWAIT P1, [R0+URZ+0x31838], R9 ;  /* 0x03183809000075a7 */ /* 0x002e64000802017f */
[----:B-12--5:R-:W-:Y:S05]  /*a4f0*/  @!P1 BRA `(.L_x_282) ;  /* 0x0000000c00dc9947 */ /* 0x026fea0003800000 */
.L_x_295:
[----:B------:R-:W-:Y:S05]  /*a500*/  @P0 BRA `(.L_x_283) ;  /* 0x0000000000140947 */ /* 0x000fea0003800000 */
[----:B------:R-:W-:Y:S01]  /*a510*/  ISETP.NE.AND P1, PT, R12, RZ, PT ;  /* 0x000000ff0c00720c */ /* 0x000fe20003f25270 */
[----:B-1----:R-:W-:-:S04]  /*a520*/  IMAD.MOV.U32 R9, RZ, RZ, 0x8100 ;  /* 0x00008100ff097424 */ /* 0x002fc800078e00ff */
[----:B------:R2:W-:Y:S08]  /*a530*/  SYNCS.ARRIVE.TRANS64 RZ, [R0+URZ+0x31830], R9 ;  /* 0x0318300900ff79a7 */ /* 0x0005f0000800003f */
[----:B------:R-:W-:Y:S05]  /*a540*/  @!P1 BRA `(.L_x_283) ;  /* 0x0000000000049947 */ /* 0x000fea0003800000 */
[----:B------:R-:W-:Y:S01]  /*a550*/  BPT.TRAP 0x1 ;  /* 0x000000040000795c */ /* 0x000fe20000300000 */
.L_x_283:
        /* <DEDUP_REMOVED lines=10> */
[----:B------:R-:W2:Y:S01]  /*a600*/  S2R R12, SR_TID.X ;  /* 0x00000000000c7919 */ /* 0x000ea20000002100 */
        /* <DEDUP_REMOVED lines=31> */
[----:B--2---:R-:W-:-:S04]  /*a800*/  LOP3.LUT R12, R12, 0x7f, RZ, 0xc0, !PT ;  /* 0x0000007f0c0c7812 */ /* 0x004fc800078ec0ff */
[----:B------:R-:W-:Y:S01]  /*a810*/  ISETP.NE.AND P2, PT, R12, RZ, PT ;  /* 0x000000ff0c00720c */ /* 0x000fe20003f45270 */
[----:B------:R1:W-:Y:S01]  /*a820*/  UTMALDG.4D [UR24], [UR6], desc[UR8] ;  /* 0x00000818060075b4 */ /* 0x0003e20008019000 */
[----:B------:R-:W2:Y:S01]  /*a830*/  S2R R12, SR_TID.X ;  /* 0x00000000000c7919 */ /* 0x000ea20000002100 */
[----:B---3--:R-:W-:Y:S02]  /*a840*/  UIADD3 UR16, UR14, 0x2a100, URZ ;  /* 0x0002a1000e107890 */ /* 0x008fe4000fffe03f */
[----:B------:R-:W-:Y:S01]  /*a850*/  UIADD3 UR14, UR14, 0x2c300, URZ ;  /* 0x0002c3000e0e7890 */ /* 0x000fe2000fffe03f */
[----:B------:R-:W-:-:S06]  /*a860*/  UMOV UR18, 0xc0 ;  /* 0x000000c000127882 */ /* 0x000fcc0000000000 */
[----:B------:R1:W-:Y:S02]  /*a870*/  UTMALDG.4D [UR16], [UR6], desc[UR8] ;  /* 0x00000810060075b4 */ /* 0x0003e40008019000 */
[----:B------:R1:W-:Y:S01]  /*a880*/  UBLKCP.S.G [UR14], [UR4], UR10 ;  /* 0x0000000e040073ba */ /* 0x0003e2000800020a */
[----:B------:R-:W3:Y:S01]  /*a890*/  SYNCS.PHASECHK.TRANS64.TRYWAIT P1, [R19+URZ+0x31820], R20 ;  /* 0x03182014130075a7 */ /* 0x000ee2000802017f */
[----:B--2---:R-:W-:Y:S01]  /*a8a0*/  LOP3.LUT R12, R12, 0x1f, RZ, 0xc0, !PT ;  /* 0x0000001f0c0c7812 */ /* 0x004fe200078ec0ff */
[----:B-1-3--:R-:W-:Y:S06]  /*a8b0*/  @!P1 BRA `(.L_x_284) ;  /* 0x0000000c00009947 */ /* 0x00afec0003800000 */
.L_x_297:
[----:B------:R-:W-:Y:S01]  /*a8c0*/  LOP3.LUT R14, R14, 0x1, RZ, 0x3c, !PT ;  /* 0x000000010e0e7812 */ /* 0x000fe200078e3cff */
[----:B------:R-:W-:Y:S06]  /*a8d0*/  @P2 BRA `(.L_x_285) ;  /* 0x0000000000142947 */ /* 0x000fec0003800000 */
[----:B------:R-:W-:Y:S01]  /*a8e0*/  ISETP.NE.AND P1, PT, R12, RZ, PT ;  /* 0x000000ff0c00720c */ /* 0x000fe20003f25270 */
[----:B-1----:R-:W-:-:S04]  /*a8f0*/  IMAD.MOV.U32 R20, RZ, RZ, 0x8100 ;  /* 0x00008100ff147424 */ /* 0x002fc800078e00ff */
[----:B------:R2:W-:Y:S08]  /*a900*/  SYNCS.ARRIVE.TRANS64 RZ, [R19+URZ+0x31810], R20 ;  /* 0x0318101413ff79a7 */ /* 0x0005f0000800003f */
[----:B------:R-:W-:Y:S05]  /*a910*/  @!P1 BRA `(.L_x_285) ;  /* 0x0000000000049947 */ /* 0x000fea0003800000 */
[----:B------:R-:W-:Y:S01]  /*a920*/  BPT.TRAP 0x1 ;  /* 0x000000040000795c */ /* 0x000fe20000300000 */
.L_x_285:
        /* <DEDUP_REMOVED lines=52> */
[----:B---3--:R-:W-:Y:S05]  /*ac70*/  @!P1 BRA `(.L_x_286) ;  /* 0xfffffff800149947 */ /* 0x008fea000383ffff */
[----:B------:R-:W-:-:S07]  /*ac80*/  VIADD R5, R16, 0x1 ;  /* 0x0000000110057836 */ /* 0x000fce0000000000 */
.L_x_281:
[----:B------:R-:W3:Y:S01]  /*ac90*/  S2R R8, SR_CTAID.Y ;  /* 0x0000000000087919 */ /* 0x000ee20000002600 */
[----:B------:R-:W-:Y:S01]  /*aca0*/  SHF.L.U32 R7, R14, 0x1f, RZ ;  /* 0x0000001f0e077819 */ /* 0x000fe200000006ff */
[----:B------:R-:W4:Y:S03]  /*acb0*/  LDC.64 R16, c[0x0][0x730] ;  /* 0x0001cc00ff107b82 */ /* 0x000f260000000a00 */
[----:B------:R-:W1:Y:S05]  /*acc0*/  SYNCS.PHASECHK.TRANS64.TRYWAIT P1, [R0+URZ+0x31838], R7 ;  /* 0x03183807000075a7 */ /* 0x000e6a000802017f */
[----:B------:R-:W2:Y:S01]  /*acd0*/  LDC.64 R12, c[0x0][0x738] ;  /* 0x0001ce00ff0c7b82 */ /* 0x000ea20000000a00 */
[----:B----45:R-:W-:Y:S01]  /*ace0*/  IMAD.WIDE.U32 R2, R16, UR20, R2 ;  /* 0x0000001410027c25 */ /* 0x030fe2000f8e0002 */
[----:B---3--:R-:W-:-:S05]  /*acf0*/  SHF.R.S32.HI R8, RZ, 0x1f, R8 ;  /* 0x0000001fff087819 */ /* 0x008fca0000011408 */
[----:B------:R-:W-:-:S04]  /*ad00*/  IMAD R8, R8, R16, RZ ;  /* 0x0000001008087224 */ /* 0x000fc800078e02ff */
[----:B------:R-:W-:-:S04]  /*ad10*/  IMAD R17, R17, UR20, R8 ;  /* 0x0000001411117c24 */ /* 0x000fc8000f8e0208 */
[----:B------:R-:W-:Y:S02]  /*ad20*/  IMAD.IADD R3, R17, 0x1, R3 ;  /* 0x0000000111037824 */ /* 0x000fe400078e0203 */
[----:B--2---:R-:W-:Y:S02]  /*ad30*/  IMAD R8, R15, R12, RZ ;  /* 0x0000000c0f087224 */ /* 0x004fe400078e02ff */
[----:B------:R-:W-:-:S04]  /*ad40*/  IMAD.WIDE.U32 R2, R12, UR21, R2 ;  /* 0x000000150c027c25 */ /* 0x000fc8000f8e0002 */
[----:B------:R-:W-:Y:S01]  /*ad50*/  IMAD R13, R13, UR21, R8 ;  /* 0x000000150d0d7c24 */ /* 0x000fe2000f8e0208 */
[----:B-1----:R-:W-:Y:S06]  /*ad60*/  @!P1 BRA `(.L_x_287) ;  /* 0x0000000400ec9947 */ /* 0x002fec0003800000 */
.L_x_298:
[----:B-1----:R-:W-:Y:S01]  /*ad70*/  IMAD.IADD R7, R13, 0x1, R3 ;  /* 0x000000010d077824 */ /* 0x002fe200078e0203 */
[----:B------:R-:W-:Y:S06]  /*ad80*/  @P0 BRA `(.L_x_288) ;  /* 0x0000000000180947 */ /* 0x000fec0003800000 */
[----:B------:R-:W1:Y:S01]  /*ad90*/  S2R R8, SR_TID.X ;  /* 0x0000000000087919 */ /* 0x000e620000002100 */
[----:B------:R-:W-:-:S04]  /*ada0*/  IMAD.MOV.U32 R13, RZ, RZ, 0x8100 ;  /* 0x00008100ff0d7424 */ /* 0x000fc800078e00ff */
[----:B------:R2:W-:Y:S01]  /*adb0*/  SYNCS.ARRIVE.TRANS64 RZ, [R0+URZ+0x31830], R13 ;  /* 0x0318300d00ff79a7 */ /* 0x0005e2000800003f */
[----:B-1----:R-:W-:-:S13]  /*adc0*/  LOP3.LUT P0, RZ, R8, 0x1f, RZ, 0xc0, !PT ;  /* 0x0000001f08ff7812 */ /* 0x002fda000780c0ff */
[----:B--2---:R-:W-:Y:S05]  /*add0*/  @!P0 BRA `(.L_x_288) ;  /* 0x0000000000048947 */ /* 0x004fea0003800000 */
[----:B------:R-:W-:Y:S01]  /*ade0*/  BPT.TRAP 0x1 ;  /* 0x000000040000795c */ /* 0x000fe20000300000 */
.L_x_288:
[----:B------:R-:W1:Y:S01]  /*adf0*/  LDC.64 R12, c[0x0][0x728] ;  /* 0x0001ca00ff0c7b82 */ /* 0x000e620000000a00 */
        /* <DEDUP_REMOVED lines=21> */
[C---:B-1----:R-:W-:Y:S01]  /*af50*/  LEA R12, P0, R2.reuse, R12, 0x2 ;  /* 0x0000000c020c7211 */ /* 0x042fe200078010ff */
        /* <DEDUP_REMOVED lines=27> */
[----:B-1----:R-:W-:Y:S01]  /*b110*/  NOP ;  /* 0x0000000000007918 */ /* 0x002fe20000000000 */
.L_x_277:
[----:B------:R-:W-:Y:S05]  /*b120*/  WARPSYNC.ALL ;  /* 0x0000000000007948 */ /* 0x000fea0003800000 */
[----:B------:R-:W-:-:S13]  /*b130*/  ELECT P0, URZ, PT ;  /* 0x00000000003f782f */ /* 0x000fda0003800000 */
[----:B------:R-:W-:Y:S05]  /*b140*/  @!P0 BRA `(.L_x_252) ;  /* 0x0000000000708947 */ /* 0x000fea0003800000 */
[----:B------:R-:W-:-:S04]  /*b150*/  LOP3.LUT R21, R21, 0x2, RZ, 0xfc, !PT ;  /* 0x0000000215157812 */ /* 0x000fc800078efcff */
[----:B------:R-:W-:-:S13]  /*b160*/  ISETP.NE.AND P1, PT, R21, 0x3, PT ;  /* 0x000000031500780c */ /* 0x000fda0003f25270 */
[----:B------:R-:W-:Y:S05]  /*b170*/  @!P1 BRA `(.L_x_289) ;  /* 0x0000000000049947 */ /* 0x000fea0003800000 */
[----:B--2---:R-:W-:Y:S01]  /*b180*/  BPT.TRAP 0x1 ;  /* 0x000000040000795c */ /* 0x004fe20000300000 */
.L_x_289:
[----:B------:R-:W1:Y:S01]  /*b190*/  S2R R3, SR_CgaCtaId ;  /* 0x0000000000037919 */ /* 0x000e620000008800 */
[----:B------:R-:W-:-:S04]  /*b1a0*/  MOV R2, 0x400 ;  /* 0x0000040000027802 */ /* 0x000fc80000000f00 */
[----:B-1----:R-:W-:Y:S02]  /*b1b0*/  LEA R7, R3, R2, 0x18 ;  /* 0x0000000203077211 */ /* 0x002fe400078ec0ff */
[----:B------:R-:W-:-:S03]  /*b1c0*/  SHF.L.U32 R3, R0, 0x1f, RZ ;  /* 0x0000001f00037819 */ /* 0x000fc600000006ff */
[----:B------:R-:W-:-:S04]  /*b1d0*/  VIADD R2, R7, 0x31820 ;  /* 0x0003182007027836 */ /* 0x000fc80000000000 */
[----:B------:R-:W-:-:S04]  /*b1e0*/  IMAD R6, R5, 0x8, R2 ;  /* 0x0000000805067824 */ /* 0x000fc800078e0202 */
[----:B------:R-:W1:Y:S02]  /*b1f0*/  SYNCS.PHASECHK.TRANS64.TRYWAIT P0, [R6+URZ], R3 ;  /* 0x00000003060075a7 */ /* 0x000e64000800017f */
[----:B-1----:R-:W-:Y:S05]  /*b200*/  @!P0 BRA `(.L_x_290) ;  /* 0x0000000000d88947 */ /* 0x002fea0003800000 */
.L_x_299:
[----:B------:R-:W-:-:S05]  /*b210*/  VIADD R5, R5, 0x1 ;  /* 0x0000000105057836 */ /* 0x000fca0000000000 */
[----:B------:R-:W-:-:S04]  /*b220*/  ISETP.NE.AND P0, PT, R5, 0x2, PT ;  /* 0x000000020500780c */ /* 0x000fc80003f05270 */
[----:B-1----:R-:W-:Y:S02]  /*b230*/  SEL R3, RZ, 0x1, P0 ;  /* 0x00000001ff037807 */ /* 0x002fe40000000000 */
[----:B------:R-:W-:Y:S02]  /*b240*/  SEL R5, R5, RZ, P0 ;  /* 0x000000ff05057207 */ /* 0x000fe40000000000 */
[----:B------:R-:W-:-:S03]  /*b250*/  LOP3.LUT R0, R0, R3, RZ, 0x3c, !PT ;  /* 0x0000000300007212 */ /* 0x000fc600078e3cff */
[----:B------:R-:W-:Y:S01]  /*b260*/  IMAD R5, R5, 0x8, R2 ;  /* 0x0000000805057824 */ /* 0x000fe200078e0202 */
[----:B------:R-:W-:-:S04]  /*b270*/  SHF.L.U32 R0, R0, 0x1f, RZ ;  /* 0x0000001f00007819 */ /* 0x000fc800000006ff */
[----:B------:R-:W1:Y:S02]  /*b280*/  SYNCS.PHASECHK.TRANS64.TRYWAIT P0, [R5+URZ], R0 ;  /* 0x00000000050075a7 */ /* 0x000e64000800017f */
[----:B-1----:R-:W-:Y:S05]  /*b290*/  @!P0 BRA `(.L_x_291) ;  /* 0x0000000000c88947 */ /* 0x002fea0003800000 */
.L_x_300:
[----:B------:R-:W-:Y:S05]  /*b2a0*/  @!P1 BRA `(.L_x_292) ;  /* 0x0000000000049947 */ /* 0x000fea0003800000 */
[----:B--2---:R-:W-:Y:S01]  /*b2b0*/  BPT.TRAP 0x1 ;  /* 0x000000040000795c */ /* 0x004fe20000300000 */
.L_x_292:
[----:B------:R-:W-:-:S07]  /*b2c0*/  SHF.L.U32 R4, R4, 0x1f, RZ ;  /* 0x0000001f04047819 */ /* 0x000fce00000006ff */
.L_x_293:
[----:B---3--:R3:W4:Y:S02]  /*b2d0*/  SYNCS.PHASECHK.TRANS64.TRYWAIT P0, [R7+URZ+0x31838], R4 ;  /* 0x03183804070075a7 */ /* 0x008724000800017f */
[----:B----4-:R-:W-:Y:S05]  /*b2e0*/  @!P0 NANOSLEEP.SYNCS 0x989680 ;  /* 0x009896800000895d */ /* 0x010fea0003900000 */
[----:B------:R-:W4:Y:S02]  /*b2f0*/  @!P0 SYNCS.PHASECHK.TRANS64 P0, [R7+URZ+0x31838], R4 ;  /* 0x03183804070085a7 */ /* 0x000f24000800007f */
[----:B----4-:R-:W-:Y:S05]  /*b300*/  @!P0 BRA `(.L_x_293) ;  /* 0xfffffffc00f08947 */ /* 0x010fea000383ffff */
.L_x_252:
[----:B--2---:R-:W-:Y:S05]  /*b310*/  BSYNC B0 ;  /* 0x0000000000007941 */ /* 0x004fea0003800000 */
.L_x_246:
[----:B------:R-:W-:Y:S05]  /*b320*/  EXIT ;  /* 0x000000000000794d */ /* 0x000fea0003800000 */
.L_x_258:
[----:B-1----:R1:W2:Y:S02]  /*b330*/  SYNCS.PHASECHK.TRANS64.TRYWAIT P0, [R18+URZ+0x31800], R13 ;  /* 0x0318000d120075a7 */ /* 0x0022a4000800017f */
[----:B--2---:R-:W-:Y:S05]  /*b340*/  @!P0 NANOSLEEP.SYNCS 0x989680 ;  /* 0x009896800000895d */ /* 0x004fea0003900000 */
[----:B------:R-:W2:Y:S02]  /*b350*/  @!P0 SYNCS.PHASECHK.TRANS64 P0, [R18+URZ+0x31800], R13 ;  /* 0x0318000d120085a7 */ /* 0x000ea4000800007f */
[----:B--2---:R-:W-:Y:S05]  /*b360*/  @!P0 BRA `(.L_x_258) ;  /* 0xfffffffc00f08947 */ /* 0x004fea000383ffff */
[----:B------:R-:W-:Y:S05]  /*b370*/  BRA `(.L_x_257) ;  /* 0xffffff5c00587947 */ /* 0x000fea000383ffff */
.L_x_262:
[----:B--2---:R2:W3:Y:S02]  /*b380*/  SYNCS.PHASECHK.TRANS64.TRYWAIT P1, [R17+URZ+0x31810], R8 ;  /* 0x03181008110075a7 */ /* 0x0044e4000802017f */
[----:B---3--:R-:W-:Y:S05]  /*b390*/  @!P1 NANOSLEEP.SYNCS 0x989680 ;  /* 0x009896800000995d */ /* 0x008fea0003900000 */
[----:B------:R-:W3:Y:S02]  /*b3a0*/  @!P1 SYNCS.PHASECHK.TRANS64 P1, [R17+URZ+0x31810], R8 ;  /* 0x03181008110095a7 */ /* 0x000ee4000802007f */
[----:B---3--:R-:W-:Y:S05]  /*b3b0*/  @!P1 BRA `(.L_x_262) ;  /* 0xfffffffc00f09947 */ /* 0x008fea000383ffff */
[----:B------:R-:W-:Y:S05]  /*b3c0*/  BRA `(.L_x_261) ;  /* 0xffffff6400c07947 */ /* 0x000fea000383ffff */
.L_x_266:
[----:B----4-:R4:W1:Y:S02]  /*b3d0*/  SYNCS.PHASECHK.TRANS64.TRYWAIT P1, [R18+URZ+0x31830], R11 ;  /* 0x0318300b120075a7 */ /* 0x010864000802017f */
[----:B-1----:R-:W-:Y:S05]  /*b3e0*/  @!P1 NANOSLEEP.SYNCS 0x989680 ;  /* 0x009896800000995d */ /* 0x002fea0003900000 */
[----:B------:R-:W1:Y:S02]  /*b3f0*/  @!P1 SYNCS.PHASECHK.TRANS64 P1, [R18+URZ+0x31830], R11 ;  /* 0x0318300b120095a7 */ /* 0x000e64000802007f */
[----:B-1----:R-:W-:Y:S05]  /*b400*/  @!P1 BRA `(.L_x_266) ;  /* 0xfffffffc00f09947 */ /* 0x002fea000383ffff */
[----:B------:R-:W-:Y:S05]  /*b410*/  BRA `(.L_x_265) ;  /* 0xffffff8000c07947 */ /* 0x000fea000383ffff */
.L_x_279:
[----:B-1----:R1:W2:Y:S02]  /*b420*/  SYNCS.PHASECHK.TRANS64.TRYWAIT P0, [R0+URZ+0x31820], R5 ;  /* 0x03182005000075a7 */ /* 0x0022a4000800017f */
[----:B--2---:R-:W-:Y:S05]  /*b430*/  @!P0 NANOSLEEP.SYNCS 0x989680 ;  /* 0x009896800000895d */ /* 0x004fea0003900000 */
[----:B------:R-:W2:Y:S02]  /*b440*/  @!P0 SYNCS.PHASECHK.TRANS64 P0, [R0+URZ+0x31820], R5 ;  /* 0x03182005000085a7 */ /* 0x000ea4000800007f */
[----:B--2---:R-:W-:Y:S05]  /*b450*/  @!P0 BRA `(.L_x_279) ;  /* 0xfffffffc00f08947 */ /* 0x004fea000383ffff */
[----:B------:R-:W-:Y:S05]  /*b460*/  BRA `(.L_x_294) ;  /* 0xffffffe400947947 */ /* 0x000fea000383ffff */
.L_x_282:
[----:B-1----:R1:W2:Y:S02]  /*b470*/  SYNCS.PHASECHK.TRANS64.TRYWAIT P1, [R0+URZ+0x31838], R9 ;  /* 0x03183809000075a7 */ /* 0x0022a4000802017f */
[----:B--2---:R-:W-:Y:S05]  /*b480*/  @!P1 NANOSLEEP.SYNCS 0x989680 ;  /* 0x009896800000995d */ /* 0x004fea0003900000 */
[----:B------:R-:W2:Y:S02]  /*b490*/  @!P1 SYNCS.PHASECHK.TRANS64 P1, [R0+URZ+0x31838], R9 ;  /* 0x03183809000095a7 */ /* 0x000ea4000802007f */
[----:B--2---:R-:W-:Y:S05]  /*b4a0*/  @!P1 BRA `(.L_x_282) ;  /* 0xfffffffc00f09947 */ /* 0x004fea000383ffff */
[----:B------:R-:W-:Y:S05]  /*b4b0*/  BRA `(.L_x_295) ;  /* 0xfffffff000107947 */ /* 0x000fea000383ffff */
.L_x_284:
[----:B------:R-:W-:-:S07]  /*b4c0*/  SHF.L.U32 R20, R6, 0x1f, RZ ;  /* 0x0000001f06147819 */ /* 0x000fce00000006ff */
.L_x_296:
[----:B-1----:R1:W2:Y:S02]  /*b4d0*/  SYNCS.PHASECHK.TRANS64.TRYWAIT P1, [R19+URZ+0x31820], R20 ;  /* 0x03182014130075a7 */ /* 0x0022a4000802017f */
[----:B--2---:R-:W-:Y:S05]  /*b4e0*/  @!P1 NANOSLEEP.SYNCS 0x989680 ;  /* 0x009896800000995d */ /* 0x004fea0003900000 */
[----:B------:R-:W2:Y:S02]  /*b4f0*/  @!P1 SYNCS.PHASECHK.TRANS64 P1, [R19+URZ+0x31820], R20 ;  /* 0x03182014130095a7 */ /* 0x000ea4000802007f */
[----:B--2---:R-:W-:Y:S05]  /*b500*/  @!P1 BRA `(.L_x_296) ;  /* 0xfffffffc00f09947 */ /* 0x004fea000383ffff */
[----:B------:R-:W-:Y:S05]  /*b510*/  BRA `(.L_x_297) ;  /* 0xfffffff000e87947 */ /* 0x000fea000383ffff */
.L_x_287:
[----:B-1----:R1:W2:Y:S02]  /*b520*/  SYNCS.PHASECHK.TRANS64.TRYWAIT P1, [R0+URZ+0x31838], R7 ;  /* 0x03183807000075a7 */ /* 0x0022a4000802017f */
[----:B--2---:R-:W-:Y:S05]  /*b530*/  @!P1 NANOSLEEP.SYNCS 0x989680 ;  /* 0x009896800000995d */ /* 0x004fea0003900000 */
[----:B------:R-:W2:Y:S02]  /*b540*/  @!P1 SYNCS.PHASECHK.TRANS64 P1, [R0+URZ+0x31838], R7 ;  /* 0x03183807000095a7 */ /* 0x000ea4000802007f */
[----:B--2---:R-:W-:Y:S05]  /*b550*/  @!P1 BRA `(.L_x_287) ;  /* 0xfffffffc00f09947 */ /* 0x004fea000383ffff */
[----:B------:R-:W-:Y:S05]  /*b560*/  BRA `(.L_x_298) ;  /* 0xfffffff800007947 */ /* 0x000fea000383ffff */
.L_x_290:
[----:B-1----:R1:W3:Y:S02]  /*b570*/  SYNCS.PHASECHK.TRANS64.TRYWAIT P0, [R6+URZ], R3 ;  /* 0x00000003060075a7 */ /* 0x0022e4000800017f */
[----:B---3--:R-:W-:Y:S05]  /*b580*/  @!P0 NANOSLEEP.SYNCS 0x989680 ;  /* 0x009896800000895d */ /* 0x008fea0003900000 */
[----:B------:R-:W3:Y:S02]  /*b590*/  @!P0 SYNCS.PHASECHK.TRANS64 P0, [R6+URZ], R3 ;  /* 0x00000003060085a7 */ /* 0x000ee4000800007f */
[----:B---3--:R-:W-:Y:S05]  /*b5a0*/  @!P0 BRA `(.L_x_290) ;  /* 0xfffffffc00f08947 */ /* 0x008fea000383ffff */
[----:B------:R-:W-:Y:S05]  /*b5b0*/  BRA `(.L_x_299) ;  /* 0xfffffffc00147947 */ /* 0x000fea000383ffff */
.L_x_291:
[----:B-1----:R1:W3:Y:S02]  /*b5c0*/  SYNCS.PHASECHK.TRANS64.TRYWAIT P0, [R5+URZ], R0 ;  /* 0x00000000050075a7 */ /* 0x0022e4000800017f */
[----:B---3--:R-:W-:Y:S05]  /*b5d0*/  @!P0 NANOSLEEP.SYNCS 0x989680 ;  /* 0x009896800000895d */ /* 0x008fea0003900000 */
[----:B------:R-:W3:Y:S02]  /*b5e0*/  @!P0 SYNCS.PHASECHK.TRANS64 P0, [R5+URZ], R0 ;  /* 0x00000000050085a7 */ /* 0x000ee4000800007f */
[----:B---3--:R-:W-:Y:S05]  /*b5f0*/  @!P0 BRA `(.L_x_291) ;  /* 0xfffffffc00f08947 */ /* 0x008fea000383ffff */
[----:B------:R-:W-:Y:S05]  /*b600*/  BRA `(.L_x_300) ;  /* 0xfffffffc00247947 */ /* 0x000fea000383ffff */
.L_x_301:
        /* <DEDUP_REMOVED lines=15> */
.L_x_1148:


//--------------------- .text._ZN7cutlass13device_kernelIN5flash11enable_sm90INS1_16FlashAttnBwdSm90INS1_25CollectiveMainloopBwdSm90ILi2ELi1ELi1EN4cute5tupleIJNS5_1CILi1EEES8_S8_EEENS6_IJNS7_ILi64EEENS7_ILi80EEENS7_ILi256EEEEEENS_6half_tEfNS_4arch4Sm90ELb0ELb1ELb1ELb0ELb0ELb0ELb1ELb1ELi2ELi1ELi1ELi1ELb0EEENS1_21CollectiveEpilogueBwdISD_SE_SG_Li256ELb0ELb1ELi2EEENS1_19SingleTileSchedulerILb0ELb0ELb0ELi80EEEEEEEEEvNT_6ParamsE --------------------------
	.section	.text._ZN7cutlass13device_kernelIN5flash11enable_sm90INS1_16FlashAttnBwdSm90INS1_25CollectiveMainloopBwdSm90ILi2ELi1ELi1EN4cute5tupleIJNS5_1CILi1EEES8_S8_EEENS6_IJNS7_ILi64EEENS7_ILi80EEENS7_ILi256EEEEEENS_6half_tEfNS_4arch4Sm90ELb0ELb1ELb1ELb0ELb0ELb0ELb1ELb1ELi2ELi1ELi1ELi1ELb0EEENS1_21CollectiveEpilogueBwdISD_SE_SG_Li256ELb0ELb1ELi2EEENS1_19SingleTileSchedulerILb0ELb0ELb0ELi80EEEEEEEEEvNT_6ParamsE,"ax",@progbits
	.align	128
.text._ZN7cutlass13device_kernelIN5flash11enable_sm90INS1_16FlashAttnBwdSm90INS1_25CollectiveMainloopBwdSm90ILi2ELi1ELi1EN4cute5tupleIJNS5_1CILi1EEES8_S8_EEENS6_IJNS7_ILi64EEENS7_ILi80EEENS7_ILi256EEEEEENS_6half_tEfNS_4arch4Sm90ELb0ELb1ELb1ELb0ELb0ELb0ELb1ELb1ELi2ELi1ELi1ELi1ELb0EEENS1_21CollectiveEpilogueBwdISD_SE_SG_Li256ELb0ELb1ELi2EEENS1_19SingleTileSchedulerILb0ELb0ELb0ELi80EEEEEEEEEvNT_6ParamsE:
        .type           _ZN7cutlass13device_kernelIN5flash11enable_sm90INS1_16FlashAttnBwdSm90INS1_25CollectiveMainloopBwdSm90ILi2ELi1ELi1EN4cute5tupleIJNS5_1CILi1EEES8_S8_EEENS6_IJNS7_ILi64EEENS7_ILi80EEENS7_ILi256EEEEEENS_6half_tEfNS_4arch4Sm90ELb0ELb1ELb1ELb0ELb0ELb0ELb1ELb1ELi2ELi1ELi1ELi1ELb0EEENS1_21CollectiveEpilogueBwdISD_SE_SG_Li256ELb0ELb1ELi2EEENS1_19SingleTileSchedulerILb0ELb0ELb0ELi80EEEEEEEEEvNT_6ParamsE,@function
        .size           _ZN7cutlass13device_kernelIN5flash11enable_sm90INS1_16FlashAttnBwdSm90INS1_25CollectiveMainloopBwdSm90ILi2ELi1ELi1EN4cute5tupleIJNS5_1CILi1EEES8_S8_EEENS6_IJNS7_ILi64EEENS7_ILi80EEENS7_ILi256EEEEEENS_6half_tEfNS_4arch4Sm90ELb0ELb1ELb1ELb0ELb0ELb0ELb1ELb1ELi2ELi1ELi1ELi1ELb0EEENS1_21CollectiveEpilogueBwdISD_SE_SG_Li256ELb0ELb1ELi2EEENS1_19SingleTileSchedulerILb0ELb0ELb0ELi80EEEEEEEEEvNT_6ParamsE,(.L_x_1149 - _ZN7cutlass13device_kernelIN5flash11enable_sm90INS1_16FlashAttnBwdSm90INS1_25CollectiveMainloopBwdSm90ILi2ELi1ELi1EN4cute5tupleIJNS5_1CILi1EEES8_S8_EEENS6_IJNS7_ILi64EEENS7_ILi80EEENS7_ILi256EEEEEENS_6half_tEfNS_4arch4Sm90ELb0ELb1ELb1ELb0ELb0ELb0ELb1ELb1ELi2ELi1ELi1ELi1ELb0EEENS1_21CollectiveEpilogueBwdISD_SE_SG_Li256ELb0ELb1ELi2EEENS1_19SingleTileSchedulerILb0ELb0ELb0ELi80EEEEEEEEEvNT_6ParamsE)
        .other          _ZN7cutlass13device_kernelIN5flash11enable_sm90INS1_16FlashAttnBwdSm90INS1_25CollectiveMainloopBwdSm90ILi2ELi1ELi1EN4cute5tupleIJNS5_1CILi1EEES8_S8_EEENS6_IJNS7_ILi64EEENS7_ILi80EEENS7_ILi256EEEEEENS_6half_tEfNS_4arch4Sm90ELb0ELb1ELb1ELb0ELb0ELb0ELb1ELb1ELi2ELi1ELi1ELi1ELb0EEENS1_21CollectiveEpilogueBwdISD_SE_SG_Li256ELb0ELb1ELi2EEENS1_19SingleTileSchedulerILb0ELb0ELb0ELi80EEEEEEEEEvNT_6ParamsE,@"STO_CUDA_ENTRY STV_DEFAULT"
_ZN7cutlass13device_kernelIN5flash11enable_sm90INS1_16FlashAttnBwdSm90INS1_25CollectiveMainloopBwdSm90ILi2ELi1ELi1EN4cute5tupleIJNS5_1CILi1EEES8_S8_EEENS6_IJNS7_ILi64EEENS7_ILi80EEENS7_ILi256EEEEEENS_6half_tEfNS_4arch4Sm90ELb0ELb1ELb1ELb0ELb0ELb0ELb1ELb1ELi2ELi1ELi1ELi1ELb0EEENS1_21CollectiveEpilogueBwdISD_SE_SG_Li256ELb0ELb1ELi2EEENS1_19SingleTileSchedulerILb0ELb0ELb0ELi80EEEEEEEEEvNT_6ParamsE:
[----:B------:R-:W1:Y:S02]  /*0000*/  LDC R1, c[0x0][0x28] ;  /* 0x00000a00ff017b82 */ /* 0x000e640000000800 */
[----:B-1----:R-:W-:Y:S01]  /*0010*/  VIADD R1, R1, 0xfffffff8 ;  /* 0xfffffff801017836 */ /* 0x002fe20000000000 */
[----:B------:R-:W1:Y:S01]  /*0020*/  S2R R21, SR_TID.X ;  /* 0x0000000000157919 */ /* 0x000e620000002100 */
[----:B------:R-:W-:Y:S01]  /*0030*/  ELECT P0, URZ, PT ;  /* 0x00000000003f782f */ /* 0x000fe20003800000 */
[----:B------:R-:W-:Y:S01]  /*0040*/  BSSY B0, `(.L_x_302) ;  /* 0x000001a000007945 */ /* 0x000fe20003800000 */
[----:B-1----:R-:W-:-:S05]  /*0050*/  SHF.R.U32.HI R2, RZ, 0x5, R21 ;  /* 0x00000005ff027819 */ /* 0x002fca0000011615 */
[----:B------:R-:W1:Y:S02]  /*0060*/  SHFL.IDX PT, R0, R2, RZ, 0x1f ;  /* 0x00001fff02007589 */ /* 0x000e6400000e0000 */
[----:B-1----:R-:W-:Y:S02]  /*0070*/  ISETP.EQ.AND P0, PT, R0, RZ, P0 ;  /* 0x000000ff0000720c */ /* 0x002fe40000702270 */
[----:B------:R-:W-:-:S11]  /*0080*/  SHF.R.U32.HI R0, RZ, 0x7, R21 ;  /* 0x00000007ff007819 */ /* 0x000fd60000011615 */
        /* <DEDUP_REMOVED lines=21> */
.L_x_303:
[----:B------:R-:W-:Y:S05]  /*01e0*/  BSYNC B0 ;  /* 0x0000000000007941 */ /* 0x000fea0003800000 */
.L_x_302:
[----:B------:R-:W-:Y:S01]  /*01f0*/  VOTEU.ANY UP0, P0 ;  /* 0x00000000003f7886 */ /* 0x000fe20000000100 */
[----:B------:R-:W1:Y:S01]  /*0200*/  SHFL.IDX PT, R0, R0, RZ, 0x1f ;  /* 0x00001fff00007589 */ /* 0x000e6200000e0000 */
[----:B------:R-:W-:Y:S01]  /*0210*/  UMOV UR4, 0x1 ;  /* 0x0000000100047882 */ /* 0x000fe20000000000 */
[----:B------:R-:W-:Y:S02]  /*0220*/  VOTEU.ANY UP1, P0 ;  /* 0x00000000003f7886 */ /* 0x000fe40000020100 */
[----:B------:R-:W2:Y:S01]  /*0230*/  @UP0 S2UR UR7, SR_CgaCtaId ;  /* 0x00000000000709c3 */ /* 0x000ea20000008800 */
[----:B------:R-:W-:Y:S01]  /*0240*/  @UP0 UMOV UR6, 0x400 ;  /* 0x0000040000060882 */ /* 0x000fe20000000000 */
[----:B------:R-:W-:-:S04]  /*0250*/  @UP0 UIADD3 UR4, -UR4, 0x100000, URZ ;  /* 0x0010000004040890 */ /* 0x000fc8000fffe13f */
[----:B------:R-:W-:Y:S02]  /*0260*/  @UP0 USHF.L.U32 UR5, UR4, 0xb, URZ ;  /* 0x0000000b04050899 */ /* 0x000fe4000800063f */
[----:B------:R-:W-:Y:S01]  /*0270*/  @UP0 USHF.L.U32 UR4, UR4, 0x1, URZ ;  /* 0x0000000104040899 */ /* 0x000fe2000800063f */
[----:B------:R-:W3:Y:S01]  /*0280*/  SHFL.IDX PT, R3, R2, RZ, 0x1f ;  /* 0x00001fff02037589 */ /* 0x000ee200000e0000 */
[----:B-1----:R-:W-:Y:S01]  /*0290*/  R2UR UR8, R0 ;  /* 0x00000000000872ca */ /* 0x002fe200000e0000 */
[----:B--2---:R-:W-:-:S03]  /*02a0*/  @UP0 ULEA UR6, UR7, UR6, 0x18 ;  /* 0x0000000607060291 */ /* 0x004fc6000f8ec03f */
[----:B------:R-:W-:Y:S01]  /*02b0*/  UMOV UR7, 0x1 ;  /* 0x0000000100077882 */ /* 0x000fe20000000000 */
[----:B---3--:R-:W-:-:S08]  /*02c0*/  ISETP.NE.AND P1, PT, R3, RZ, PT ;  /* 0x000000ff0300720c */ /* 0x008fd00003f25270 */
[----:B------:R-:W-:Y:S01]  /*02d0*/  UISETP.NE.AND UP0, UPT, UR8, URZ, UPT ;  /* 0x0000003f0800728c */ /* 0x000fe2000bf05270 */
[----:B------:R-:W1:Y:S02]  /*02e0*/  FENCE.VIEW.ASYNC.S ;  /* 0x00000000000073c6 */ /* 0x000e640000000000 */
[----:B-1----:R1:W2:Y:S02]  /*02f0*/  @UP1 SYNCS.EXCH.64 URZ, [UR6+0x31800], UR4 ;  /* 0x03180004063f15b2 */ /* 0x0022a40008000100 */
[----:B-1----:R-:W-:-:S06]  /*0300*/  USEL UR4, UR7, 0x2, !UP0 ;  /* 0x0000000207047887 */ /* 0x002fcc000c000000 */
[----:B------:R-:W-:-:S05]  /*0310*/  IMAD.U32 R0, RZ, RZ, UR4 ;  /* 0x00000004ff007e24 */ /* 0x000fca000f8e00ff */
[----:B------:R1:W-:Y:S01]  /*0320*/  STL [R1], R0 ;  /* 0x0000000001007387 */ /* 0x0003e20000100800 */
[----:B------:R-:W-:Y:S05]  /*0330*/  @P1 BRA `(.L_x_304) ;  /* 0x0000000000481947 */ /* 0x000fea0003800000 */
[----:B------:R-:W3:Y:S01]  /*0340*/  S2UR UR5, SR_CgaCtaId ;  /* 0x00000000000579c3 */ /* 0x000ee20000008800 */
[----:B------:R-:W-:Y:S01]  /*0350*/  UMOV UR4, 0x400 ;  /* 0x0000040000047882 */ /* 0x000fe20000000000 */
[----:B------:R-:W-:Y:S01]  /*0360*/  UMOV UR6, 0x1 ;  /* 0x0000000100067882 */ /* 0x000fe20000000000 */
[----:B------:R-:W-:Y:S01]  /*0370*/  UMOV UR9, 0x100 ;  /* 0x0000010000097882 */ /* 0x000fe20000000000 */
[----:B------:R-:W-:-:S04]  /*0380*/  UIADD3 UR6, -UR6, 0x100000, URZ ;  /* 0x0010000006067890 */ /* 0x000fc8000fffe13f */
[----:B------:R-:W-:Y:S02]  /*0390*/  USHF.L.U32 UR7, UR6, 0xb, URZ ;  /* 0x0000000b06077899 */ /* 0x000fe4000800063f */
[----:B------:R-:W-:Y:S01]  /*03a0*/  USHF.L.U32 UR6, UR6, 0x1, URZ ;  /* 0x0000000106067899 */ /* 0x000fe2000800063f */
[----:B------:R-:W-:Y:S01]  /*03b0*/  ELECT P0, URZ, PT ;  /* 0x00000000003f782f */ /* 0x000fe20003800000 */
[----:B---3--:R-:W-:Y:S02]  /*03c0*/  ULEA UR8, UR5, UR4, 0x18 ;  /* 0x0000000405087291 */ /* 0x008fe4000f8ec03f */
[----:B------:R-:W-:-:S04]  /*03d0*/  UIADD3 UR4, -UR9, 0x100000, URZ ;  /* 0x0010000009047890 */ /* 0x000fc8000fffe13f */
[----:B------:R-:W-:Y:S02]  /*03e0*/  USHF.L.U32 UR5, UR4, 0xb, URZ ;  /* 0x0000000b04057899 */ /* 0x000fe4000800063f */
[----:B------:R-:W-:Y:S01]  /*03f0*/  USHF.L.U32 UR4, UR4, 0x1, URZ ;  /* 0x0000000104047899 */ /* 0x000fe2000800063f */
[----:B------:R-:W3:Y:S03]  /*0400*/  FENCE.VIEW.ASYNC.S ;  /* 0x00000000000073c6 */ /* 0x000ee60000000000 */
[----:B---3--:R3:W4:Y:S08]  /*0410*/  SYNCS.EXCH.64 URZ, [UR8+0x31810], UR6 ;  /* 0x03181006083f75b2 */ /* 0x0087300008000100 */
[----:B------:R3:W1:Y:S01]  /*0420*/  SYNCS.EXCH.64 URZ, [UR8+0x31820], UR4 ;  /* 0x03182004083f75b2 */ /* 0x0006620008000100 */
[----:B------:R3:W1:Y:S01]  /*0430*/  SYNCS.EXCH.64 URZ, [UR8+0x31818], UR6 ;  /* 0x03181806083f75b2 */ /* 0x0006620008000100 */
[----:B------:R3:W1:Y:S01]  /*0440*/  SYNCS.EXCH.64 URZ, [UR8+0x31828], UR4 ;  /* 0x03182804083f75b2 */ /* 0x0006620008000100 */
[----:B------:R-:W-:Y:S01]  /*0450*/  NOP ;  /* 0x0000000000007918 */ /* 0x000fe20000000000 */
.L_x_304:
[----:B-1----:R-:W1:Y:S01]  /*0460*/  SHFL.IDX PT, R0, R2, RZ, 0x1f ;  /* 0x00001fff02007589 */ /* 0x002e6200000e0000 */
[----:B------:R-:W-:Y:S01]  /*0470*/  NOP ;  /* 0x0000000000007918 */ /* 0x000fe20000000000 */
[----:B-1----:R-:W-:-:S13]  /*0480*/  ISETP.NE.AND P0, PT, R0, RZ, PT ;  /* 0x000000ff0000720c */ /* 0x002fda0003f05270 */
[----:B------:R-:W-:Y:S05]  /*0490*/  @P0 BRA `(.L_x_305) ;  /* 0x0000000000400947 */ /* 0x000fea0003800000 */
[----:B---3--:R-:W1:Y:S01]  /*04a0*/  S2UR UR5, SR_CgaCtaId ;  /* 0x00000000000579c3 */ /* 0x008e620000008800 */
        /* <DEDUP_REMOVED lines=12> */
[----:B-1----:R1:W3:Y:S08]  /*0570*/  SYNCS.EXCH.64 URZ, [UR8+0x31830], UR4 ;  /* 0x03183004083f75b2 */ /* 0x0022f00008000100 */
[----:B------:R1:W1:Y:S01]  /*0580*/  SYNCS.EXCH.64 URZ, [UR8+0x31838], UR6 ;  /* 0x03183806083f75b2 */ /* 0x0002620008000100 */
[----:B------:R-:W-:Y:S01]  /*0590*/  NOP ;  /* 0x0000000000007918 */ /* 0x000fe20000000000 */
.L_x_305:
[----:B------:R-:W-:Y:S01]  /*05a0*/  PLOP3.LUT P0, PT, PT, PT, UP0, 0x80, 0x0 ;  /* 0x000000000000781c */ /* 0x000fe20003f0f008 */
[----:B------:R-:W-:Y:S01]  /*05b0*/  NOP ;  /* 0x0000000000007918 */ /* 0x000fe20000000000 */
[----:B------:R-:W-:Y:S01]  /*05c0*/  LOP3.LUT R0, R21, 0x7f, RZ, 0xc0, !PT ;  /* 0x0000007f15007812 */ /* 0x000fe200078ec0ff */
[----:B-1234-:R-:W-:Y:S10]  /*05d0*/  BAR.SYNC.DEFER_BLOCKING 0x0 ;  /* 0x0000000000007b1d */ /* 0x01eff40000010000 */
[----:B------:R-:W-:Y:S05]  /*05e0*/  @!P0 BRA `(.L_x_306) ;  /* 0x000000d4004c8947 */ /* 0x000fea0003800000 */
.L_x_307:
[----:B------:R-:W-:-:S08]  /*05f0*/  NOP ;  /* 0x0000000000007918 */ /* 0x000fd00000000000 */
[----:B------:R-:W1:Y:S02]  /*0600*/  USETMAXREG.TRY_ALLOC.CTAPOOL UP0, 0xf0 ;  /* 0x000000f0000079c8 */ /* 0x000e640008000600 */
[----:B-1----:R-:W-:-:S13]  /*0610*/  PLOP3.LUT P0, PT, PT, PT, UP0, 0x80, 0x0 ;  /* 0x000000000000781c */ /* 0x002fda0003f0f008 */
[----:B------:R-:W-:Y:S05]  /*0620*/  @!P0 BRA `(.L_x_307) ;  /* 0xfffffffc00f08947 */ /* 0x000fea000383ffff */
[----:B------:R-:W1:Y:S02]  /*0630*/  S2UR UR4, SR_CTAID.Z ;  /* 0x00000000000479c3 */ /* 0x000e640000002700 */
[----:B-1----:R-:W-:-:S13]  /*0640*/  ISETP.LE.AND P0, PT, RZ, UR4, PT ;  /* 0x00000004ff007c0c */ /* 0x002fda000bf03270 */
[----:B------:R-:W-:Y:S05]  /*0650*/  @!P0 EXIT ;  /* 0x000000000000894d */ /* 0x000fea0003800000 */
[----:B------:R-:W1:Y:S01]  /*0660*/  S2R R13, SR_CTAID.X ;  /* 0x00000000000d7919 */ /* 0x000e620000002500 */
[----:B------:R-:W2:Y:S01]  /*0670*/  LDC R232, c[0x0][0x280] ;  /* 0x0000a000ffe87b82 */ /* 0x000ea20000000800 */
[----:B------:R-:W-:Y:S01]  /*0680*/  ULDC UR7, c[0x0][0x290] ;  /* 0x0000a40000077ab9 */ /* 0x000fe20000000800 */
[----:B------:R-:W-:Y:S02]  /*0690*/  PLOP3.LUT P0, PT, PT, PT, PT, 0x80, 0x0 ;  /* 0x000000000000781c */ /* 0x000fe40003f0f070 */
[----:B------:R-:W-:Y:S02]  /*06a0*/  CS2R R134, SRZ ;  /* 0x0000000000867805 */ /* 0x000fe4000001ff00 */
[----:B------:R-:W-:Y:S02]  /*06b0*/  CS2R R132, SRZ ;  /* 0x0000000000847805 */ /* 0x000fe4000001ff00 */
[----:B------:R-:W-:Y:S02]  /*06c0*/  CS2R R130, SRZ ;  /* 0x0000000000827805 */ /* 0x000fe4000001ff00 */
[----:B------:R-:W-:-:S02]  /*06d0*/  CS2R R128, SRZ ;  /* 0x0000000000807805 */ /* 0x000fc4000001ff00 */
[----:B------:R-:W-:Y:S01]  /*06e0*/  CS2R R94, SRZ ;  /* 0x00000000005e7805 */ /* 0x000fe2000001ff00 */
[----:B------:R-:W3:Y:S01]  /*06f0*/  LDC R2, c[0x0][0x74c] ;  /* 0x0001d300ff027b82 */ /* 0x000ee20000000800 */
        /* <DEDUP_REMOVED lines=15> */
[----:B--2---:R-:W-:Y:S01]  /*07f0*/  VIADD R0, R232, 0x3f ;  /* 0x0000003fe8007836 */ /* 0x004fe20000000000 */
[----:B------:R-:W-:Y:S02]  /*0800*/  CS2R R78, SRZ ;  /* 0x00000000004e7805 */ /* 0x000fe4000001ff00 */
[----:B------:R-:W-:-:S02]  /*0810*/  CS2R R76, SRZ ;  /* 0x00000000004c7805 */ /* 0x000fc4000001ff00 */
[----:B------:R-:W-:Y:S02]  /*0820*/  CS2R R74, SRZ ;  /* 0x00000000004a7805 */ /* 0x000fe4000001ff00 */
[----:B------:R-:W-:Y:S02]  /*0830*/  CS2R R72, SRZ ;  /* 0x0000000000487805 */ /* 0x000fe4000001ff00 */
[----:B------:R-:W-:Y:S02]  /*0840*/  CS2R R110, SRZ ;  /* 0x00000000006e7805 */ /* 0x000fe4000001ff00 */
[----:B------:R-:W-:Y:S01]  /*0850*/  CS2R R108, SRZ ;  /* 0x00000000006c7805 */ /* 0x000fe2000001ff00 */
[C---:B-1----:R-:W-:Y:S01]  /*0860*/  IMAD R3, R13.reuse, 0x50, R232 ;  /* 0x000000500d037824 */ /* 0x042fe200078e02e8 */
[----:B------:R-:W-:Y:S02]  /*0870*/  ISETP.GE.AND P1, PT, R13, RZ, PT ;  /* 0x000000ff0d00720c */ /* 0x000fe40003f26270 */
[----:B------:R-:W-:-:S02]  /*0880*/  CS2R R106, SRZ ;  /* 0x00000000006a7805 */ /* 0x000fc4000001ff00 */
[----:B------:R-:W-:Y:S02]  /*0890*/  CS2R R104, SRZ ;  /* 0x0000000000687805 */ /* 0x000fe4000001ff00 */
[----:B------:R-:W-:Y:S02]  /*08a0*/  CS2R R70, SRZ ;  /* 0x0000000000467805 */ /* 0x000fe4000001ff00 */
[----:B---3--:R-:W-:Y:S02]  /*08b0*/  IADD3 R2, R3, -UR7, -R2 ;  /* 0x8000000703027c10 */ /* 0x008fe4000fffe802 */
[----:B------:R-:W-:Y:S02]  /*08c0*/  CS2R R68, SRZ ;  /* 0x0000000000447805 */ /* 0x000fe4000001ff00 */
[----:B------:R-:W-:Y:S02]  /*08d0*/  SHF.R.S32.HI R3, RZ, 0x1f, R0 ;  /* 0x0000001fff037819 */ /* 0x000fe40000011400 */
[----:B------:R-:W-:-:S02]  /*08e0*/  CS2R R66, SRZ ;  /* 0x0000000000427805 */ /* 0x000fc4000001ff00 */
[----:B------:R-:W-:Y:S02]  /*08f0*/  SHF.R.S32.HI R5, RZ, 0x1f, R2 ;  /* 0x0000001fff057819 */ /* 0x000fe40000011402 */
[----:B------:R-:W-:Y:S02]  /*0900*/  CS2R R64, SRZ ;  /* 0x0000000000407805 */ /* 0x000fe4000001ff00 */
[----:B------:R-:W-:Y:S02]  /*0910*/  LEA.HI R3, R3, R0, RZ, 0x6 ;  /* 0x0000000003037211 */ /* 0x000fe400078f30ff */
[----:B------:R-:W-:Y:S02]  /*0920*/  CS2R R102, SRZ ;  /* 0x0000000000667805 */ /* 0x000fe4000001ff00 */
[----:B------:R-:W-:Y:S02]  /*0930*/  LEA.HI R5, R5, R2, RZ, 0x6 ;  /* 0x0000000205057211 */ /* 0x000fe400078f30ff */
[----:B------:R-:W-:-:S02]  /*0940*/  CS2R R100, SRZ ;  /* 0x0000000000647805 */ /* 0x000fc4000001ff00 */
[----:B------:R-:W-:Y:S02]  /*0950*/  CS2R R98, SRZ ;  /* 0x0000000000627805 */ /* 0x000fe4000001ff00 */
[----:B------:R-:W-:Y:S02]  /*0960*/  CS2R R96, SRZ ;  /* 0x0000000000607805 */ /* 0x000fe4000001ff00 */
[----:B------:R-:W-:Y:S02]  /*0970*/  SHF.R.S32.HI R5, RZ, 0x6, R5 ;  /* 0x00000006ff057819 */ /* 0x000fe40000011405 */
        /* <DEDUP_REMOVED lines=41> */
[----:B------:R-:W-:Y:S02]  /*0c10*/  VIMNMX R5, RZ, R5, !PT ;  /* 0x00000005ff057248 */ /* 0x000fe40007fe0100 */
[----:B------:R-:W-:Y:S01]  /*0c20*/  SHF.R.S32.HI R234, RZ, 0x6, R3 ;  /* 0x00000006ffea7819 */ /* 0x000fe20000011403 */
[----:B------:R-:W-:Y:S06]  /*0c30*/  @!P1 BRA `(.L_x_308) ;  /* 0x0000000000249947 */ /* 0x000fec0003800000 */
[----:B------:R-:W1:Y:S01]  /*0c40*/  LDC R3, c[0x0][0x290] ;  /* 0x0000a400ff037b82 */ /* 0x000e620000000800 */
[----:B------:R-:W-:-:S07]  /*0c50*/  IMAD R0, R13, 0x50, R232 ;  /* 0x000000500d007824 */ /* 0x000fce00078e02e8 */
[----:B------:R-:W2:Y:S01]  /*0c60*/  LDC R7, c[0x0][0x748] ;  /* 0x0001d200ff077b82 */ /* 0x000ea20000000800 */
[----:B-1----:R-:W-:-:S05]  /*0c70*/  IADD3 R0, -R3, 0x8f, R0 ;  /* 0x0000008f03007810 */ /* 0x002fca0007ffe100 */
[----:B--2---:R-:W-:-:S05]  /*0c80*/  IMAD.IADD R0, R0, 0x1, R7 ;  /* 0x0000000100007824 */ /* 0x004fca00078e0207 */
[----:B------:R-:W-:-:S04]  /*0c90*/  SHF.R.S32.HI R3, RZ, 0x1f, R0 ;  /* 0x0000001fff037819 */ /* 0x000fc80000011400 */
[----:B------:R-:W-:-:S04]  /*0ca0*/  LEA.HI R3, R3, R0, RZ, 0x6 ;  /* 0x0000000003037211 */ /* 0x000fc800078f30ff */
[----:B------:R-:W-:-:S04]  /*0cb0*/  SHF.R.S32.HI R3, RZ, 0x6, R3 ;  /* 0x00000006ff037819 */ /* 0x000fc80000011403 */
[----:B------:R-:W-:-:S07]  /*0cc0*/  VIMNMX R234, R234, R3, PT ;  /* 0x00000003eaea7248 */ /* 0x000fce0003fe0100 */
.L_x_308:
[----:B------:R-:W-:Y:S01]  /*0cd0*/  ISETP.GT.AND P1, PT, R234, R5, PT ;  /* 0x00000005ea00720c */ /* 0x000fe20003f24270 */
[----:B------:R-:W-:Y:S01]  /*0ce0*/  ULDC.64 UR60, c[0x0][0x208] ;  /* 0x00008200003c7ab9 */ /* 0x000fe20000000a00 */
[----:B------:R-:W-:Y:S02]  /*0cf0*/  CS2R R140, SRZ ;  /* 0x00000000008c7805 */ /* 0x000fe4000001ff00 */
[----:B------:R-:W-:Y:S02]  /*0d00*/  CS2R R138, SRZ ;  /* 0x00000000008a7805 */ /* 0x000fe4000001ff00 */
[----:B------:R-:W-:-:S07]  /*0d10*/  CS2R R136, SRZ ;  /* 0x0000000000887805 */ /* 0x000fce000001ff00 */
[----:B------:R-:W-:Y:S05]  /*0d20*/  @!P1 BRA `(.L_x_309) ;  /* 0x000000a400109947 */ /* 0x000fea0003800000 */
[----:B------:R-:W1:Y:S01]  /*0d30*/  S2R R0, SR_CgaCtaId ;  /* 0x0000000000007919 */ /* 0x000e620000008800 */
[----:B------:R-:W-:Y:S01]  /*0d40*/  MOV R17, 0x400 ;  /* 0x0000040000117802 */ /* 0x000fe20000000f00 */
[----:B------:R-:W-:Y:S01]  /*0d50*/  VIADD R21, R21, 0xffffff80 ;  /* 0xffffff8015157836 */ /* 0x000fe20000000000 */
[----:B------:R-:W-:Y:S02]  /*0d60*/  SHF.L.U32 R8, RZ, 0x1f, RZ ;  /* 0x0000001fff087819 */ /* 0x000fe400000006ff */
[----:B-1----:R-:W-:Y:S02]  /*0d70*/  LEA R17, R0, R17, 0x18 ;  /* 0x0000001100117211 */ /* 0x002fe400078ec0ff */
[----:B------:R-:W-:Y:S02]  /*0d80*/  SHF.R.S32.HI R0, RZ, 0x1f, R21 ;  /* 0x0000001fff007819 */ /* 0x000fe40000011415 */
[----:B------:R-:W1:Y:S02]  /*0d90*/  SYNCS.PHASECHK.TRANS64.TRYWAIT P0, [R17+URZ+0x31800], R8 ;  /* 0x03180008110075a7 */ /* 0x000e64000800017f */
[----:B------:R-:W-:-:S02]  /*0da0*/  LEA.HI R2, R0, R21, RZ, 0x7 ;  /* 0x0000001500027211 */ /* 0x000fc400078f38ff */
[CC--:B------:R-:W-:Y:S02]  /*0db0*/  LEA.HI R4, R0.reuse, R21.reuse, RZ, 0x5 ;  /* 0x0000001500047211 */ /* 0x0c0fe400078f28ff */
[----:B------:R-:W-:Y:S02]  /*0dc0*/  SHF.R.S32.HI R3, RZ, 0x7, R2 ;  /* 0x00000007ff037819 */ /* 0x000fe40000011402 */
[----:B------:R-:W-:Y:S02]  /*0dd0*/  LEA.HI R6, R0, R21, RZ, 0x4 ;  /* 0x0000001500067211 */ /* 0x000fe400078f20ff */
[--C-:B------:R-:W-:Y:S02]  /*0de0*/  SHF.R.S32.HI R0, RZ, 0x5, R4.reuse ;  /* 0x00000005ff007819 */ /* 0x100fe40000011404 */
[----:B------:R-:W-:Y:S02]  /*0df0*/  SHF.R.S32.HI R7, RZ, 0x1f, R4 ;  /* 0x0000001fff077819 */ /* 0x000fe40000011404 */
[----:B------:R2:W3:Y:S02]  /*0e00*/  SHFL.IDX PT, R4, R3, RZ, 0x1f ;  /* 0x00001fff03047589 */ /* 0x0004e400000e0000 */
[----:B-123--:R-:W-:Y:S05]  /*0e10*/  @P0 BRA `(.L_x_310) ;  /* 0x0000000000080947 */ /* 0x00efea0003800000 */
[----:B------:R-:W1:Y:S02]  /*0e20*/  SYNCS.PHASECHK.TRANS64.TRYWAIT P0, [R17+URZ+0x31800], R8 ;  /* 0x03180008110075a7 */ /* 0x000e64000800017f */
[----:B-1----:R-:W-:Y:S05]  /*0e30*/  @!P0 BRA `(.L_x_311) ;  /* 0x000000e800088947 */ /* 0x002fea0003800000 */
.L_x_310:
[----:B------:R-:W2:Y:S01]  /*0e40*/  LDL R9, [R1] ;  /* 0x0000000001097983 */ /* 0x000ea20000100800 */
[----:B------:R-:W-:Y:S01]  /*0e50*/  LOP3.LUT R2, R2, 0xffffff80, RZ, 0xc0, !PT ;  /* 0xffffff8002027812 */ /* 0x000fe200078ec0ff */
[----:B------:R-:W3:Y:S01]  /*0e60*/  S2UR UR5, SR_CTAID.Y ;  /* 0x00000000000579c3 */ /* 0x000ee20000002600 */
[----:B------:R-:W-:Y:S01]  /*0e70*/  LOP3.LUT R6, R6, 0xffffff0, RZ, 0xc0, !PT ;  /* 0x0ffffff006067812 */ /* 0x000fe200078ec0ff */
[----:B------:R-:W-:Y:S01]  /*0e80*/  IMAD R13, R13, -0x50, RZ ;  /* 0xffffffb00d0d7824 */ /* 0x000fe200078e02ff */
[----:B------:R-:W-:Y:S01]  /*0e90*/  LEA.HI R7, R7, R0, RZ, 0x2 ;  /* 0x0000000007077211 */ /* 0x000fe200078f10ff */
[----:B------:R-:W-:Y:S01]  /*0ea0*/  IMAD.IADD R2, R21, 0x1, -R2 ;  /* 0x0000000115027824 */ /* 0x000fe200078e0a02 */
[----:B-1----:R-:W-:Y:S01]  /*0eb0*/  LEA.HI R8, R3, R3, RZ, 0x1 ;  /* 0x0000000303087211 */ /* 0x002fe200078f08ff */
[----:B------:R-:W-:Y:S01]  /*0ec0*/  IMAD.IADD R6, R21, 0x1, -R6 ;  /* 0x0000000115067824 */ /* 0x000fe200078e0a06 */
[----:B------:R-:W-:Y:S01]  /*0ed0*/  CS2R R134, SRZ ;  /* 0x0000000000867805 */ /* 0x000fe2000001ff00 */
[----:B------:R-:W1:Y:S01]  /*0ee0*/  LDC.64 R20, c[0x0][0x2d8] ;  /* 0x0000b600ff147b82 */ /* 0x000e620000000a00 */
[----:B------:R-:W-:Y:S01]  /*0ef0*/  LOP3.LUT R8, R8, 0x1ffffffe, RZ, 0xc0, !PT ;  /* 0x1ffffffe08087812 */ /* 0x000fe200078ec0ff */
[C---:B------:R-:W-:Y:S01]  /*0f00*/  IMAD R15, R3.reuse, 0x40, R6 ;  /* 0x00000040030f7824 */ /* 0x040fe200078e0206 */
[----:B------:R-:W-:Y:S01]  /*0f10*/  CS2R R132, SRZ ;  /* 0x0000000000847805 */ /* 0x000fe2000001ff00 */
[C---:B------:R-:W-:Y:S01]  /*0f20*/  IMAD R14, R3.reuse, 0x800, R2 ;  /* 0x00000800030e7824 */ /* 0x040fe200078e0202 */
[----:B------:R-:W-:Y:S01]  /*0f30*/  CS2R R130, SRZ ;  /* 0x0000000000827805 */ /* 0x000fe2000001ff00 */
[----:B------:R-:W-:Y:S01]  /*0f40*/  IMAD.IADD R12, R3, 0x1, -R8 ;  /* 0x00000001030c7824 */ /* 0x000fe200078e0a08 */
[----:B------:R-:W-:Y:S01]  /*0f50*/  CS2R R128, SRZ ;  /* 0x0000000000807805 */ /* 0x000fe2000001ff00 */
[----:B------:R-:W4:Y:S01]  /*0f60*/  LDC.64 R230, c[0x0][0x2e0] ;  /* 0x0000b800ffe67b82 */ /* 0x000f220000000a00 */
[----:B------:R-:W-:Y:S01]  /*0f70*/  IMAD.MOV.U32 R19, RZ, RZ, RZ ;  /* 0x000000ffff137224 */ /* 0x000fe200078e00ff */
[----:B------:R-:W-:-:S02]  /*0f80*/  CS2R R126, SRZ ;  /* 0x00000000007e7805 */ /* 0x000fc4000001ff00 */
[----:B------:R-:W-:Y:S02]  /*0f90*/  CS2R R124, SRZ ;  /* 0x00000000007c7805 */ /* 0x000fe4000001ff00 */
[----:B------:R-:W-:Y:S02]  /*0fa0*/  CS2R R122, SRZ ;  /* 0x00000000007a7805 */ /* 0x000fe4000001ff00 */
[----:B------:R-:W-:Y:S02]  /*0fb0*/  CS2R R120, SRZ ;  /* 0x0000000000787805 */ /* 0x000fe4000001ff00 */
[----:B------:R-:W-:Y:S02]  /*0fc0*/  CS2R R118, SRZ ;  /* 0x0000000000767805 */ /* 0x000fe4000001ff00 */
[----:B------:R-:W-:Y:S01]  /*0fd0*/  CS2R R116, SRZ ;  /* 0x0000000000747805 */ /* 0x000fe2000001ff00 */
[----:B---3--:R-:W-:Y:S01]  /*0fe0*/  USHF.R.S32.HI UR6, URZ, 0x1f, UR5 ;  /* 0x0000001f3f067899 */ /* 0x008fe20008011405 */
        /* <DEDUP_REMOVED lines=70> */
[----:B--2---:R-:W-:Y:S02]  /*1450*/  R2UR UR8, R9 ;  /* 0x00000000090872ca */ /* 0x004fe400000e0000 */
[----:B------:R-:W-:Y:S02]  /*1460*/  LOP3.LUT R9, R7, 0xfffffc, RZ, 0xc0, !PT ;  /* 0x00fffffc07097812 */ /* 0x000fe400078ec0ff */
[----:B------:R-:W-:-:S03]  /*1470*/  SHF.R.S32.HI R7, RZ, 0x1f, R2 ;  /* 0x0000001fff077819 */ /* 0x000fc60000011402 */
[----:B------:R-:W-:Y:S01]  /*1480*/  IMAD.IADD R10, R0, 0x1, -R9 ;  /* 0x00000001000a7824 */ /* 0x000fe200078e0a09 */
[CC--:B------:R-:W-:Y:S02]  /*1490*/  LEA.HI R0, R7.reuse, R2.reuse, RZ, 0x2 ;  /* 0x0000000207007211 */ /* 0x0c0fe400078f10ff */
[----:B------:R-:W-:Y:S01]  /*14a0*/  LEA.HI R7, R7, R2, RZ, 0x5 ;  /* 0x0000000207077211 */ /* 0x000fe200078f28ff */
[----:B------:R-:W-:Y:S01]  /*14b0*/  IMAD R10, R10, 0x10, R15 ;  /* 0x000000100a0a7824 */ /* 0x000fe200078e020f */
[--C-:B------:R-:W-:Y:S02]  /*14c0*/  SHF.R.S32.HI R6, RZ, 0x2, R0.reuse ;  /* 0x00000002ff067819 */ /* 0x100fe40000011400 */
[----:B------:R-:W-:Y:S02]  /*14d0*/  LOP3.LUT R9, R0, 0x7ffffffc, RZ, 0xc0, !PT ;  /* 0x7ffffffc00097812 */ /* 0x000fe400078ec0ff */
[----:B------:R-:W-:Y:S02]  /*14e0*/  SHF.R.S32.HI R3, RZ, 0x1f, R0 ;  /* 0x0000001fff037819 */ /* 0x000fe40000011400 */
[----:B------:R-:W-:Y:S01]  /*14f0*/  LEA.HI R0, R4, R4, RZ, 0x1 ;  /* 0x0000000404007211 */ /* 0x000fe200078f08ff */
[----:B------:R-:W-:Y:S01]  /*1500*/  IMAD.IADD R11, R2, 0x1, -R9 ;  /* 0x00000001020b7824 */ /* 0x000fe200078e0a09 */
[----:B------:R-:W-:Y:S01]  /*1510*/  LEA.HI R8, R3, R6, RZ, 0x3 ;  /* 0x0000000603087211 */ /* 0x000fe200078f18ff */
[----:B------:R-:W-:Y:S01]  /*1520*/  IMAD.SHL.U32 R2, R14, 0x4, RZ ;  /* 0x000000040e027824 */ /* 0x000fe200078e00ff */
[----:B------:R-:W-:Y:S01]  /*1530*/  LOP3.LUT R3, R0, 0xfffffffe, RZ, 0xc0, !PT ;  /* 0xfffffffe00037812 */ /* 0x000fe200078ec0ff */
[----:B-1----:R-:W-:Y:S01]  /*1540*/  IMAD R0, R20, UR6, RZ ;  /* 0x0000000614007c24 */ /* 0x002fe2000f8e02ff */
[----:B------:R-:W-:Y:S01]  /*1550*/  LOP3.LUT R9, R8, 0xfffffff8, RZ, 0xc0, !PT ;  /* 0xfffffff808097812 */ /* 0x000fe200078ec0ff */
[----:B------:R-:W-:Y:S01]  /*1560*/  IMAD R11, R12, 0x4, R11 ;  /* 0x000000040c0b7824 */ /* 0x000fe200078e020b */
[----:B------:R-:W-:Y:S01]  /*1570*/  SHF.R.S32.HI R7, RZ, 0x5, R7 ;  /* 0x00000005ff077819 */ /* 0x000fe20000011407 */
[----:B------:R-:W-:Y:S01]  /*1580*/  IMAD.IADD R4, R4, 0x1, -R3 ;  /* 0x0000000104047824 */ /* 0x000fe200078e0a03 */
[----:B------:R-:W-:Y:S01]  /*1590*/  SHF.R.S32.HI R3, RZ, 0x1f, R2 ;  /* 0x0000001fff037819 */ /* 0x000fe20000011402 */
[----:B------:R-:W-:-:S02]  /*15a0*/  IMAD.IADD R18, R6, 0x1, -R9 ;  /* 0x0000000106127824 */ /* 0x000fc400078e0a09 */
[----:B------:R-:W-:Y:S01]  /*15b0*/  IMAD R9, R21, UR5, R0 ;  /* 0x0000000515097c24 */ /* 0x000fe2000f8e0200 */
[----:B------:R-:W-:Y:S01]  /*15c0*/  IADD3.X R0, R13, UR7, RZ, PT, !PT ;  /* 0x000000070d007c10 */ /* 0x000fe2000bffe4ff */
[----:B------:R-:W-:Y:S01]  /*15d0*/  IMAD.WIDE.U32 R2, R20, UR5, R2 ;  /* 0x0000000514027c25 */ /* 0x000fe2000f8e0002 */
[----:B------:R-:W-:-:S03]  /*15e0*/  USHF.R.S32.HI UR5, URZ, 0x1f, UR4 ;  /* 0x0000001f3f057899 */ /* 0x000fc60008011404 */
[----:B------:R-:W-:Y:S02]  /*15f0*/  IMAD.IADD R3, R3, 0x1, R9 ;  /* 0x0000000103037824 */ /* 0x000fe400078e0209 */
[----:B------:R-:W-:Y:S02]  /*1600*/  IMAD.SHL.U32 R229, R11, 0x2, RZ ;  /* 0x000000020be57824 */ /* 0x000fe400078e00ff */
[----:B----4-:R-:W-:Y:S02]  /*1610*/  IMAD R6, R230, UR5, RZ ;  /* 0x00000005e6067c24 */ /* 0x010fe4000f8e02ff */
[----:B------:R-:W-:Y:S01]  /*1620*/  IMAD R18, R7, 0x10, R18 ;  /* 0x0000001007127824 */ /* 0x000fe200078e0212 */
[----:B------:R-:W-:Y:S01]  /*1630*/  IADD3 R232, R0, -R232, -R229 ;  /* 0x800000e800e87210 */ /* 0x000fe20007ffe8e5 */
[----:B------:R-:W-:Y:S01]  /*1640*/  IMAD R235, R231, UR4, R6 ;  /* 0x00000004e7eb7c24 */ /* 0x000fe2000f8e0206 */
[----:B------:R-:W-:Y:S01]  /*1650*/  IADD3 R233, -R229, UR7, R13 ;  /* 0x00000007e5e97c10 */ /* 0x000fe2000fffe10d */
[----:B------:R-:W-:Y:S01]  /*1660*/  IMAD.WIDE.U32 R230, R230, UR4, R2 ;  /* 0x00000004e6e67c25 */ /* 0x000fe2000f8e0002 */
[----:B------:R-:W-:-:S03]  /*1670*/  ULOP3.LUT UR4, UR8, 0x1, URZ, 0xfc, !UPT ;  /* 0x0000000108047892 */ /* 0x000fc6000f8efc3f */
[----:B------:R-:W-:Y:S02]  /*1680*/  IMAD.SHL.U32 R0, R10, 0x8, RZ ;  /* 0x000000080a007824 */ /* 0x000fe400078e00ff */
[----:B------:R-:W-:Y:S02]  /*1690*/  IMAD.MOV.U32 R3, RZ, RZ, R5 ;  /* 0x000000ffff037224 */ /* 0x000fe400078e0005 */
[----:B------:R-:W-:Y:S01]  /*16a0*/  IMAD.U32 R236, RZ, RZ, UR4 ;  /* 0x00000004ffec7e24 */ /* 0x000fe2000f8e00ff */
[----:B------:R-:W-:Y:S01]  /*16b0*/  UMOV UR4, URZ ;  /* 0x0000003f00047c82 */ /* 0x000fe20008000000 */
[----:B------:R-:W-:Y:S02]  /*16c0*/  IMAD.MOV.U32 R2, RZ, RZ, RZ ;  /* 0x000000ffff027224 */ /* 0x000fe400078e00ff */
[----:B------:R-:W-:Y:S02]  /*16d0*/  IMAD R0, R0, 0x2, R17 ;  /* 0x0000000200007824 */ /* 0x000fe400078e0211 */
[----:B------:R-:W-:-:S02]  /*16e0*/  IMAD.IADD R229, R13, 0x1, -R229 ;  /* 0x000000010de57824 */ /* 0x000fc400078e0ae5 */
[----:B------:R-:W-:Y:S02]  /*16f0*/  IMAD.IADD R235, R231, 0x1, R235 ;  /* 0x00000001e7eb7824 */ /* 0x000fe400078e02eb */
[----:B------:R-:W-:-:S07]  /*1700*/  IMAD.U32 R228, RZ, RZ, UR4 ;  /* 0x00000004ffe47e24 */ /* 0x000fce000f8e00ff */
.L_x_330:
[----:B------:R-:W-:-:S13]  /*1710*/  R2UR UR4, R236 ;  /* 0x00000000ec0472ca */ /* 0x000fda00000e0000 */
[----:B------:R-:W-:-:S06]  /*1720*/  UISETP.NE.AND UP1, UPT, UR4, 0x3, UPT ;  /* 0x000000030400788c */ /* 0x000fcc000bf25270 */
[----:B------:R-:W-:-:S13]  /*1730*/  PLOP3.LUT P0, PT, PT, PT, UP1, 0x40, 0x0 ;  /* 0x000000000000781c */ /* 0x000fda0003f0e818 */
[----:B-1----:R-:W-:Y:S05]  /*1740*/  @P0 BRA `(.L_x_312) ;  /* 0x0000000000040947 */ /* 0x002fea0003800000 */
[----:B------:R-:W-:Y:S01]  /*1750*/  BPT.TRAP 0x1 ;  /* 0x000000040000795c */ /* 0x000fe20000300000 */
.L_x_312:
[----:B------:R-:W-:Y:S01]  /*1760*/  PLOP3.LUT P1, PT, PT, PT, UP1, 0x40, 0x0 ;  /* 0x000000000000781c */ /* 0x000fe20003f2e818 */
[----:B------:R-:W-:Y:S01]  /*1770*/  IMAD R16, R2, 0x8, R17 ;  /* 0x0000000802107824 */ /* 0x000fe200078e0211 */
[----:B------:R-:W-:-:S04]  /*1780*/  SHF.L.U32 R9, R19, 0x1f, RZ ;  /* 0x0000001f13097819 */ /* 0x000fc800000006ff */
[----:B------:R1:W2:Y:S07]  /*1790*/  SYNCS.PHASECHK.TRANS64.TRYWAIT P0, [R16+URZ+0x31810], R9 ;  /* 0x03181009100075a7 */ /* 0x0002ae000800017f */
[----:B------:R-:W-:Y:S05]  /*17a0*/  @P1 BRA `(.L_x_313) ;  /* 0x0000000000041947 */ /* 0x000fea0003800000 */
[----:B------:R-:W-:Y:S01]  /*17b0*/  BPT.TRAP 0x1 ;  /* 0x000000040000795c */ /* 0x000fe20000300000 */
.L_x_313:
[----:B------:R-:W-:Y:S02]  /*17c0*/  VIADD R5, R17, 0x14100 ;  /* 0x0001410011057836 */ /* 0x000fe40000000000 */
[----:B------:R-:W-:-:S03]  /*17d0*/  IMAD R7, R4, 0x400, R17 ;  /* 0x0000040004077824 */ /* 0x000fc600078e0211 */
[----:B------:R-:W-:Y:S02]  /*17e0*/  SHF.R.U32.HI R5, RZ, 0x4, R5 ;  /* 0x00000004ff057819 */ /* 0x000fe40000011605 */
[----:B------:R-:W-:Y:S02]  /*17f0*/  SHF.R.U32.HI R6, RZ, 0x4, R7 ;  /* 0x00000004ff067819 */ /* 0x000fe40000011607 */
[----:B------:R-:W-:Y:S02]  /*1800*/  LOP3.LUT R5, R5, 0x3fff, RZ, 0xc0, !PT ;  /* 0x00003fff05057812 */ /* 0x000fe400078ec0ff */
[----:B------:R-:W-:Y:S02]  /*1810*/  LOP3.LUT R6, R6, 0x3fff, RZ, 0xc0, !PT ;  /* 0x00003fff06067812 */ /* 0x000fe400078ec0ff */
[----:B------:R-:W-:Y:S02]  /*1820*/  LOP3.LUT R11, R5, 0x10000, RZ, 0xfc, !PT ;  /* 0x00010000050b7812 */ /* 0x000fe400078efcff */
[----:B------:R-:W-:-:S03]  /*1830*/  LOP3.LUT R5, R6, 0x10000, RZ, 0xfc, !PT ;  /* 0x0001000006057812 */ /* 0x000fc600078efcff */
[----:B------:R-:W-:Y:S01]  /*1840*/  IMAD R6, R2, 0x800, R11 ;  /* 0x0000080002067824 */ /* 0x000fe200078e020b */
[----:B--2---:R-:W-:Y:S06]  /*1850*/  @P0 BRA `(.L_x_314) ;  /* 0x0000000000080947 */ /* 0x004fec0003800000 */
[----:B------:R-:W2:Y:S02]  /*1860*/  SYNCS.PHASECHK.TRANS64.TRYWAIT P0, [R16+URZ+0x31810], R9 ;  /* 0x03181009100075a7 */ /* 0x000ea4000800017f */
[----:B--2---:R-:W-:Y:S05]  /*1870*/  @!P0 BRA `(.L_x_315) ;  /* 0x000000dc008c8947 */ /* 0x004fea0003800000 */
.L_x_314:
[C---:B------:R-:W-:Y:S01]  /*1880*/  R2UR UR6, R5.reuse ;  /* 0x00000000050672ca */ /* 0x040fe200000e0000 */
[----:B------:R-:W-:Y:S01]  /*1890*/  WARPGROUP.ARRIVE ;  /* 0x00000000000079c5 */ /* 0x000fe20000000000 */
[----:B------:R-:W-:Y:S01]  /*18a0*/  R2UR UR4, R6 ;  /* 0x00000000060472ca */ /* 0x000fe200000e0000 */
[----:B------:R-:W-:Y:S01]  /*18b0*/  UMOV UR7, 0x40000000 ;  /* 0x4000000000077882 */ /* 0x000fe20000000000 */
[----:B------:R-:W-:Y:S01]  /*18c0*/  UMOV UR5, 0x40000040 ;  /* 0x4000004000057882 */ /* 0x000fe20000000000 */
[C---:B------:R-:W-:Y:S01]  /*18d0*/  VIADD R8, R5.reuse, 0x80 ;  /* 0x0000008005087836 */ /* 0x040fe20000000000 */
[----:B------:R-:W-:Y:S01]  /*18e0*/  PLOP3.LUT P0, PT, PT, PT, UP1, 0x40, 0x0 ;  /* 0x000000000000781c */ /* 0x000fe20003f0e818 */
[----:B-12---:R-:W-:-:S03]  /*18f0*/  VIADD R9, R5, 0x100 ;  /* 0x0000010005097836 */ /* 0x006fc60000000000 */
[----:B------:R-:W-:Y:S01]  /*1900*/  R2UR UR8, R8 ;  /* 0x00000000080872ca */ /* 0x000fe200000e0000 */
[----:B------:R-:W-:Y:S01]  /*1910*/  VIADD R8, R5, 0x180 ;  /* 0x0000018005087836 */ /* 0x000fe20000000000 */
        /* <DEDUP_REMOVED lines=554> */
[----:B------:R-:W-:Y:S02]  /*3bc0*/  VIADD R5, R5, 0x986 ;  /* 0x0000098605057836 */ /* 0x000fe40000000000 */
[----:B------:R-:W-:Y:S01]  /*3bd0*/  IMAD R6, R2, 0x40, R18 ;  /* 0x0000004002067824 */ /* 0x000fe200078e0212 */
[----:B------:R-:W-:Y:S02]  /*3be0*/  R2UR UR10, R8 ;  /* 0x00000000080a72ca */ /* 0x000fe400000e0000 */
[----:B------:R-:W-:Y:S01]  /*3bf0*/  R2UR UR11, R5 ;  /* 0x00000000050b72ca */ /* 0x000fe200000e0000 */
[----:B------:R-:W-:Y:S01]  /*3c00*/  IMAD R8, R6, 0x4, R17 ;  /* 0x0000000406087824 */ /* 0x000fe200078e0211 */
[----:B------:R-:W-:-:S02]  /*3c10*/  WARPGROUP.DEPBAR.LE gsb0, 0x0 ;  /* 0x00008000000079c5 */ /* 0x000fc40000010000 */
        /* <DEDUP_REMOVED lines=25> */
[----:B------:R-:W-:Y:S05]  /*3db0*/  @P0 BRA `(.L_x_316) ;  /* 0x0000000000040947 */ /* 0x000fea0003800000 */
[----:B------:R-:W-:Y:S01]  /*3dc0*/  BPT.TRAP 0x1 ;  /* 0x000000040000795c */ /* 0x000fe20000300000 */
.L_x_316:
[----:B------:R-:W-:Y:S02]  /*3dd0*/  R2UR UR4, R228 ;  /* 0x00000000e40472ca */ /* 0x000fe400000e0000 */
[----:B------:R-:W-:-:S11]  /*3de0*/  PLOP3.LUT P1, PT, PT, PT, UP1, 0x40, 0x0 ;  /* 0x000000000000781c */ /* 0x000fd60003f2e818 */
[----:B------:R-:W-:-:S05]  /*3df0*/  IMAD.U32 R10, RZ, RZ, UR4 ;  /* 0x00000004ff0a7e24 */ /* 0x000fca000f8e00ff */
[----:B------:R-:W-:-:S04]  /*3e00*/  SHF.L.U32 R10, R10, 0x1f, RZ ;  /* 0x0000001f0a0a7819 */ /* 0x000fc800000006ff */
[----:B------:R4:W1:Y:S01]  /*3e10*/  SYNCS.PHASECHK.TRANS64.TRYWAIT P0, [R17+URZ+0x31830], R10 ;  /* 0x0318300a110075a7 */ /* 0x000862000800017f */
[----:B------:R-:W-:Y:S05]  /*3e20*/  @P1 BRA `(.L_x_317) ;  /* 0x0000000000041947 */ /* 0x000fea0003800000 */
[----:B------:R-:W-:Y:S01]  /*3e30*/  BPT.TRAP 0x1 ;  /* 0x000000040000795c */ /* 0x000fe20000300000 */
.L_x_317:
[----:B------:R-:W-:Y:S02]  /*3e40*/  VIADD R7, R7, 0xa000 ;  /* 0x0000a00007077836 */ /* 0x000fe40000000000 */
[----:B-1----:R-:W-:-:S03]  /*3e50*/  VIADD R8, R17, 0x24100 ;  /* 0x0002410011087836 */ /* 0x002fc60000000000 */
[----:B------:R-:W-:Y:S02]  /*3e60*/  SHF.R.U32.HI R7, RZ, 0x4, R7 ;  /* 0x00000004ff077819 */ /* 0x000fe40000011607 */
[----:B------:R-:W-:Y:S02]  /*3e70*/  SHF.R.U32.HI R8, RZ, 0x4, R8 ;  /* 0x00000004ff087819 */ /* 0x000fe40000011608 */
[----:B------:R-:W-:Y:S02]  /*3e80*/  LOP3.LUT R7, R7, 0x3fff, RZ, 0xc0, !PT ;  /* 0x00003fff07077812 */ /* 0x000fe400078ec0ff */
[----:B------:R-:W-:Y:S02]  /*3e90*/  LOP3.LUT R8, R8, 0x3fff, RZ, 0xc0, !PT ;  /* 0x00003fff08087812 */ /* 0x000fe400078ec0ff */
[----:B------:R-:W-:Y:S02]  /*3ea0*/  LOP3.LUT R22, R7, 0x10000, RZ, 0xfc, !PT ;  /* 0x0001000007167812 */ /* 0x000fe400078efcff */
[----:B------:R-:W-:Y:S01]  /*3eb0*/  LOP3.LUT R20, R8, 0x10000, RZ, 0xfc, !PT ;  /* 0x0001000008147812 */ /* 0x000fe200078efcff */
[----:B------:R-:W-:Y:S06]  /*3ec0*/  @P0 BRA `(.L_x_318) ;  /* 0x0000000000080947 */ /* 0x000fec0003800000 */
[----:B------:R-:W1:Y:S02]  /*3ed0*/  SYNCS.PHASECHK.TRANS64.TRYWAIT P0, [R17+URZ+0x31830], R10 ;  /* 0x0318300a110075a7 */ /* 0x000e64000800017f */
[----:B-1----:R-:W-:Y:S05]  /*3ee0*/  @!P0 BRA `(.L_x_319) ;  /* 0x000000b800048947 */ /* 0x002fea0003800000 */
.L_x_318:
[----:B------:R-:W-:Y:S01]  /*3ef0*/  R2UR UR4, R20 ;  /* 0x00000000140472ca */ /* 0x000fe200000e0000 */
[----:B------:R-:W-:Y:S01]  /*3f00*/  WARPGROUP.ARRIVE ;  /* 0x00000000000079c5 */ /* 0x000fe20000000000 */
[C---:B------:R-:W-:Y:S01]  /*3f10*/  R2UR UR6, R22.reuse ;  /* 0x00000000160672ca */ /* 0x040fe200000e0000 */
[----:B------:R-:W-:Y:S01]  /*3f20*/  UMOV UR5, 0x40000040 ;  /* 0x4000004000057882 */ /* 0x000fe20000000000 */
[----:B------:R-:W-:Y:S01]  /*3f30*/  UMOV UR7, 0x40000000 ;  /* 0x4000000000077882 */ /* 0x000fe20000000000 */
[C---:B------:R-:W-:Y:S02]  /*3f40*/  VIADD R7, R22.reuse, 0x80 ;  /* 0x0000008016077836 */ /* 0x040fe40000000000 */
[C---:B------:R-:W-:Y:S02]  /*3f50*/  VIADD R8, R22.reuse, 0x180 ;  /* 0x0000018016087836 */ /* 0x040fe40000000000 */
[C---:B------:R-:W-:Y:S01]  /*3f60*/  VIADD R9, R22.reuse, 0x200 ;  /* 0x0000020016097836 */ /* 0x040fe20000000000 */
[----:B------:R-:W-:Y:S01]  /*3f70*/  R2UR UR8, R7 ;  /* 0x00000000070872ca */ /* 0x000fe200000e0000 */
[----:B------:R-:W-:Y:S01]  /*3f80*/  VIADD R7, R22, 0x100 ;  /* 0x0000010016077836 */ /* 0x000fe20000000000 */
[----:B------:R-:W-:Y:S01]  /*3f90*/  R2UR UR10, R8 ;  /* 0x00000000080a72ca */ /* 0x000fe200000e0000 */
[----:B----4-:R-:W-:Y:S01]  /*3fa0*/  VIADD R10, R22, 0x2 ;  /* 0x00000002160a7836 */ /* 0x010fe20000000000 */
[----:B------:R-:W-:Y:S01]  /*3fb0*/  R2UR UR11, R9 ;  /* 0x00000000090b72ca */ /* 0x000fe200000e0000 */
[----:B------:R-:W-:Y:S01]  /*3fc0*/  HGMMA.64x8x16.F32 R44, gdesc[UR4], RZ, !UPT, gsb0 ;  /* 0x00000000042c79f0 */ /* 0x000fe2000c0008ff */
[----:B------:R-:W-:Y:S01]  /*3fd0*/  UMOV UR7, 0x40000000 ;  /* 0x4000000000077882 */ /* 0x000fe20000000000 */
[----:B------:R-:W-:Y:S01]  /*3fe0*/  R2UR UR9, R7 ;  /* 0x00000000070972ca */ /* 0x000fe200000e0000 */
[----:B------:R-:W-:Y:S01]  /*3ff0*/  VIADD R7, R20, 0x2 ;  /* 0x0000000214077836 */ /* 0x000fe20000000000 */
[----:B------:R-:W-:Y:S01]  /*4000*/  R2UR UR12, R10 ;  /* 0x000000000a0c72ca */ /* 0x000fe200000e0000 */
[----:B------:R-:W-:-:S02]  /*4010*/  VIADD R8, R20, 0x604 ;  /* 0x0000060414087836 */ /* 0x000fc40000000000 */
[C---:B------:R-:W-:Y:S01]  /*4020*/  VIADD R10, R22.reuse, 0x804 ;  /* 0x00000804160a7836 */ /* 0x040fe20000000000 */
[----:B------:R-:W-:Y:S01]  /*4030*/  UMOV UR6, UR8 ;  /* 0x0000000800067c82 */ /* 0x000fe20008000000 */
[----:B------:R-:W-:Y:S01]  /*4040*/  R2UR UR8, R7 ;  /* 0x00000000070872ca */ /* 0x000fe200000e0000 */
[C---:B------:R-:W-:Y:S02]  /*4050*/  VIADD R7, R22.reuse, 0x82 ;  /* 0x0000008216077836 */ /* 0x040fe40000000000 */
[C---:B------:R-:W-:Y:S02]  /*4060*/  VIADD R11, R22.reuse, 0x884 ;  /* 0x00000884160b7836 */ /* 0x040fe40000000000 */
[C---:B------:R-:W-:Y:S02]  /*4070*/  VIADD R12, R22.reuse, 0x904 ;  /* 0x00000904160c7836 */ /* 0x040fe40000000000 */
[----:B------:R-:W-:Y:S02]  /*4080*/  VIADD R13, R22, 0x984 ;  /* 0x00000984160d7836 */ /* 0x000fe40000000000 */
[----:B------:R-:W-:-:S02]  /*4090*/  VIADD R21, R20, 0x606 ;  /* 0x0000060614157836 */ /* 0x000fc40000000000 */
[----:B------:R-:W-:Y:S01]  /*40a0*/  VIADD R23, R22, 0x806 ;  /* 0x0000080616177836 */ /* 0x000fe20000000000 */
        /* <DEDUP_REMOVED lines=471> */
[----:B------:R-:W-:Y:S02]  /*5e20*/  WARPGROUP.DEPBAR.LE gsb0, 0x0 ;  /* 0x00008000000079c5 */ /* 0x000fe40000010000 */
[----:B------:R-:W-:-:S06]  /*5e30*/  WARPGROUP.ARRIVE ;  /* 0x00000000000079c5 */ /* 0x000fcc0000000000 */
[----:B------:R-:W-:Y:S01]  /*5e40*/  HGMMA.64x8x16.F32 R48, gdesc[UR4], R48, gsb0 ;  /* 0x00000000043079f0 */ /* 0x000fe20008000830 */
[----:B------:R-:W-:Y:S01]  /*5e50*/  UMOV UR6, UR8 ;  /* 0x0000000800067c82 */ /* 0x000fe20008000000 */
[----:B------:R-:W-:Y:S01]  /*5e60*/  UMOV UR7, 0x40000000 ;  /* 0x4000000000077882 */ /* 0x000fe20000000000 */
[----:B------:R-:W-:Y:S02]  /*5e70*/  ULDC UR8, c[0x0][0x75c] ;  /* 0x0001d70000087ab9 */ /* 0x000fe40000000800 */
        /* <DEDUP_REMOVED lines=8> */
[----:B------:R1:W4:Y:S01]  /*5f00*/  MUFU.TANH R20, R33 ;  /* 0x0000002100147308 */ /* 0x0003220000002400 */
[----:B------:R-:W-:Y:S01]  /*5f10*/  FMUL.FTZ R15, R32, UR8 ;  /* 0x00000008200f7c20 */ /* 0x000fe20008410000 */
[----:B------:R-:W-:Y:S01]  /*5f20*/  FMUL.FTZ R26, R37, UR8 ;  /* 0x00000008251a7c20 */ /* 0x000fe20008410000 */
[----:B------:R-:W-:Y:S01]  /*5f30*/  FMUL.FTZ R31, R42, UR8 ;  /* 0x000000082a1f7c20 */ /* 0x000fe20008410000 */
[----:B------:R-:W-:Y:S01]  /*5f40*/  FMUL.FTZ R34, R34, UR8 ;  /* 0x0000000822227c20 */ /* 0x000fe20008410000 */
[----:B------:R-:W-:Y:S01]  /*5f50*/  FMUL.FTZ R35, R35, UR8 ;  /* 0x0000000823237c20 */ /* 0x000fe20008410000 */
[----:B------:R-:W-:-:S02]  /*5f60*/  IMAD R25, R3, 0x40, R18 ;  /* 0x0000004003197824 */ /* 0x000fc400078e0212 */
[----:B------:R-:W2:Y:S01]  /*5f70*/  MUFU.TANH R8, R8 ;  /* 0x0000000800087308 */ /* 0x000ea20000002400 */
[----:B-1----:R-:W-:-:S07]  /*5f80*/  FMUL.FTZ R33, R43, UR8 ;  /* 0x000000082b217c20 */ /* 0x002fce0008410000 */
[----:B------:R-:W1:Y:S08]  /*5f90*/  MUFU.TANH R9, R9 ;  /* 0x0000000900097308 */ /* 0x000e700000002400 */
[----:B------:R-:W1:Y:S08]  /*5fa0*/  MUFU.TANH R14, R14 ;  /* 0x0000000e000e7308 */ /* 0x000e700000002400 */
[----:B------:R-:W1:Y:S01]  /*5fb0*/  MUFU.TANH R15, R15 ;  /* 0x0000000f000f7308 */ /* 0x000e620000002400 */
[----:B------:R-:W-:-:S02]  /*5fc0*/  WARPGROUP.DEPBAR.LE gsb0, 0x0 ;  /* 0x00008000000079c5 */ /* 0x000fc40000010000 */
[----:B------:R-:W-:-:S05]  /*5fd0*/  WARPGROUP.ARRIVE ;  /* 0x00000000000079c5 */ /* 0x000fca0000000000 */
[----:B------:R-:W1:Y:S01]  /*5fe0*/  MUFU.TANH R26, R26 ;  /* 0x0000001a001a7308 */ /* 0x000e620000002400 */
[----:B------:R-:W-:Y:S01]  /*5ff0*/  HGMMA.64x8x16.F32 R52, gdesc[UR4], R52, gsb0 ;  /* 0x00000000043479f0 */ /* 0x000fe20008000834 */
[----:B------:R-:W-:Y:S01]  /*6000*/  UMOV UR6, UR9 ;  /* 0x0000000900067c82 */ /* 0x000fe20008000000 */
[----:B------:R-:W-:Y:S01]  /*6010*/  UMOV UR7, 0x40000000 ;  /* 0x4000000000077882 */ /* 0x000fe20000000000 */
[----:B------:R-:W-:Y:S01]  /*6020*/  R2UR UR9, R7 ;  /* 0x00000000070972ca */ /* 0x000fe200000e0000 */
[----:B------:R-:W-:-:S03]  /*6030*/  VIADD R7, R22, 0x902 ;  /* 0x0000090216077836 */ /* 0x000fc60000000000 */
[----:B------:R-:W1:Y:S08]  /*6040*/  MUFU.TANH R31, R31 ;  /* 0x0000001f001f7308 */ /* 0x000e700000002400 */
[----:B------:R-:W1:Y:S01]  /*6050*/  MUFU.TANH R33, R33 ;  /* 0x0000002100217308 */ /* 0x000e620000002400 */
        /* <DEDUP_REMOVED lines=10> */
[----:B------:R-:W-:Y:S01]  /*6100*/  FMUL.FTZ R7, R24, UR8 ;  /* 0x0000000818077c20 */ /* 0x000fe20008410000 */
[----:B------:R-:W-:-:S05]  /*6110*/  VIADD R24, R22, 0x886 ;  /* 0x0000088616187836 */ /* 0x000fca0000000000 */
[----:B------:R-:W1:Y:S01]  /*6120*/  MUFU.TANH R7, R7 ;  /* 0x0000000700077308 */ /* 0x000e620000002400 */
[----:B------:R-:W-:Y:S02]  /*6130*/  WARPGROUP.DEPBAR.LE gsb0, 0x0 ;  /* 0x00008000000079c5 */ /* 0x000fe40000010000 */
[----:B------:R-:W-:-:S06]  /*6140*/  WARPGROUP.ARRIVE ;  /* 0x00000000000079c5 */ /* 0x000fcc0000000000 */
[----:B------:R-:W-:Y:S01]  /*6150*/  HGMMA.64x8x16.F32 R220, gdesc[UR4], R220, gsb0 ;  /* 0x0000000004dc79f0 */ /* 0x000fe200080008dc */
[----:B------:R-:W-:Y:S01]  /*6160*/  UMOV UR6, UR11 ;  /* 0x0000000b00067c82 */ /* 0x000fe20008000000 */
[----:B------:R-:W-:Y:S01]  /*6170*/  UMOV UR7, 0x40000000 ;  /* 0x4000000000077882 */ /* 0x000fe20000000000 */
[----:B------:R-:W-:Y:S01]  /*6180*/  UMOV UR4, UR12 ;  /* 0x0000000c00047c82 */ /* 0x000fe20008000000 */
[----:B------:R-:W-:Y:S01]  /*6190*/  UMOV UR5, 0x40000040 ;  /* 0x4000004000057882 */ /* 0x000fe20000000000 */
[----:B------:R-:W-:Y:S02]  /*61a0*/  R2UR UR11, R12 ;  /* 0x000000000c0b72ca */ /* 0x000fe400000e0000 */
[----:B------:R-:W-:Y:S01]  /*61b0*/  R2UR UR12, R13 ;  /* 0x000000000d0c72ca */ /* 0x000fe200000e0000 */
[----:B------:R5:W1:Y:S08]  /*61c0*/  MUFU.TANH R12, R29 ;  /* 0x0000001d000c7308 */ /* 0x000a700000002400 */
[----:B------:R3:W1:Y:S01]  /*61d0*/  MUFU.TANH R13, R30 ;  /* 0x0000001e000d7308 */ /* 0x0006620000002400 */
[----:B-----5:R-:W-:-:S07]  /*61e0*/  FMUL.FTZ R29, R40, UR8 ;  /* 0x00000008281d7c20 */ /* 0x020fce0008410000 */
[----:B------:R-:W1:Y:S01]  /*61f0*/  MUFU.TANH R29, R29 ;  /* 0x0000001d001d7308 */ /* 0x000e620000002400 */
[----:B---3--:R-:W-:-:S07]  /*6200*/  FMUL.FTZ R30, R41, UR8 ;  /* 0x00000008291e7c20 */ /* 0x008fce0008410000 */
[----:B------:R-:W3:Y:S01]  /*6210*/  MUFU.TANH R30, R30 ;  /* 0x0000001e001e7308 */ /* 0x000ee20000002400 */
        /* <DEDUP_REMOVED lines=10> */
[----:B------:R-:W-:Y:S02]  /*62c0*/  R2UR UR9, R10 ;  /* 0x000000000a0972ca */ /* 0x000fe400000e0000 */
[----:B------:R5:W1:Y:S02]  /*62d0*/  MUFU.TANH R10, R27 ;  /* 0x0000001b000a7308 */ /* 0x000a640000002400 */
[----:B-----5:R-:W-:-:S06]  /*62e0*/  FMUL.FTZ R27, R38, UR8 ;  /* 0x00000008261b7c20 */ /* 0x020fcc0008410000 */
[----:B------:R-:W1:Y:S01]  /*62f0*/  MUFU.TANH R27, R27 ;  /* 0x0000001b001b7308 */ /* 0x000e620000002400 */
        /* <DEDUP_REMOVED lines=41> */
[----:B------:R-:W-:-:S06]  /*6590*/  FMUL.FTZ R23, R36, UR8 ;  /* 0x0000000824177c20 */ /* 0x000fcc0008410000 */
[----:B------:R-:W1:Y:S01]  /*65a0*/  MUFU.TANH R23, R23 ;  /* 0x0000001700177308 */ /* 0x000e620000002400 */
        /* <DEDUP_REMOVED lines=9> */
[----:B------:R-:W-:Y:S01]  /*6640*/  R2UR UR4, R21 ;  /* 0x00000000150472ca */ /* 0x000fe200000e0000 */
[----:B------:R-:W-:Y:S01]  /*6650*/  VIADD R21, R22, 0x786 ;  /* 0x0000078616157836 */ /* 0x000fe20000000000 */
[----:B------:R-:W-:Y:S01]  /*6660*/  UMOV UR5, 0x40000040 ;  /* 0x4000004000057882 */ /* 0x000fe20000000000 */
[----:B------:R-:W-:Y:S01]  /*6670*/  UMOV UR7, 0x40000000 ;  /* 0x4000000000077882 */ /* 0x000fe20000000000 */
[----:B------:R1:W1:Y:S02]  /*6680*/  MUFU.TANH R22, R35 ;  /* 0x0000002300167308 */ /* 0x0002640000002400 */
[----:B------:R-:W-:-:S06]  /*6690*/  R2UR UR6, R21 ;  /* 0x00000000150672ca */ /* 0x000fcc00000e0000 */
[----:B------:R1:W1:Y:S01]  /*66a0*/  MUFU.TANH R21, R34 ;  /* 0x0000002200157308 */ /* 0x0002620000002400 */
        /* <DEDUP_REMOVED lines=23> */
[----:B------:R-:W-:Y:S01]  /*6820*/  ULDC UR6, c[0x0][0x750] ;  /* 0x0001d40000067ab9 */ /* 0x000fe20000000800 */
[----:B------:R-:W-:Y:S01]  /*6830*/  ULDC.64 UR4, c[0x0][0x748] ;  /* 0x0001d20000047ab9 */ /* 0x000fe20000000a00 */
[----:B------:R-:W-:Y:S01]  /*6840*/  UISETP.GE.AND UP0, UPT, UR6, 0x1, UPT ;  /* 0x000000010600788c */ /* 0x000fe2000bf06270 */
[----:B------:R-:W-:Y:S01]  /*6850*/  VIADD R24, R232, UR5 ;  /* 0x00000005e8187c36 */ /* 0x000fe20008000000 */
[----:B------:R-:W-:-:S04]  /*6860*/  ULOP3.LUT UR4, URZ, UR4, URZ, 0x33, !UPT ;  /* 0x000000043f047292 */ /* 0x000fc8000f8e333f */
[----:B------:R-:W-:Y:S02]  /*6870*/  PLOP3.LUT P1, PT, PT, PT, UP0, 0x80, 0x0 ;  /* 0x000000000000781c */ /* 0x000fe40003f2f008 */
[----:B------:R-:W-:Y:S01]  /*6880*/  VIADD R32, R232, UR4 ;  /* 0x00000004e8207c36 */ /* 0x000fe20008000000 */
[----:B------:R-:W-:-:S03]  /*6890*/  VIADDMNMX R39, R25, R24, R233, PT ;  /* 0x0000001819277246 */ /* 0x000fc600038001e9 */
[----:B------:R-:W-:Y:S01]  /*68a0*/  IMAD.IADD R42, R25, 0x1, R32 ;  /* 0x00000001192a7824 */ /* 0x000fe200078e0220 */
[----:B------:R-:W-:-:S06]  /*68b0*/  WARPGROUP.DEPBAR.LE gsb0, 0x0 ;  /* 0x00008000000079c5 */ /* 0x000fcc0000010000 */
[----:B-1234-:R-:W-:Y:S05]  /*68c0*/  @!P1 BRA `(.L_x_320) ;  /* 0x0000000000649947 */ /* 0x01efea0003800000 */
[----:B------:R-:W1:Y:S01]  /*68d0*/  LDC R34, c[0x0][0x280] ;  /* 0x0000a000ff227b82 */ /* 0x000e620000000800 */
[----:B------:R-:W-:Y:S01]  /*68e0*/  ULDC UR4, c[0x0][0x290] ;  /* 0x0000a40000047ab9 */ /* 0x000fe20000000800 */
[----:B------:R-:W-:Y:S01]  /*68f0*/  BSSY B0, `(.L_x_321) ;  /* 0x0000013000007945 */ /* 0x000fe20003800000 */
[----:B-1----:R-:W-:-:S04]  /*6900*/  IADD3 R34, R25, UR4, -R34 ;  /* 0x0000000419227c10 */ /* 0x002fc8000fffe822 */
[----:B------:R-:W-:-:S13]  /*6910*/  ISETP.GT.AND P0, PT, R34, -0x1, PT ;  /* 0xffffffff2200780c */ /* 0x000fda0003f04270 */
[----:B------:R-:W-:Y:S05]  /*6920*/  @P0 BRA `(.L_x_322) ;  /* 0x0000000000240947 */ /* 0x000fea0003800000 */
[----:B------:R-:W-:Y:S01]  /*6930*/  UISETP.NE.AND UP0, UPT, UR6, 0x1, UPT ;  /* 0x000000010600788c */ /* 0x000fe2000bf05270 */
[----:B------:R-:W-:-:S05]  /*6940*/  LOP3.LUT R34, RZ, R34, RZ, 0x33, !PT ;  /* 0x00000022ff227212 */ /* 0x000fca00078e33ff */
[----:B------:R-:W-:-:S05]  /*6950*/  PLOP3.LUT P0, PT, PT, PT, UP0, 0x80, 0x0 ;  /* 0x000000000000781c */ /* 0x000fca0003f0f008 */
[----:B------:R-:W-:-:S08]  /*6960*/  @UP0 ULDC UR4, c[0x0][0x754] ;  /* 0x0001d50000040ab9 */ /* 0x000fd00000000800 */
[----:B------:R-:W-:Y:S01]  /*6970*/  @P0 IMAD.HI.U32 R35, R34, UR4, RZ ;  /* 0x0000000422230c27 */ /* 0x000fe2000f8e00ff */
[----:B------:R-:W-:-:S04]  /*6980*/  @UP0 ULDC UR4, c[0x0][0x758] ;  /* 0x0001d60000040ab9 */ /* 0x000fc80000000800 */
[----:B------:R-:W-:-:S04]  /*6990*/  @P0 SHF.R.U32.HI R34, RZ, UR4, R35 ;  /* 0x00000004ff220c19 */ /* 0x000fc80008011623 */
[----:B------:R-:W-:Y:S01]  /*69a0*/  LOP3.LUT R34, RZ, R34, RZ, 0x33, !PT ;  /* 0x00000022ff227212 */ /* 0x000fe200078e33ff */
[----:B------:R-:W-:Y:S06]  /*69b0*/  BRA `(.L_x_323) ;  /* 0x0000000000187947 */ /* 0x000fec0003800000 */
.L_x_322:
[----:B------:R-:W-:-:S06]  /*69c0*/  UISETP.NE.AND UP0, UPT, UR6, 0x1, UPT ;  /* 0x000000010600788c */ /* 0x000fcc000bf05270 */
[----:B------:R-:W-:-:S05]  /*69d0*/  PLOP3.LUT P0, PT, PT, PT, UP0, 0x80, 0x0 ;  /* 0x000000000000781c */ /* 0x000fca0003f0f008 */
[----:B------:R-:W-:-:S08]  /*69e0*/  @UP0 ULDC UR4, c[0x0][0x754] ;  /* 0x0001d50000040ab9 */ /* 0x000fd00000000800 */
[----:B------:R-:W-:Y:S01]  /*69f0*/  @P0 IMAD.HI.U32 R35, R34, UR4, RZ ;  /* 0x0000000422230c27 */ /* 0x000fe2000f8e00ff */
[----:B------:R-:W-:-:S04]  /*6a00*/  @UP0 ULDC UR4, c[0x0][0x758] ;  /* 0x0001d60000040ab9 */ /* 0x000fc80000000800 */
[----:B------:R-:W-:-:S07]  /*6a10*/  @P0 SHF.R.U32.HI R34, RZ, UR4, R35 ;  /* 0x00000004ff220c19 */ /* 0x000fce0008011623 */
.L_x_323:
[----:B------:R-:W-:Y:S05]  /*6a20*/  BSYNC B0 ;  /* 0x0000000000007941 */ /* 0x000fea0003800000 */
.L_x_321:
[----:B------:R-:W-:-:S05]  /*6a30*/  IMAD R34, R34, UR6, R229 ;  /* 0x0000000622227c24 */ /* 0x000fca000f8e02e5 */
[----:B------:R-:W-:Y:S02]  /*6a40*/  VIMNMX R42, R42, R34, !PT ;  /* 0x000000222a2a7248 */ /* 0x000fe40007fe0100 */
[----:B------:R-:W-:-:S07]  /*6a50*/  VIADDMNMX R39, R34, UR6, R39, PT ;  /* 0x0000000622277c46 */ /* 0x000fce000b800127 */
.L_x_320:
[----:B------:R-:W-:-:S05]  /*6a60*/  VIADD R35, R25, 0x8 ;  /* 0x0000000819237836 */ /* 0x000fca0000000000 */
[----:B------:R-:W-:Y:S01]  /*6a70*/  VIADDMNMX R25, R35, R24, R233, PT ;  /* 0x0000001823197246 */ /* 0x000fe200038001e9 */
[----:B------:R-:W-:Y:S01]  /*6a80*/  IMAD.IADD R24, R32, 0x1, R35 ;  /* 0x0000000120187824 */ /* 0x000fe200078e0223 */
[----:B------:R-:W-:Y:S06]  /*6a90*/  @!P1 BRA `(.L_x_324) ;  /* 0x0000000000649947 */ /* 0x000fec0003800000 */
        /* <DEDUP_REMOVED lines=15> */
.L_x_326:
[----:B------:R-:W-:-:S06]  /*6b90*/  UISETP.NE.AND UP0, UPT, UR6, 0x1, UPT ;  /* 0x000000010600788c */ /* 0x000fcc000bf05270 */
[----:B------:R-:W-:-:S05]  /*6ba0*/  PLOP3.LUT P0, PT, PT, PT, UP0, 0x80, 0x0 ;  /* 0x000000000000781c */ /* 0x000fca0003f0f008 */
[----:B------:R-:W-:-:S08]  /*6bb0*/  @UP0 ULDC UR4, c[0x0][0x754] ;  /* 0x0001d50000040ab9 */ /* 0x000fd00000000800 */
[----:B------:R-:W-:Y:S01]  /*6bc0*/  @P0 IMAD.HI.U32 R34, R32, UR4, RZ ;  /* 0x0000000420220c27 */ /* 0x000fe2000f8e00ff */
[----:B------:R-:W-:-:S04]  /*6bd0*/  @UP0 ULDC UR4, c[0x0][0x758] ;  /* 0x0001d60000040ab9 */ /* 0x000fc80000000800 */
[----:B------:R-:W-:-:S07]  /*6be0*/  @P0 SHF.R.U32.HI R32, RZ, UR4, R34 ;  /* 0x00000004ff200c19 */ /* 0x000fce0008011622 */
.L_x_327:
[----:B------:R-:W-:Y:S05]  /*6bf0*/  BSYNC B0 ;  /* 0x0000000000007941 */ /* 0x000fea0003800000 */
.L_x_325:
[----:B------:R-:W-:-:S05]  /*6c00*/  IMAD R32, R32, UR6, R229 ;  /* 0x0000000620207c24 */ /* 0x000fca000f8e02e5 */
[----:B------:R-:W-:Y:S02]  /*6c10*/  VIMNMX R24, R24, R32, !PT ;  /* 0x0000002018187248 */ /* 0x000fe40007fe0100 */
[----:B------:R-:W-:-:S07]  /*6c20*/  VIADDMNMX R25, R32, UR6, R25, PT ;  /* 0x0000000620197c46 */ /* 0x000fce000b800119 */
.L_x_324:
[----:B------:R-:W1:Y:S01]  /*6c30*/  S2R R226, SR_CTAID.X ;  /* 0x0000000000e27919 */ /* 0x000e620000002500 */
[----:B------:R-:W-:Y:S01]  /*6c40*/  LOP3.LUT R40, R40, 0xffffffef, RZ, 0xc0, !PT ;  /* 0xffffffef28287812 */ /* 0x000fe200078ec0ff */
[----:B------:R-:W-:Y:S01]  /*6c50*/  ULDC UR4, c[0x0][0x744] ;  /* 0x0001d10000047ab9 */ /* 0x000fe20000000800 */
[----:B------:R-:W-:Y:S01]  /*6c60*/  UMOV UR57, 0x40000040 ;  /* 0x4000004000397882 */ /* 0x000fe20000000000 */
[----:B------:R-:W-:Y:S01]  /*6c70*/  UMOV UR59, 0x40 ;  /* 0x00000040003b7882 */ /* 0x000fe20000000000 */
[----:B------:R-:W-:Y:S01]  /*6c80*/  UMOV UR9, UR57 ;  /* 0x0000003900097c82 */ /* 0x000fe20008000000 */
        /* <DEDUP_REMOVED lines=23> */
[----:B-1----:R-:W-:-:S05]  /*6e00*/  IMAD R226, R226, -0x50, RZ ;  /* 0xffffffb0e2e27824 */ /* 0x002fca00078e02ff */
[C---:B------:R-:W-:Y:S02]  /*6e10*/  ISETP.GE.AND P4, PT, R226.reuse, 0x2, PT ;  /* 0x00000002e200780c */ /* 0x040fe40003f86270 */
[----:B------:R-:W-:Y:S02]  /*6e20*/  ISETP.GE.AND P2, PT, R226, 0x11, PT ;  /* 0x00000011e200780c */ /* 0x000fe40003f46270 */
[----:B------:R-:W-:Y:S02]  /*6e30*/  ISETP.GT.AND P5, PT, R24, 0x1, !P4 ;  /* 0x000000011800780c */ /* 0x000fe400067a4270 */
[C---:B------:R-:W-:Y:S02]  /*6e40*/  ISETP.GT.AND P4, PT, R42.reuse, 0x1, !P4 ;  /* 0x000000012a00780c */ /* 0x040fe40006784270 */
[----:B------:R-:W-:Y:S02]  /*6e50*/  ISETP.GT.AND P3, PT, R42, 0x10, !P2 ;  /* 0x000000102a00780c */ /* 0x000fe40005764270 */
[----:B------:R-:W-:-:S02]  /*6e60*/  ISETP.LT.OR P4, PT, R39, 0x2, P4 ;  /* 0x000000022700780c */ /* 0x000fc40002781670 */
[----:B------:R-:W-:Y:S02]  /*6e70*/  ISETP.GT.AND P2, PT, R24, 0x10, !P2 ;  /* 0x000000101800780c */ /* 0x000fe40005744270 */
[----:B------:R-:W-:Y:S02]  /*6e80*/  ISETP.LT.OR P3, PT, R39, 0x11, P3 ;  /* 0x000000112700780c */ /* 0x000fe40001f61670 */
[C---:B------:R-:W-:Y:S02]  /*6e90*/  ISETP.GE.AND P6, PT, R226.reuse, 0x12, PT ;  /* 0x00000012e200780c */ /* 0x040fe40003fc6270 */
[----:B------:R-:W-:Y:S02]  /*6ea0*/  ISETP.GE.AND P1, PT, R226, 0x21, PT ;  /* 0x00000021e200780c */ /* 0x000fe40003f26270 */
[----:B------:R-:W-:Y:S02]  /*6eb0*/  FSEL R227, R8, -INF , !P4 ;  /* 0xff80000008e37808 */ /* 0x000fe40006000000 */
[----:B------:R-:W-:-:S02]  /*6ec0*/  ISETP.LT.OR P2, PT, R25, 0x11, P2 ;  /* 0x000000111900780c */ /* 0x000fc40001741670 */
[----:B------:R-:W-:Y:S02]  /*6ed0*/  FSEL R35, R11, -INF , !P3 ;  /* 0xff8000000b237808 */ /* 0x000fe40005800000 */
[----:B------:R-:W-:Y:S02]  /*6ee0*/  ISETP.LT.OR P5, PT, R25, 0x2, P5 ;  /* 0x000000021900780c */ /* 0x000fe40002fa1670 */
[----:B------:R-:W-:Y:S01]  /*6ef0*/  ISETP.GE.AND P0, PT, R226, 0x22, PT ;  /* 0x00000022e200780c */ /* 0x000fe20003f06270 */
[----:B------:R-:W-:Y:S01]  /*6f00*/  FFMA.FTZ R35, R35, UR4, -R6 ;  /* 0x0000000423237c23 */ /* 0x000fe20008010806 */
[C---:B------:R-:W-:Y:S02]  /*6f10*/  ISETP.GT.AND P4, PT, R42.reuse, 0x11, !P6 ;  /* 0x000000112a00780c */ /* 0x040fe40007784270 */
[----:B------:R-:W-:Y:S02]  /*6f20*/  ISETP.GT.AND P3, PT, R42, 0x20, !P1 ;  /* 0x000000202a00780c */ /* 0x000fe40004f64270 */
[----:B------:R-:W-:Y:S01]  /*6f30*/  FSEL R37, R13, -INF , !P2 ;  /* 0xff8000000d257808 */ /* 0x000fe20005000000 */
[----:B------:R-:W-:Y:S01]  /*6f40*/  MUFU.EX2 R35, R35 ;  /* 0x0000002300237308 */ /* 0x000fe20000000800 */
[C---:B------:R-:W-:Y:S01]  /*6f50*/  FSEL R41, R10.reuse, -INF , !P5 ;  /* 0xff8000000a297808 */ /* 0x040fe20006800000 */
[----:B------:R-:W-:Y:S01]  /*6f60*/  FFMA.FTZ R10, -R10, R10, 1 ;  /* 0x3f8000000a0a7423 */ /* 0x000fe2000001010a */
[----:B------:R-:W-:-:S02]  /*6f70*/  ISETP.LT.OR P4, PT, R39, 0x12, P4 ;  /* 0x000000122700780c */ /* 0x000fc40002781670 */
[----:B------:R-:W-:Y:S01]  /*6f80*/  ISETP.GT.AND P2, PT, R42, 0x21, !P0 ;  /* 0x000000212a00780c */ /* 0x000fe20004744270 */
[----:B------:R-:W-:Y:S01]  /*6f90*/  FFMA.FTZ R41, R41, UR4, -R5 ;  /* 0x0000000429297c23 */ /* 0x000fe20008010805 */
[C---:B------:R-:W-:Y:S02]  /*6fa0*/  ISETP.LT.OR P3, PT, R39.reuse, 0x21, P3 ;  /* 0x000000212700780c */ /* 0x040fe40001f61670 */
[----:B------:R-:W-:Y:S02]  /*6fb0*/  ISETP.GE.AND P5, PT, R226, 0x31, PT ;  /* 0x00000031e200780c */ /* 0x000fe40003fa6270 */
[----:B------:R-:W-:Y:S01]  /*6fc0*/  FSEL R38, R12, -INF , !P4 ;  /* 0xff8000000c267808 */ /* 0x000fe20006000000 */
[----:B------:R-:W-:Y:S01]  /*6fd0*/  MUFU.EX2 R41, R41 ;  /* 0x0000002900297308 */ /* 0x000fe20000000800 */
[----:B------:R-:W-:Y:S02]  /*6fe0*/  ISETP.LT.OR P2, PT, R39, 0x22, P2 ;  /* 0x000000222700780c */ /* 0x000fe40001741670 */
[----:B------:R-:W-:Y:S01]  /*6ff0*/  FSEL R224, R15, -INF , !P3 ;  /* 0xff8000000fe07808 */ /* 0x000fe20005800000 */
[----:B------:R-:W-:Y:S01]  /*7000*/  FFMA.FTZ R38, R38, UR4, -R6 ;  /* 0x0000000426267c23 */ /* 0x000fe20008010806 */
[----:B------:R-:W-:-:S02]  /*7010*/  ISETP.GE.AND P4, PT, R226, 0x32, PT ;  /* 0x00000032e200780c */ /* 0x000fc40003f86270 */
[----:B------:R-:W-:Y:S02]  /*7020*/  ISETP.GT.AND P3, PT, R42, 0x30, !P5 ;  /* 0x000000302a00780c */ /* 0x000fe40006f64270 */
[----:B------:R-:W-:Y:S01]  /*7030*/  FSEL R32, R20, -INF , !P2 ;  /* 0xff80000014207808 */ /* 0x000fe20005000000 */
[----:B------:R-:W-:Y:S01]  /*7040*/  MUFU.EX2 R38, R38 ;  /* 0x0000002600267308 */ /* 0x000fe20000000800 */
[----:B------:R-:W-:Y:S02]  /*7050*/  ISETP.GT.AND P2, PT, R42, 0x31, !P4 ;  /* 0x000000312a00780c */ /* 0x000fe40006744270 */
[C---:B------:R-:W-:Y:S02]  /*7060*/  ISETP.LT.OR P3, PT, R39.reuse, 0x31, P3 ;  /* 0x000000312700780c */ /* 0x040fe40001f61670 */
[----:B------:R-:W-:Y:S02]  /*7070*/  ISETP.LT.OR P2, PT, R39, 0x32, P2 ;  /* 0x000000322700780c */ /* 0x000fe40001741670 */
[----:B------:R-:W-:-:S02]  /*7080*/  FSEL R43, R23, -INF , !P3 ;  /* 0xff800000172b7808 */ /* 0x000fc40005800000 */
[----:B------:R-:W-:Y:S02]  /*7090*/  ISETP.GE.AND P3, PT, R226, 0x41, PT ;  /* 0x00000041e200780c */ /* 0x000fe40003f66270 */
[C---:B------:R-:W-:Y:S01]  /*70a0*/  FSEL R36, R26.reuse, -INF , !P2 ;  /* 0xff8000001a247808 */ /* 0x040fe20005000000 */
[----:B------:R-:W-:Y:S01]  /*70b0*/  FFMA.FTZ R26, -R26, R26, 1 ;  /* 0x3f8000001a1a7423 */ /* 0x000fe2000001011a */
[----:B------:R-:W-:Y:S02]  /*70c0*/  ISETP.GT.AND P2, PT, R42, 0x40, !P3 ;  /* 0x000000402a00780c */ /* 0x000fe40005f44270 */
[----:B------:R-:W-:Y:S02]  /*70d0*/  ISETP.GE.AND P6, PT, R226, 0x1, PT ;  /* 0x00000001e200780c */ /* 0x000fe40003fc6270 */
[----:B------:R-:W-:Y:S02]  /*70e0*/  ISETP.LT.OR P2, PT, R39, 0x41, P2 ;  /* 0x000000412700780c */ /* 0x000fe40001741670 */
[----:B------:R-:W-:-:S02]  /*70f0*/  @P1 LOP3.LUT R40, R40, 0x10, RZ, 0xfc, !PT ;  /* 0x0000001028281812 */ /* 0x000fc400078efcff */
[----:B------:R-:W-:Y:S02]  /*7100*/  FSEL R34, R29, -INF , !P2 ;  /* 0xff8000001d227808 */ /* 0x000fe40005000000 */
[----:B------:R-:W-:Y:S02]  /*7110*/  ISETP.GT.AND P2, PT, R42, RZ, !P6 ;  /* 0x000000ff2a00720c */ /* 0x000fe40007744270 */
[----:B------:R-:W-:Y:S02]  /*7120*/  ISETP.GT.AND P6, PT, R24, RZ, !P6 ;  /* 0x000000ff1800720c */ /* 0x000fe400077c4270 */
[----:B------:R-:W-:Y:S02]  /*7130*/  ISETP.LT.OR P2, PT, R39, 0x1, P2 ;  /* 0x000000012700780c */ /* 0x000fe40001741670 */
[----:B------:R-:W-:Y:S02]  /*7140*/  ISETP.LT.OR P6, PT, R25, 0x1, P6 ;  /* 0x000000011900780c */ /* 0x000fe400037c1670 */
[----:B------:R-:W-:-:S02]  /*7150*/  FSEL R225, R7, -INF , !P2 ;  /* 0xff80000007e17808 */ /* 0x000fc40005000000 */
[----:B------:R-:W-:Y:S02]  /*7160*/  ISETP.GE.AND P2, PT, R226, 0x42, PT ;  /* 0x00000042e200780c */ /* 0x000fe40003f46270 */
[----:B------:R-:W-:Y:S01]  /*7170*/  ISETP.GT.AND P0, PT, R24, 0x21, !P0 ;  /* 0x000000211800780c */ /* 0x000fe20004704270 */
[----:B------:R-:W-:Y:S01]  /*7180*/  FFMA.FTZ R225, R225, UR4, -R6 ;  /* 0x00000004e1e17c23 */ /* 0x000fe20008010806 */
[----:B------:R-:W-:Y:S02]  /*7190*/  ISETP.GT.AND P1, PT, R42, 0x41, !P2 ;  /* 0x000000412a00780c */ /* 0x000fe40005724270 */
[----:B------:R-:W-:Y:S02]  /*71a0*/  ISETP.GT.AND P5, PT, R24, 0x30, !P5 ;  /* 0x000000301800780c */ /* 0x000fe40006fa4270 */
[----:B------:R-:W-:Y:S01]  /*71b0*/  ISETP.LT.OR P1, PT, R39, 0x42, P1 ;  /* 0x000000422700780c */ /* 0x000fe20000f21670 */
[----:B------:R-:W-:Y:S01]  /*71c0*/  IMAD R39, R18, 0x4, R17 ;  /* 0x0000000412277824 */ /* 0x000fe200078e0211 */
[----:B------:R-:W-:Y:S01]  /*71d0*/  ISETP.GT.AND P4, PT, R24, 0x31, !P4 ;  /* 0x000000311800780c */ /* 0x000fe20006784270 */
[----:B------:R-:W-:Y:S01]  /*71e0*/  MUFU.EX2 R225, R225 ;  /* 0x000000e100e17308 */ /* 0x000fe20000000800 */
[C---:B------:R-:W-:Y:S01]  /*71f0*/  FSEL R42, R30.reuse, -INF , !P1 ;  /* 0xff8000001e2a7808 */ /* 0x040fe20004800000 */
[----:B------:R-:W-:Y:S01]  /*7200*/  FFMA.FTZ R30, -R30, R30, 1 ;  /* 0x3f8000001e1e7423 */ /* 0x000fe2000001011e */
[----:B------:R-:W-:-:S02]  /*7210*/  LOP3.LUT P1, RZ, R40, 0x10, RZ, 0xc0, !PT ;  /* 0x0000001028ff7812 */ /* 0x000fc4000782c0ff */
[----:B------:R-:W-:Y:S01]  /*7220*/  FSEL R40, R9, -INF , !P6 ;  /* 0xff80000009287808 */ /* 0x000fe20007000000 */
[--C-:B------:R-:W-:Y:S01]  /*7230*/  FFMA.FTZ R42, R42, UR4, -R6.reuse ;  /* 0x000000042a2a7c23 */ /* 0x100fe20008010806 */
[----:B------:R-:W-:Y:S01]  /*7240*/  ISETP.GE.AND P6, PT, R226, 0x12, PT ;  /* 0x00000012e200780c */ /* 0x000fe20003fc6270 */
[----:B------:R-:W-:Y:S01]  /*7250*/  FFMA.FTZ R226, R227, UR4, -R6 ;  /* 0x00000004e3e27c23 */ /* 0x000fe20008010806 */
[----:B------:R-:W-:Y:S01]  /*7260*/  ISETP.GT.AND P1, PT, R24, 0x20, !P1 ;  /* 0x000000201800780c */ /* 0x000fe20004f24270 */
[----:B------:R-:W-:Y:S01]  /*7270*/  FFMA.FTZ R40, R40, UR4, -R5 ;  /* 0x0000000428287c23 */ /* 0x000fe20008010805 */
[C---:B------:R-:W-:Y:S02]  /*7280*/  ISETP.GT.AND P6, PT, R24.reuse, 0x11, !P6 ;  /* 0x000000111800780c */ /* 0x040fe400077c4270 */
[C---:B------:R-:W-:Y:S01]  /*7290*/  ISETP.GT.AND P3, PT, R24.reuse, 0x40, !P3 ;  /* 0x000000401800780c */ /* 0x040fe20005f64270 */
[----:B------:R-:W-:Y:S01]  /*72a0*/  MUFU.EX2 R226, R226 ;  /* 0x000000e200e27308 */ /* 0x000fe20000000800 */
[----:B------:R-:W-:-:S02]  /*72b0*/  ISETP.GT.AND P2, PT, R24, 0x41, !P2 ;  /* 0x000000411800780c */ /* 0x000fc40005744270 */
[----:B------:R-:W1:Y:S01]  /*72c0*/  LDS R24, [R39+0x2c300] ;  /* 0x02c3000027187984 */ /* 0x000e620000000800 */
[C---:B------:R-:W-:Y:S02]  /*72d0*/  ISETP.LT.OR P6, PT, R25.reuse, 0x12, P6 ;  /* 0x000000121900780c */ /* 0x040fe400037c1670 */
[C---:B------:R-:W-:Y:S01]  /*72e0*/  ISETP.LT.OR P1, PT, R25.reuse, 0x21, P1 ;  /* 0x000000211900780c */ /* 0x040fe20000f21670 */
[----:B------:R-:W2:Y:S01]  /*72f0*/  LDS R39, [R39+0x2c320] ;  /* 0x02c3200027277984 */ /* 0x000ea20000000800 */
[----:B------:R-:W3:Y:S01]  /*7300*/  MUFU.EX2 R40, R40 ;  /* 0x0000002800287308 */ /* 0x000ee20000000800 */
[C---:B------:R-:W-:Y:S02]  /*7310*/  ISETP.LT.OR P0, PT, R25.reuse, 0x22, P0 ;  /* 0x000000221900780c */ /* 0x040fe40000701670 */
[C---:B------:R-:W-:Y:S02]  /*7320*/  ISETP.LT.OR P5, PT, R25.reuse, 0x31, P5 ;  /* 0x000000311900780c */ /* 0x040fe40002fa1670 */
[----:B------:R-:W-:-:S02]  /*7330*/  ISETP.LT.OR P4, PT, R25, 0x32, P4 ;  /* 0x000000321900780c */ /* 0x000fc40002781670 */
[C---:B------:R-:W-:Y:S02]  /*7340*/  ISETP.LT.OR P3, PT, R25.reuse, 0x41, P3 ;  /* 0x000000411900780c */ /* 0x040fe40001f61670 */
[----:B------:R-:W-:Y:S02]  /*7350*/  ISETP.LT.OR P2, PT, R25, 0x42, P2 ;  /* 0x000000421900780c */ /* 0x000fe40001741670 */
[----:B---3--:R-:W-:Y:S01]  /*7360*/  F2FP.F16.F32.PACK_AB R25, R41, R40 ;  /* 0x000000282919723e */ /* 0x008fe200000000ff */
[--C-:B-1----:R-:W-:Y:S01]  /*7370*/  FADD.FTZ R45, R45, -R24.reuse ;  /* 0x800000182d2d7221 */ /* 0x102fe20000010000 */
[--C-:B------:R-:W-:Y:S01]  /*7380*/  FADD.FTZ R44, R44, -R24.reuse ;  /* 0x800000182c2c7221 */ /* 0x100fe20000010000 */
[--C-:B------:R-:W-:Y:S01]  /*7390*/  FADD.FTZ R48, R48, -R24.reuse ;  /* 0x8000001830307221 */ /* 0x100fe20000010000 */
[--C-:B------:R-:W-:Y:S01]  /*73a0*/  FADD.FTZ R49, R49, -R24.reuse ;  /* 0x8000001831317221 */ /* 0x100fe20000010000 */
[--C-:B------:R-:W-:Y:S01]  /*73b0*/  FADD.FTZ R52, R52, -R24.reuse ;  /* 0x8000001834347221 */ /* 0x100fe20000010000 */
[--C-:B------:R-:W-:Y:S01]  /*73c0*/  FADD.FTZ R53, R53, -R24.reuse ;  /* 0x8000001835357221 */ /* 0x100fe20000010000 */
[--C-:B------:R-:W-:Y:S01]  /*73d0*/  FADD.FTZ R216, R216, -R24.reuse ;  /* 0x80000018d8d87221 */ /* 0x100fe20000010000 */
[--C-:B------:R-:W-:Y:S01]  /*73e0*/  FADD.FTZ R217, R217, -R24.reuse ;  /* 0x80000018d9d97221 */ /* 0x100fe20000010000 */
[--C-:B------:R-:W-:Y:S01]  /*73f0*/  FADD.FTZ R220, R220, -R24.reuse ;  /* 0x80000018dcdc7221 */ /* 0x100fe20000010000 */
[----:B------:R-:W-:Y:S01]  /*7400*/  FADD.FTZ R221, R221, -R24 ;  /* 0x80000018dddd7221 */ /* 0x000fe20000010000 */
[C---:B------:R-:W-:Y:S01]  /*7410*/  F2FP.F16.F32.PACK_AB R24, R226.reuse, R225 ;  /* 0x000000e1e218723e */ /* 0x040fe200000000ff */
[----:B------:R-:W-:Y:S01]  /*7420*/  BAR.SYNC.DEFER_BLOCKING 0x9, 0x100 ;  /* 0x0244000000007b1d */ /* 0x000fe20000010000 */
[----:B------:R-:W-:Y:S01]  /*7430*/  FMUL.FTZ R226, R226, R45 ;  /* 0x0000002de2e27220 */ /* 0x000fe20000410000 */
[--C-:B------:R-:W-:Y:S01]  /*7440*/  FFMA.FTZ R45, R224, UR4, -R6.reuse ;  /* 0x00000004e02d7c23 */ /* 0x100fe20008010806 */
[--C-:B------:R-:W-:Y:S01]  /*7450*/  FFMA.FTZ R224, R32, UR4, -R6.reuse ;  /* 0x0000000420e07c23 */ /* 0x100fe20008010806 */
[----:B------:R-:W-:Y:S01]  /*7460*/  FFMA.FTZ R32, -R11, R11, 1 ;  /* 0x3f8000000b207423 */ /* 0x000fe2000001010b */
[----:B------:R-:W-:Y:S01]  /*7470*/  FMUL.FTZ R11, R35, R48 ;  /* 0x00000030230b7220 */ /* 0x000fe20000410000 */
[----:B------:R-:W-:Y:S01]  /*7480*/  FMUL.FTZ R44, R225, R44 ;  /* 0x0000002ce12c7220 */ /* 0x000fe20000410000 */
[--C-:B--2---:R-:W-:Y:S01]  /*7490*/  FADD.FTZ R54, R54, -R39.reuse ;  /* 0x8000002736367221 */ /* 0x104fe20000010000 */
[----:B------:R-:W1:Y:S01]  /*74a0*/  MUFU.EX2 R45, R45 ;  /* 0x0000002d002d7308 */ /* 0x000e620000000800 */
[----:B------:R-:W-:Y:S01]  /*74b0*/  FMUL.FTZ R11, R11, R32 ;  /* 0x000000200b0b7220 */ /* 0x000fe20000410000 */
[--C-:B------:R-:W-:Y:S01]  /*74c0*/  FFMA.FTZ R32, R36, UR4, -R6.reuse ;  /* 0x0000000424207c23 */ /* 0x100fe20008010806 */
[----:B------:R-:W-:Y:S01]  /*74d0*/  FFMA.FTZ R36, R34, UR4, -R6 ;  /* 0x0000000422247c23 */ /* 0x000fe20008010806 */
[----:B------:R-:W-:Y:S01]  /*74e0*/  FFMA.FTZ R34, -R20, R20, 1 ;  /* 0x3f80000014227423 */ /* 0x000fe20000010114 */
[--C-:B------:R-:W-:Y:S01]  /*74f0*/  FADD.FTZ R55, R55, -R39.reuse ;  /* 0x8000002737377221 */ /* 0x100fe20000010000 */
[--C-:B------:R-:W-:Y:S01]  /*7500*/  FADD.FTZ R218, R218, -R39.reuse ;  /* 0x80000027dada7221 */ /* 0x100fe20000010000 */
[--C-:B------:R-:W-:Y:S01]  /*7510*/  FADD.FTZ R219, R219, -R39.reuse ;  /* 0x80000027dbdb7221 */ /* 0x100fe20000010000 */
[----:B------:R-:W-:Y:S01]  /*7520*/  MUFU.EX2 R32, R32 ;  /* 0x0000002000207308 */ /* 0x000fe20000000800 */
[--C-:B------:R-:W-:Y:S01]  /*7530*/  FADD.FTZ R222, R222, -R39.reuse ;  /* 0x80000027dede7221 */ /* 0x100fe20000010000 */
[----:B------:R-:W-:Y:S01]  /*7540*/  FADD.FTZ R223, R223, -R39 ;  /* 0x80000027dfdf7221 */ /* 0x000fe20000010000 */
[----:B------:R-:W-:Y:S01]  /*7550*/  FFMA.FTZ R48, -R33, R33, 1 ;  /* 0x3f80000021307423 */ /* 0x000fe20000010121 */
[----:B------:R-:W-:Y:S01]  /*7560*/  FFMA.FTZ R225, -R8, R8, 1 ;  /* 0x3f80000008e17423 */ /* 0x000fe20000010108 */
[----:B------:R2:W-:Y:S01]  /*7570*/  STSM.16.M88.2 [R0+0x2c500], R24 ;  /* 0x02c5001800007844 */ /* 0x0005e20000000100 */
[----:B-1----:R-:W-:-:S02]  /*7580*/  FMUL.FTZ R52, R45, R52 ;  /* 0x000000342d347220 */ /* 0x002fc40000410000 */
[----:B------:R1:W-:Y:S01]  /*7590*/  MUFU.EX2 R20, R42 ;  /* 0x0000002a00147308 */ /* 0x0003e20000000800 */
[----:B------:R-:W-:Y:S01]  /*75a0*/  FMUL.FTZ R8, R226, R225 ;  /* 0x000000e1e2087220 */ /* 0x000fe20000410000 */
[----:B-1----:R-:W-:Y:S01]  /*75b0*/  FADD.FTZ R42, R51, -R39 ;  /* 0x80000027332a7221 */ /* 0x002fe20000010000 */
[----:B--2---:R-:W-:-:S05]  /*75c0*/  FFMA.FTZ R25, R43, UR4, -R6 ;  /* 0x000000042b197c23 */ /* 0x004fca0008010806 */
[----:B------:R-:W1:Y:S01]  /*75d0*/  MUFU.EX2 R24, R224 ;  /* 0x000000e000187308 */ /* 0x000e620000000800 */
[----:B------:R-:W-:Y:S01]  /*75e0*/  FFMA.FTZ R43, -R12, R12, 1 ;  /* 0x3f8000000c2b7423 */ /* 0x000fe2000001010c */
[----:B------:R-:W-:Y:S01]  /*75f0*/  FMUL.FTZ R12, R38, R49 ;  /* 0x00000031260c7220 */ /* 0x000fe20000410000 */
[----:B------:R-:W-:Y:S01]  /*7600*/  FADD.FTZ R49, R46, -R39 ;  /* 0x800000272e317221 */ /* 0x000fe20000010000 */
[----:B------:R-:W-:Y:S01]  /*7610*/  FFMA.FTZ R46, -R13, R13, 1 ;  /* 0x3f8000000d2e7423 */ /* 0x000fe2000001010d */
[----:B------:R-:W-:Y:S02]  /*7620*/  VIADD R13, R17, 0x2c500 ;  /* 0x0002c500110d7836 */ /* 0x000fe40000000000 */
[----:B------:R-:W-:Y:S01]  /*7630*/  FMUL.FTZ R12, R12, R43 ;  /* 0x0000002b0c0c7220 */ /* 0x000fe20000410000 */
[----:B------:R-:W-:Y:S01]  /*7640*/  FFMA.FTZ R43, -R15, R15, 1 ;  /* 0x3f8000000f2b7423 */ /* 0x000fe2000001010f */
[----:B------:R-:W2:Y:S01]  /*7650*/  MUFU.EX2 R25, R25 ;  /* 0x0000001900197308 */ /* 0x000ea20000000800 */
[----:B------:R-:W-:Y:S01]  /*7660*/  FMUL.FTZ R49, R40, R49 ;  /* 0x0000003128317220 */ /* 0x000fe20000410000 */
[----:B------:R-:W-:Y:S01]  /*7670*/  FFMA.FTZ R40, -R9, R9, 1 ;  /* 0x3f80000009287423 */ /* 0x000fe20000010109 */
[----:B------:R-:W-:Y:S01]  /*7680*/  FMUL.FTZ R6, R52, R43 ;  /* 0x0000002b34067220 */ /* 0x000fe20000410000 */
[----:B------:R-:W-:Y:S01]  /*7690*/  FFMA.FTZ R43, -R23, R23, 1 ;  /* 0x3f800000172b7423 */ /* 0x000fe20000010117 */
[----:B------:R-:W-:Y:S01]  /*76a0*/  SHF.R.U32.HI R13, RZ, 0x4, R13 ;  /* 0x00000004ff0d7819 */ /* 0x000fe2000001160d */
[----:B------:R-:W-:Y:S01]  /*76b0*/  FMUL.FTZ R9, R49, R40 ;  /* 0x0000002831097220 */ /* 0x000fe20000410000 */
[----:B------:R-:W-:Y:S01]  /*76c0*/  F2FP.F16.F32.PACK_AB R38, R38, R35 ;  /* 0x000000232626723e */ /* 0x000fe200000000ff */
[----:B------:R3:W4:Y:S01]  /*76d0*/  MUFU.EX2 R15, R36 ;  /* 0x00000024000f7308 */ /* 0x0007220000000800 */
[----:B-1----:R-:W-:Y:S01]  /*76e0*/  FMUL.FTZ R23, R24, R53 ;  /* 0x0000003518177220 */ /* 0x002fe20000410000 */
[----:B------:R-:W-:-:S03]  /*76f0*/  LOP3.LUT R13, R13, 0x3fff, RZ, 0xc0, !PT ;  /* 0x00003fff0d0d7812 */ /* 0x000fc600078ec0ff */
[----:B------:R-:W-:Y:S01]  /*7700*/  FMUL.FTZ R23, R23, R34 ;  /* 0x0000002217177220 */ /* 0x000fe20000410000 */
[----:B------:R-:W-:Y:S01]  /*7710*/  LOP3.LUT R13, R13, 0x80000, RZ, 0xfc, !PT ;  /* 0x000800000d0d7812 */ /* 0x000fe200078efcff */
[----:B--2---:R-:W-:Y:S01]  /*7720*/  FMUL.FTZ R216, R25, R216 ;  /* 0x000000d819d87220 */ /* 0x004fe20000410000 */
[----:B---3--:R-:W-:Y:S02]  /*7730*/  FSEL R36, R14, -INF , !P6 ;  /* 0xff8000000e247808 */ /* 0x008fe40007000000 */
[----:B------:R-:W-:Y:S01]  /*7740*/  F2FP.F16.F32.PACK_AB R6, R23, R6 ;  /* 0x000000061706723e */ /* 0x000fe200000000ff */
[----:B------:R-:W-:Y:S01]  /*7750*/  FMUL.FTZ R34, R216, R43 ;  /* 0x0000002bd8227220 */ /* 0x000fe20000410000 */
[----:B------:R-:W-:Y:S01]  /*7760*/  FFMA.FTZ R43, -R29, R29, 1 ;  /* 0x3f8000001d2b7423 */ /* 0x000fe2000001011d */
[C---:B------:R-:W-:Y:S01]  /*7770*/  FMUL.FTZ R29, R32.reuse, R217 ;  /* 0x000000d9201d7220 */ /* 0x040fe20000410000 */
[----:B------:R-:W-:Y:S01]  /*7780*/  F2FP.F16.F32.PACK_AB R32, R32, R25 ;  /* 0x000000192020723e */ /* 0x000fe200000000ff */
[----:B----4-:R-:W-:Y:S01]  /*7790*/  FMUL.FTZ R220, R15, R220 ;  /* 0x000000dc0fdc7220 */ /* 0x010fe20000410000 */
[----:B------:R-:W-:Y:S01]  /*77a0*/  R2UR UR58, R13 ;  /* 0x000000000d3a72ca */ /* 0x000fe200000e0000 */
[----:B------:R-:W-:-:S02]  /*77b0*/  FMUL.FTZ R29, R29, R26 ;  /* 0x0000001a1d1d7220 */ /* 0x000fc40000410000 */
[----:B------:R-:W-:Y:S01]  /*77c0*/  FMUL.FTZ R26, R220, R43 ;  /* 0x0000002bdc1a7220 */ /* 0x000fe20000410000 */
[----:B------:R-:W-:Y:S01]  /*77d0*/  FFMA.FTZ R43, -R7, R7, 1 ;  /* 0x3f800000072b7423 */ /* 0x000fe20000010107 */
[C---:B------:R-:W-:Y:S01]  /*77e0*/  FMUL.FTZ R7, R20.reuse, R221 ;  /* 0x000000dd14077220 */ /* 0x040fe20000410000 */
[----:B------:R-:W-:Y:S02]  /*77f0*/  F2FP.F16.F32.PACK_AB R20, R20, R15 ;  /* 0x0000000f1414723e */ /* 0x000fe400000000ff */
[----:B------:R-:W-:Y:S01]  /*7800*/  FMUL.FTZ R43, R44, R43 ;  /* 0x0000002b2c2b7220 */ /* 0x000fe20000410000 */
[----:B------:R-:W-:Y:S01]  /*7810*/  FMUL.FTZ R7, R7, R30 ;  /* 0x0000001e07077220 */ /* 0x000fe20000410000 */
[----:B------:R-:W-:Y:S01]  /*7820*/  FFMA.FTZ R30, R37, UR4, -R5 ;  /* 0x00000004251e7c23 */ /* 0x000fe20008010805 */
[--C-:B------:R-:W-:Y:S01]  /*7830*/  FADD.FTZ R44, R47, -R39.reuse ;  /* 0x800000272f2c7221 */ /* 0x100fe20000010000 */
[----:B------:R-:W-:Y:S01]  /*7840*/  FADD.FTZ R47, R50, -R39 ;  /* 0x80000027322f7221 */ /* 0x000fe20000010000 */
[--C-:B------:R-:W-:Y:S01]  /*7850*/  FFMA.FTZ R39, R36, UR4, -R5.reuse ;  /* 0x0000000424277c23 */ /* 0x100fe20008010805 */
[----:B------:R-:W-:Y:S01]  /*7860*/  FSEL R36, R21, -INF , !P1 ;  /* 0xff80000015247808 */ /* 0x000fe20004800000 */
[----:B------:R-:W-:Y:S01]  /*7870*/  FMUL.FTZ R37, R41, R44 ;  /* 0x0000002c29257220 */ /* 0x000fe20000410000 */
[----:B------:R-:W1:Y:S01]  /*7880*/  MUFU.EX2 R30, R30 ;  /* 0x0000001e001e7308 */ /* 0x000e620000000800 */
[----:B------:R-:W-:Y:S01]  /*7890*/  FSEL R44, R27, -INF , !P5 ;  /* 0xff8000001b2c7808 */ /* 0x000fe20006800000 */
[----:B------:R-:W-:Y:S01]  /*78a0*/  FFMA.FTZ R21, -R21, R21, 1 ;  /* 0x3f80000015157423 */ /* 0x000fe20000010115 */
[----:B------:R-:W-:Y:S01]  /*78b0*/  FFMA.FTZ R41, R36, UR4, -R5 ;  /* 0x0000000424297c23 */ /* 0x000fe20008010805 */
[C---:B------:R-:W-:Y:S01]  /*78c0*/  FSEL R36, R22.reuse, -INF , !P0 ;  /* 0xff80000016247808 */ /* 0x040fe20004000000 */
[----:B------:R-:W-:Y:S01]  /*78d0*/  FFMA.FTZ R22, -R22, R22, 1 ;  /* 0x3f80000016167423 */ /* 0x000fe20000010116 */
[----:B------:R-:W-:-:S02]  /*78e0*/  F2FP.F16.F32.PACK_AB R8, R8, R43 ;  /* 0x0000002b0808723e */ /* 0x000fc400000000ff */
[----:B------:R-:W2:Y:S01]  /*78f0*/  MUFU.EX2 R39, R39 ;  /* 0x0000002700277308 */ /* 0x000ea20000000800 */
[----:B------:R-:W-:Y:S01]  /*7900*/  FFMA.FTZ R40, R36, UR4, -R5 ;  /* 0x0000000424287c23 */ /* 0x000fe20008010805 */
[----:B------:R-:W-:Y:S01]  /*7910*/  FMUL.FTZ R36, R37, R10 ;  /* 0x0000000a25247220 */ /* 0x000fe20000410000 */
[----:B------:R-:W-:Y:S02]  /*7920*/  F2FP.F16.F32.PACK_AB R26, R7, R26 ;  /* 0x0000001a071a723e */ /* 0x000fe400000000ff */
[----:B------:R-:W-:Y:S02]  /*7930*/  F2FP.F16.F32.PACK_AB R34, R29, R34 ;  /* 0x000000221d22723e */ /* 0x000fe400000000ff */
[----:B------:R-:W-:Y:S01]  /*7940*/  F2FP.F16.F32.PACK_AB R9, R36, R9 ;  /* 0x000000092409723e */ /* 0x000fe200000000ff */
[----:B------:R-:W3:Y:S01]  /*7950*/  MUFU.EX2 R41, R41 ;  /* 0x0000002900297308 */ /* 0x000ee20000000800 */
[----:B-1----:R-:W-:-:S04]  /*7960*/  FMUL.FTZ R47, R30, R47 ;  /* 0x0000002f1e2f7220 */ /* 0x002fc80000410000 */
[----:B------:R-:W-:Y:S01]  /*7970*/  FMUL.FTZ R10, R47, R46 ;  /* 0x0000002e2f0a7220 */ /* 0x000fe20000410000 */
[----:B------:R-:W-:Y:S01]  /*7980*/  FFMA.FTZ R46, -R14, R14, 1 ;  /* 0x3f8000000e2e7423 */ /* 0x000fe2000001010e */
[----:B------:R-:W-:Y:S01]  /*7990*/  FSEL R14, R28, -INF , !P4 ;  /* 0xff8000001c0e7808 */ /* 0x000fe20006000000 */
[--C-:B------:R-:W-:Y:S01]  /*79a0*/  FFMA.FTZ R47, R44, UR4, -R5.reuse ;  /* 0x000000042c2f7c23 */ /* 0x100fe20008010805 */
[----:B--2---:R-:W-:Y:S01]  /*79b0*/  FMUL.FTZ R37, R39, R42 ;  /* 0x0000002a27257220 */ /* 0x004fe20000410000 */
[----:B------:R-:W-:Y:S01]  /*79c0*/  FSEL R44, R33, -INF , !P2 ;  /* 0xff800000212c7808 */ /* 0x000fe20005000000 */
[----:B------:R-:W-:Y:S01]  /*79d0*/  MUFU.EX2 R40, R40 ;  /* 0x0000002800287308 */ /* 0x000fe20000000800 */
[--C-:B------:R-:W-:Y:S01]  /*79e0*/  FFMA.FTZ R42, R14, UR4, -R5.reuse ;  /* 0x000000040e2a7c23 */ /* 0x100fe20008010805 */
[----:B------:R-:W-:Y:S01]  /*79f0*/  FSEL R14, R31, -INF , !P3 ;  /* 0xff8000001f0e7808 */ /* 0x000fe20005800000 */
[----:B------:R-:W-:Y:S01]  /*7a00*/  FMUL.FTZ R37, R37, R46 ;  /* 0x0000002e25257220 */ /* 0x000fe20000410000 */
[----:B------:R-:W-:Y:S01]  /*7a10*/  FFMA.FTZ R44, R44, UR4, -R5 ;  /* 0x000000042c2c7c23 */ /* 0x000fe20008010805 */
[----:B------:R-:W-:-:S02]  /*7a20*/  VIADD R46, R13, 0x180 ;  /* 0x000001800d2e7836 */ /* 0x000fc40000000000 */
[----:B---3--:R-:W-:Y:S01]  /*7a30*/  FMUL.FTZ R54, R41, R54 ;  /* 0x0000003629367220 */ /* 0x008fe20000410000 */
[----:B------:R-:W-:Y:S01]  /*7a40*/  FFMA.FTZ R14, R14, UR4, -R5 ;  /* 0x000000040e0e7c23 */ /* 0x000fe20008010805 */
[----:B------:R-:W1:Y:S01]  /*7a50*/  MUFU.EX2 R42, R42 ;  /* 0x0000002a002a7308 */ /* 0x000e620000000800 */
[----:B------:R-:W-:Y:S01]  /*7a60*/  FFMA.FTZ R31, -R31, R31, 1 ;  /* 0x3f8000001f1f7423 */ /* 0x000fe2000001011f */
[----:B------:R-:W-:Y:S01]  /*7a70*/  R2UR UR6, R46 ;  /* 0x000000002e0672ca */ /* 0x000fe200000e0000 */
[----:B------:R-:W-:Y:S01]  /*7a80*/  VIADD R46, R13, 0x200 ;  /* 0x000002000d2e7836 */ /* 0x000fe20000000000 */
[----:B------:R-:W-:Y:S01]  /*7a90*/  F2FP.F16.F32.PACK_AB R39, R39, R30 ;  /* 0x0000001e2727723e */ /* 0x000fe200000000ff */
[----:B------:R-:W-:Y:S01]  /*7aa0*/  VIADD R5, R13, 0x80 ;  /* 0x000000800d057836 */ /* 0x000fe20000000000 */
[----:B------:R-:W-:Y:S02]  /*7ab0*/  F2FP.F16.F32.PACK_AB R30, R24, R45 ;  /* 0x0000002d181e723e */ /* 0x000fe400000000ff */
[----:B------:R2:W3:Y:S01]  /*7ac0*/  MUFU.EX2 R49, R14 ;  /* 0x0000000e00317308 */ /* 0x0004e20000000800 */
[----:B------:R-:W-:Y:S01]  /*7ad0*/  R2UR UR7, R46 ;  /* 0x000000002e0772ca */ /* 0x000fe200000e0000 */
[----:B------:R-:W-:Y:S01]  /*7ae0*/  STSM.16.M88.2 [R0+0x2cd00], R38 ;  /* 0x02cd002600007844 */ /* 0x000fe20000000100 */
[----:B------:R-:W-:Y:S01]  /*7af0*/  R2UR UR4, R5 ;  /* 0x00000000050472ca */ /* 0x000fe200000e0000 */
[----:B------:R-:W-:Y:S01]  /*7b00*/  VIADD R5, R13, 0x100 ;  /* 0x000001000d057836 */ /* 0x000fe20000000000 */
[----:B------:R-:W-:-:S02]  /*7b10*/  F2FP.F16.F32.PACK_AB R24, R12, R11 ;  /* 0x0000000b0c18723e */ /* 0x000fc400000000ff */
[----:B------:R-:W-:Y:S01]  /*7b20*/  F2FP.F16.F32.PACK_AB R25, R37, R10 ;  /* 0x0000000a2519723e */ /* 0x000fe200000000ff */
[----:B------:R-:W4:Y:S01]  /*7b30*/  MUFU.EX2 R47, R47 ;  /* 0x0000002f002f7308 */ /* 0x000f220000000800 */
[----:B--2---:R-:W-:Y:S01]  /*7b40*/  FMUL.FTZ R14, R54, R21 ;  /* 0x00000015360e7220 */ /* 0x004fe20000410000 */
[----:B------:R-:W-:Y:S01]  /*7b50*/  FFMA.FTZ R21, -R28, R28, 1 ;  /* 0x3f8000001c157423 */ /* 0x000fe2000001011c */
[----:B-1----:R-:W-:Y:S01]  /*7b60*/  FMUL.FTZ R28, R42, R219 ;  /* 0x000000db2a1c7220 */ /* 0x002fe20000410000 */
[----:B------:R-:W-:Y:S01]  /*7b70*/  R2UR UR5, R5 ;  /* 0x00000000050572ca */ /* 0x000fe200000e0000 */
[----:B------:R-:W-:Y:S01]  /*7b80*/  FMUL.FTZ R5, R40, R55 ;  /* 0x0000003728057220 */ /* 0x000fe20000410000 */
[----:B------:R-:W-:Y:S01]  /*7b90*/  UMOV UR18, UR6 ;  /* 0x0000000600127c82 */ /* 0x000fe20008000000 */
[----:B------:R-:W-:Y:S01]  /*7ba0*/  FMUL.FTZ R28, R28, R21 ;  /* 0x000000151c1c7220 */ /* 0x000fe20000410000 */
[----:B------:R-:W1:Y:S01]  /*7bb0*/  MUFU.EX2 R44, R44 ;  /* 0x0000002c002c7308 */ /* 0x000e620000000800 */
[----:B---3--:R-:W-:Y:S01]  /*7bc0*/  FMUL.FTZ R46, R49, R222 ;  /* 0x000000de312e7220 */ /* 0x008fe20000410000 */
[----:B------:R-:W-:Y:S01]  /*7bd0*/  FMUL.FTZ R5, R5, R22 ;  /* 0x0000001605057220 */ /* 0x000fe20000410000 */
[----:B------:R-:W-:Y:S01]  /*7be0*/  FFMA.FTZ R22, -R27, R27, 1 ;  /* 0x3f8000001b167423 */ /* 0x000fe2000001011b */
[----:B------:R-:W-:Y:S01]  /*7bf0*/  UMOV UR10, UR4 ;  /* 0x00000004000a7c82 */ /* 0x000fe20008000000 */
[----:B------:R-:W-:Y:S01]  /*7c00*/  FMUL.FTZ R46, R46, R31 ;  /* 0x0000001f2e2e7220 */ /* 0x000fe20000410000 */
[----:B------:R-:W-:-:S02]  /*7c10*/  F2FP.F16.F32.PACK_AB R31, R40, R41 ;  /* 0x00000029281f723e */ /* 0x000fc400000000ff */
[----:B------:R-:W-:Y:S01]  /*7c20*/  F2FP.F16.F32.PACK_AB R7, R5, R14 ;  /* 0x0000000e0507723e */ /* 0x000fe200000000ff */
[----:B----4-:R-:W-:Y:S01]  /*7c30*/  FMUL.FTZ R27, R47, R218 ;  /* 0x000000da2f1b7220 */ /* 0x010fe20000410000 */
[----:B------:R-:W-:Y:S01]  /*7c40*/  F2FP.F16.F32.PACK_AB R33, R42, R47 ;  /* 0x0000002f2a21723e */ /* 0x000fe200000000ff */
[----:B------:R-:W-:Y:S01]  /*7c50*/  STSM.16.M88.2 [R0+0x2d500], R30 ;  /* 0x02d5001e00007844 */ /* 0x000fe20000000100 */
[----:B------:R-:W-:Y:S01]  /*7c60*/  UMOV UR14, UR5 ;  /* 0x00000005000e7c82 */ /* 0x000fe20008000000 */
[----:B------:R-:W-:Y:S01]  /*7c70*/  FMUL.FTZ R27, R27, R22 ;  /* 0x000000161b1b7220 */ /* 0x000fe20000410000 */
[----:B------:R-:W-:Y:S01]  /*7c80*/  IMAD R22, R4, 0x2000, R17 ;  /* 0x0000200004167824 */ /* 0x000fe200078e0211 */
[----:B------:R-:W-:Y:S01]  /*7c90*/  STSM.16.M88.2 [R0+0x2dd00], R32 ;  /* 0x02dd002000007844 */ /* 0x000fe20000000100 */
[----:B------:R-:W-:Y:S01]  /*7ca0*/  VIADD R14, R13, 0xb0 ;  /* 0x000000b00d0e7836 */ /* 0x000fe20000000000 */
[----:B-1----:R-:W-:Y:S01]  /*7cb0*/  F2FP.F16.F32.PACK_AB R21, R44, R49 ;  /* 0x000000312c15723e */ /* 0x002fe200000000ff */
[----:B------:R-:W-:-:S02]  /*7cc0*/  VIADD R15, R22, 0x24100 ;  /* 0x00024100160f7836 */ /* 0x000fc40000000000 */
[----:B------:R-:W-:Y:S01]  /*7cd0*/  FMUL.FTZ R223, R44, R223 ;  /* 0x000000df2cdf7220 */ /* 0x000fe20000410000 */
[----:B------:R-:W-:Y:S01]  /*7ce0*/  F2FP.F16.F32.PACK_AB R35, R28, R27 ;  /* 0x0000001b1c23723e */ /* 0x000fe200000000ff */
[----:B------:R-:W-:Y:S01]  /*7cf0*/  STSM.16.M88.2 [R0+0x2e500], R20 ;  /* 0x02e5001400007844 */ /* 0x000fe20000000100 */
[----:B------:R-:W-:Y:S01]  /*7d00*/  SHF.R.U32.HI R15, RZ, 0x4, R15 ;  /* 0x00000004ff0f7819 */ /* 0x000fe2000001160f */
[----:B------:R-:W-:Y:S01]  /*7d10*/  FMUL.FTZ R223, R223, R48 ;  /* 0x00000030dfdf7220 */ /* 0x000fe20000410000 */
[----:B------:R-:W-:Y:S01]  /*7d20*/  @!PT LDS RZ, [RZ] ;  /* 0x00000000fffff984 */ /* 0x000fe20000000800 */
[----:B------:R-:W-:Y:S01]  /*7d30*/  @!PT LDS RZ, [RZ] ;  /* 0x00000000fffff984 */ /* 0x000fe20000000800 */
[----:B------:R-:W-:Y:S01]  /*7d40*/  @!PT LDS RZ, [RZ] ;  /* 0x00000000fffff984 */ /* 0x000fe20000000800 */
[----:B------:R-:W-:Y:S01]  /*7d50*/  @!PT LDS RZ, [RZ] ;  /* 0x00000000fffff984 */ /* 0x000fe20000000800 */
[----:B------:R1:W-:Y:S06]  /*7d60*/  MEMBAR.ALL.CTA ;  /* 0x0000000000007992 */ /* 0x0003ec0000008000 */
[----:B-1----:R-:W1:Y:S01]  /*7d70*/  FENCE.VIEW.ASYNC.S ;  /* 0x00000000000073c6 */ /* 0x002e620000000000 */
[----:B------:R-:W-:Y:S01]  /*7d80*/  LOP3.LUT R23, R15, 0x3fff, RZ, 0xc0, !PT ;  /* 0x00003fff0f177812 */ /* 0x000fe200078ec0ff */
[----:B------:R-:W-:Y:S01]  /*7d90*/  VIADD R15, R13, 0x130 ;  /* 0x000001300d0f7836 */ /* 0x000fe20000000000 */
[----:B------:R-:W-:-:S02]  /*7da0*/  F2FP.F16.F32.PACK_AB R27, R223, R46 ;  /* 0x0000002edf1b723e */ /* 0x000fc400000000ff */
[C---:B------:R-:W-:Y:S01]  /*7db0*/  R2UR UR56, R23.reuse ;  /* 0x00000000173872ca */ /* 0x040fe200000e0000 */
[----:B------:R-:W-:-:S05]  /*7dc0*/  VIADD R5, R23, 0x80 ;  /* 0x0000008017057836 */ /* 0x000fca0000000000 */
[----:B------:R-:W-:Y:S01]  /*7dd0*/  R2UR UR48, R5 ;  /* 0x00000000053072ca */ /* 0x000fe200000e0000 */
[----:B------:R-:W-:-:S05]  /*7de0*/  VIADD R5, R13, 0x90 ;  /* 0x000000900d057836 */ /* 0x000fca0000000000 */
[----:B------:R-:W-:Y:S01]  /*7df0*/  R2UR UR4, R5 ;  /* 0x00000000050472ca */ /* 0x000fe200000e0000 */
[----:B------:R-:W-:Y:S01]  /*7e00*/  UMOV UR8, UR56 ;  /* 0x0000003800087c82 */ /* 0x000fe20008000000 */
[----:B------:R-:W-:Y:S01]  /*7e10*/  UMOV UR12, UR56 ;  /* 0x00000038000c7c82 */ /* 0x000fe20008000000 */
[----:B------:R-:W-:Y:S01]  /*7e20*/  UMOV UR16, UR56 ;  /* 0x0000003800107c82 */ /* 0x000fe20008000000 */
[----:B------:R-:W-:Y:S01]  /*7e30*/  VIADD R5, R13, 0x190 ;  /* 0x000001900d057836 */ /* 0x000fe20000000000 */
[----:B-1----:R-:W-:Y:S04]  /*7e40*/  BAR.SYNC.DEFER_BLOCKING 0x9, 0x100 ;  /* 0x0244000000007b1d */ /* 0x002fe80000010000 */
[----:B------:R-:W-:Y:S01]  /*7e50*/  R2UR UR54, R5 ;  /* 0x00000000053672ca */ /* 0x000fe200000e0000 */
[----:B------:R-:W-:Y:S01]  /*7e60*/  VIADD R5, R23, 0x100 ;  /* 0x0000010017057836 */ /* 0x000fe20000000000 */
[----:B------:R-:W-:Y:S01]  /*7e70*/  UMOV UR52, UR48 ;  /* 0x0000003000347c82 */ /* 0x000fe20008000000 */
[----:B------:R-:W-:-:S03]  /*7e80*/  UMOV UR44, UR48 ;  /* 0x00000030002c7c82 */ /* 0x000fc60008000000 */
[----:B------:R-:W-:Y:S01]  /*7e90*/  R2UR UR28, R5 ;  /* 0x00000000051c72ca */ /* 0x000fe200000e0000 */
[----:B------:R-:W-:-:S05]  /*7ea0*/  VIADD R5, R13, 0xa0 ;  /* 0x000000a00d057836 */ /* 0x000fca0000000000 */
[----:B------:R-:W-:Y:S01]  /*7eb0*/  R2UR UR42, R5 ;  /* 0x00000000052a72ca */ /* 0x000fe200000e0000 */
[----:B------:R-:W-:-:S05]  /*7ec0*/  VIADD R5, R13, 0x1a0 ;  /* 0x000001a00d057836 */ /* 0x000fca0000000000 */
[----:B------:R-:W-:Y:S01]  /*7ed0*/  R2UR UR34, R5 ;  /* 0x00000000052272ca */ /* 0x000fe200000e0000 */
[----:B------:R-:W-:Y:S01]  /*7ee0*/  UMOV UR40, UR28 ;  /* 0x0000001c00287c82 */ /* 0x000fe20008000000 */
[----:B------:R-:W-:Y:S01]  /*7ef0*/  UMOV UR36, UR28 ;  /* 0x0000001c00247c82 */ /* 0x000fe20008000000 */
[----:B------:R-:W-:Y:S01]  /*7f00*/  UMOV UR32, UR28 ;  /* 0x0000001c00207c82 */ /* 0x000fe20008000000 */
[----:B------:R1:W-:Y:S01]  /*7f10*/  STSM.16.M88.2 [R0+0x2ed00], R8 ;  /* 0x02ed000800007844 */ /* 0x0003e20000000100 */
[----:B------:R-:W-:Y:S01]  /*7f20*/  UMOV UR24, UR28 ;  /* 0x0000001c00187c82 */ /* 0x000fe20008000000 */
[----:B------:R-:W-:Y:S02]  /*7f30*/  VIADD R5, R23, 0x180 ;  /* 0x0000018017057836 */ /* 0x000fe40000000000 */
[----:B------:R-:W-:Y:S03]  /*7f40*/  STSM.16.M88.2 [R0+0x2f500], R24 ;  /* 0x02f5001800007844 */ /* 0x000fe60000000100 */
[----:B------:R-:W-:Y:S01]  /*7f50*/  R2UR UR20, R5 ;  /* 0x00000000051472ca */ /* 0x000fe200000e0000 */
[----:B------:R2:W-:Y:S01]  /*7f60*/  STSM.16.M88.2 [R0+0x2fd00], R6 ;  /* 0x02fd000600007844 */ /* 0x0005e20000000100 */
[----:B------:R-:W-:-:S03]  /*7f70*/  IMAD R5, R4, 0x2800, R17 ;  /* 0x0000280004057824 */ /* 0x000fc600078e0211 */
[----:B------:R-:W-:Y:S01]  /*7f80*/  STSM.16.M88.2 [R0+0x30500], R34 ;  /* 0x0305002200007844 */ /* 0x000fe20000000100 */
[----:B-1----:R-:W-:Y:S02]  /*7f90*/  MOV R8, UR59 ;  /* 0x0000003b00087c02 */ /* 0x002fe40008000f00 */
[----:B------:R-:W-:Y:S01]  /*7fa0*/  MOV R9, UR58 ;  /* 0x0000003a00097c02 */ /* 0x000fe20008000f00 */
[----:B------:R1:W-:Y:S01]  /*7fb0*/  STSM.16.M88.2 [R0+0x30d00], R26 ;  /* 0x030d001a00007844 */ /* 0x0003e20000000100 */
[----:B------:R-:W-:Y:S01]  /*7fc0*/  WARPGROUP.ARRIVE ;  /* 0x00000000000079c5 */ /* 0x000fe20000000000 */
[----:B------:R-:W-:Y:S01]  /*7fd0*/  SHF.R.U32.HI R5, RZ, 0x4, R5 ;  /* 0x00000004ff057819 */ /* 0x000fe20000011605 */
[----:B--2---:R-:W-:-:S03]  /*7fe0*/  VIADD R6, R13, 0x10 ;  /* 0x000000100d067836 */ /* 0x004fc60000000000 */
[----:B------:R-:W-:Y:S01]  /*7ff0*/  LOP3.LUT R5, R5, 0x3fff, RZ, 0xc0, !PT ;  /* 0x00003fff05057812 */ /* 0x000fe200078ec0ff */
[----:B------:R-:W-:Y:S01]  /*8000*/  HGMMA.64x16x16.F32 R136, gdesc[UR56].tnspA.tnspB, R136, gsb0 ;  /* 0x60200000388879f0 */ /* 0x000fe20008000888 */
        /* <DEDUP_REMOVED lines=14> */
[----:B------:R-:W-:-:S04]  /*80f0*/  SHF.R.U32.HI R6, RZ, 0x4, R6 ;  /* 0x00000004ff067819 */ /* 0x000fc80000011606 */
[----:B------:R-:W-:Y:S01]  /*8100*/  LOP3.LUT R216, R6, 0x3fff, RZ, 0xc0, !PT ;  /* 0x00003fff06d87812 */ /* 0x000fe200078ec0ff */
[----:B------:R-:W-:Y:S02]  /*8110*/  WARPGROUP.DEPBAR.LE gsb0, 0x0 ;  /* 0x00008000000079c5 */ /* 0x000fe40000010000 */
[----:B------:R-:W-:Y:S01]  /*8120*/  WARPGROUP.ARRIVE ;  /* 0x00000000000079c5 */ /* 0x000fe20000000000 */
[----:B------:R-:W-:-:S05]  /*8130*/  LOP3.LUT R6, R216, 0x400000, RZ, 0xfc, !PT ;  /* 0x00400000d8067812 */ /* 0x000fca00078efcff */
        /* <DEDUP_REMOVED lines=29> */
[----:B------:R-:W-:Y:S01]  /*8310*/  MOV R7, UR59 ;  /* 0x0000003b00077c02 */ /* 0x000fe20008000f00 */
[----:B------:R-:W-:Y:S01]  /*8320*/  UMOV UR59, UR7 ;  /* 0x00000007003b7c82 */ /* 0x000fe20008000000 */
[----:B------:R-:W-:Y:S01]  /*8330*/  MOV R11, UR58 ;  /* 0x0000003a000b7c02 */ /* 0x000fe20008000f00 */
[----:B------:R-:W-:Y:S01]  /*8340*/  UMOV UR58, UR10 ;  /* 0x0000000a003a7c82 */ /* 0x000fe20008000000 */
[----:B------:R-:W-:Y:S01]  /*8350*/  R2UR UR10, R14 ;  /* 0x000000000e0a72ca */ /* 0x000fe200000e0000 */
[----:B------:R-:W-:Y:S01]  /*8360*/  UMOV UR4, UR20 ;  /* 0x0000001400047c82 */ /* 0x000fe20008000000 */
[----:B------:R-:W-:Y:S01]  /*8370*/  MOV R10, UR59 ;  /* 0x0000003b000a7c02 */ /* 0x000fe20008000f00 */
[----:B------:R-:W-:Y:S01]  /*8380*/  UMOV UR59, UR11 ;  /* 0x0000000b003b7c82 */ /* 0x000fe20008000000 */
[----:B------:R-:W-:Y:S01]  /*8390*/  UMOV UR11, 0x40 ;  /* 0x00000040000b7882 */ /* 0x000fe20000000000 */
[----:B------:R-:W-:Y:S01]  /*83a0*/  R2UR UR6, R15 ;  /* 0x000000000f0672ca */ /* 0x000fe200000e0000 */
[----:B------:R-:W-:Y:S01]  /*83b0*/  UMOV UR7, 0x40 ;  /* 0x0000004000077882 */ /* 0x000fe20000000000 */
[C---:B------:R-:W-:Y:S01]  /*83c0*/  VIADD R14, R13.reuse, 0x1b0 ;  /* 0x000001b00d0e7836 */ /* 0x040fe20000000000 */
[----:B------:R-:W-:Y:S01]  /*83d0*/  MOV R12, UR59 ;  /* 0x0000003b000c7c02 */ /* 0x000fe20008000f00 */
[----:B------:R-:W-:Y:S01]  /*83e0*/  VIADD R13, R13, 0x230 ;  /* 0x000002300d0d7836 */ /* 0x000fe20000000000 */
[----:B------:R-:W-:Y:S01]  /*83f0*/  MOV R222, UR58 ;  /* 0x0000003a00de7c02 */ /* 0x000fe20008000f00 */
[----:B------:R-:W-:Y:S01]  /*8400*/  UMOV UR59, 0x8 ;  /* 0x00000008003b7882 */ /* 0x000fe20000000000 */
[----:B------:R-:W-:Y:S01]  /*8410*/  R2UR UR14, R14 ;  /* 0x000000000e0e72ca */ /* 0x000fe200000e0000 */
[----:B------:R-:W-:-:S02]  /*8420*/  VIADD R14, R6, 0x80 ;  /* 0x00000080060e7836 */ /* 0x000fc40000000000 */
[----:B------:R-:W-:Y:S01]  /*8430*/  IMAD.U32 R21, RZ, RZ, UR59 ;  /* 0x0000003bff157e24 */ /* 0x000fe2000f8e00ff */
        /* <DEDUP_REMOVED lines=12> */
[----:B------:R-:W-:Y:S01]  /*8500*/  UMOV UR57, UR19 ;  /* 0x0000001300397c82 */ /* 0x000fe20008000000 */
[----:B------:R-:W-:Y:S01]  /*8510*/  MOV R219, UR56 ;  /* 0x0000003800db7c02 */ /* 0x000fe20008000f00 */
[----:B------:R-:W-:Y:S01]  /*8520*/  UMOV UR56, UR12 ;  /* 0x0000000c00387c82 */ /* 0x000fe20008000000 */
[----:B------:R-:W-:Y:S01]  /*8530*/  MOV R218, UR57 ;  /* 0x0000003900da7c02 */ /* 0x000fe20008000f00 */
[----:B------:R-:W-:Y:S01]  /*8540*/  UMOV UR57, UR13 ;  /* 0x0000000d00397c82 */ /* 0x000fe20008000000 */
[----:B------:R-:W-:Y:S01]  /*8550*/  UMOV UR12, UR20 ;  /* 0x00000014000c7c82 */ /* 0x000fe20008000000 */
[----:B------:R-:W-:Y:S01]  /*8560*/  UMOV UR13, UR21 ;  /* 0x00000015000d7c82 */ /* 0x000fe20008000000 */
[----:B------:R-:W-:-:S02]  /*8570*/  MOV R221, UR56 ;  /* 0x0000003800dd7c02 */ /* 0x000fc40008000f00 */
[----:B------:R-:W-:Y:S01]  /*8580*/  MOV R220, UR57 ;  /* 0x0000003900dc7c02 */ /* 0x000fe20008000f00 */
[----:B------:R-:W-:Y:S01]  /*8590*/  UMOV UR57, 0x40000040 ;  /* 0x4000004000397882 */ /* 0x000fe20000000000 */
[----:B------:R-:W-:Y:S02]  /*85a0*/  WARPGROUP.DEPBAR.LE gsb0, 0x0 ;  /* 0x00008000000079c5 */ /* 0x000fe40000010000 */
[----:B------:R-:W-:-:S06]  /*85b0*/  WARPGROUP.ARRIVE ;  /* 0x00000000000079c5 */ /* 0x000fcc0000000000 */
[----:B------:R-:W-:Y:S01]  /*85c0*/  HGMMA.64x16x16.F32 R168, gdesc[UR16].tnspA.tnspB, R168, gsb0 ;  /* 0x6020000010a879f0 */ /* 0x000fe200080008a8 */
[----:B------:R-:W-:Y:S01]  /*85d0*/  R2UR UR16, R5 ;  /* 0x00000000051072ca */ /* 0x000fe200000e0000 */
[----:B------:R-:W-:Y:S01]  /*85e0*/  UMOV UR17, UR21 ;  /* 0x0000001500117c82 */ /* 0x000fe20008000000 */
[----:B------:R-:W-:Y:S01]  /*85f0*/  R2UR UR18, R13 ;  /* 0x000000000d1272ca */ /* 0x000fe200000e0000 */
[----:B------:R-:W-:Y:S01]  /*8600*/  UMOV UR19, 0x40 ;  /* 0x0000004000137882 */ /* 0x000fe20000000000 */
[----:B------:R-:W-:-:S09]  /*8610*/  VIADD R13, R5, 0x80 ;  /* 0x00000080050d7836 */ /* 0x000fd20000000000 */
        /* <DEDUP_REMOVED lines=15> */
[----:B------:R-:W-:Y:S02]  /*8710*/  UMOV UR29, 0x40000040 ;  /* 0x40000040001d7882 */ /* 0x000fe40000000000 */
        /* <DEDUP_REMOVED lines=14> */
[----:B------:R-:W-:-:S13]  /*8800*/  R2UR UR24, R6 ;  /* 0x00000000061872ca */ /* 0x000fda00000e0000 */
[----:B------:R-:W-:Y:S02]  /*8810*/  UMOV UR58, UR24 ;  /* 0x00000018003a7c82 */ /* 0x000fe40008000000 */
[----:B------:R-:W-:Y:S01]  /*8820*/  IMAD.U32 R20, RZ, RZ, UR58 ;  /* 0x0000003aff147e24 */ /* 0x000fe2000f8e00ff */
        /* <DEDUP_REMOVED lines=10> */
[----:B------:R-:W-:Y:S01]  /*88d0*/  VIADD R13, R6, 0x100 ;  /* 0x00000100060d7836 */ /* 0x000fe20000000000 */
[----:B------:R-:W-:Y:S01]  /*88e0*/  R2UR UR5, R14 ;  /* 0x000000000e0572ca */ /* 0x000fe200000e0000 */
[----:B------:R-:W-:Y:S02]  /*88f0*/  WARPGROUP.DEPBAR.LE gsb0, 0x0 ;  /* 0x00008000000079c5 */ /* 0x000fe40000010000 */
[----:B------:R-:W-:-:S06]  /*8900*/  WARPGROUP.ARRIVE ;  /* 0x00000000000079c5 */ /* 0x000fcc0000000000 */
[----:B------:R-:W-:Y:S03]  /*8910*/  HGMMA.64x16x16.F32 R184, gdesc[UR12].tnspA.tnspB, R184, gsb0 ;  /* 0x602000000cb879f0 */ /* 0x000fe600080008b8 */
[----:B------:R-:W-:Y:S02]  /*8920*/  WARPGROUP.DEPBAR.LE gsb0, 0x0 ;  /* 0x00008000000079c5 */ /* 0x000fe40000010000 */
[----:B------:R-:W-:-:S06]  /*8930*/  WARPGROUP.ARRIVE ;  /* 0x00000000000079c5 */ /* 0x000fcc0000000000 */
[----:B------:R-:W-:Y:S03]  /*8940*/  HGMMA.64x16x16.F32 R200, gdesc[UR16].tnspA.tnspB, R200, gsb0 ;  /* 0x6020000010c879f0 */ /* 0x000fe600080008c8 */
        /* <DEDUP_REMOVED lines=14> */
[----:B------:R-:W-:Y:S01]  /*8a30*/  IMAD.U32 R14, RZ, RZ, UR58 ;  /* 0x0000003aff0e7e24 */ /* 0x000fe2000f8e00ff */
[----:B------:R-:W-:Y:S01]  /*8a40*/  R2UR UR5, R13 ;  /* 0x000000000d0572ca */ /* 0x000fe200000e0000 */
[----:B------:R-:W-:Y:S01]  /*8a50*/  IMAD.U32 R15, RZ, RZ, UR59 ;  /* 0x0000003bff0f7e24 */ /* 0x000fe2000f8e00ff */
[----:B------:R-:W-:Y:S02]  /*8a60*/  WARPGROUP.DEPBAR.LE gsb0, 0x0 ;  /* 0x00008000000079c5 */ /* 0x000fe40000010000 */
[----:B------:R-:W-:-:S06]  /*8a70*/  WARPGROUP.ARRIVE ;  /* 0x00000000000079c5 */ /* 0x000fcc0000000000 */
[----:B------:R-:W-:Y:S01]  /*8a80*/  HGMMA.64x64x16.F32 R24, gdesc[UR56].tnspA, R24, gsb0 ;  /* 0x20e00000381879f0 */ /* 0x000fe20008000818 */
[----:B------:R-:W-:Y:S01]  /*8a90*/  R2UR UR59, R12 ;  /* 0x000000000c3b72ca */ /* 0x000fe200000e0000 */
[----:B------:R-:W-:Y:S01]  /*8aa0*/  VIADD R12, R5, 0x100 ;  /* 0x00000100050c7836 */ /* 0x000fe20000000000 */
[----:B------:R-:W-:Y:S02]  /*8ab0*/  R2UR UR58, R222 ;  /* 0x00000000de3a72ca */ /* 0x000fe400000e0000 */
[----:B------:R-:W-:Y:S02]  /*8ac0*/  R2UR UR57, R220 ;  /* 0x00000000dc3972ca */ /* 0x000fe400000e0000 */
[----:B------:R-:W-:Y:S02]  /*8ad0*/  R2UR UR56, R221 ;  /* 0x00000000dd3872ca */ /* 0x000fe400000e0000 */
[----:B------:R-:W-:-:S05]  /*8ae0*/  R2UR UR4, R12 ;  /* 0x000000000c0472ca */ /* 0x000fca00000e0000 */
        /* <DEDUP_REMOVED lines=10> */
[----:B------:R-:W-:-:S02]  /*8b90*/  WARPGROUP.DEPBAR.LE gsb0, 0x0 ;  /* 0x00008000000079c5 */ /* 0x000fc40000010000 */
[----:B------:R-:W-:-:S06]  /*8ba0*/  WARPGROUP.ARRIVE ;  /* 0x00000000000079c5 */ /* 0x000fcc0000000000 */
[----:B------:R-:W-:Y:S01]  /*8bb0*/  HGMMA.64x64x16.F32 R24, gdesc[UR56].tnspA, R24, gsb0 ;  /* 0x20e00000381879f0 */ /* 0x000fe20008000818 */
[----:B------:R-:W-:Y:S01]  /*8bc0*/  R2UR UR59, R10 ;  /* 0x000000000a3b72ca */ /* 0x000fe200000e0000 */
[----:B------:R-:W-:Y:S01]  /*8bd0*/  VIADD R10, R5, 0x180 ;  /* 0x00000180050a7836 */ /* 0x000fe20000000000 */
[----:B------:R-:W-:Y:S01]  /*8be0*/  R2UR UR58, R11 ;  /* 0x000000000b3a72ca */ /* 0x000fe200000e0000 */
[C---:B------:R-:W-:Y:S01]  /*8bf0*/  VIADD R11, R6.reuse, 0x180 ;  /* 0x00000180060b7836 */ /* 0x040fe20000000000 */
[----:B------:R-:W-:Y:S01]  /*8c00*/  UMOV UR57, 0x40000040 ;  /* 0x4000004000397882 */ /* 0x000fe20000000000 */
[----:B------:R-:W-:Y:S01]  /*8c10*/  VIADD R6, R6, 0x200 ;  /* 0x0000020006067836 */ /* 0x000fe20000000000 */
[----:B------:R-:W-:Y:S02]  /*8c20*/  R2UR UR4, R10 ;  /* 0x000000000a0472ca */ /* 0x000fe400000e0000 */
[----:B------:R-:W-:-:S05]  /*8c30*/  R2UR UR5, R11 ;  /* 0x000000000b0572ca */ /* 0x000fca00000e0000 */
[----:B------:R-:W-:Y:S01]  /*8c40*/  UMOV UR49, UR59 ;  /* 0x0000003b00317c82 */ /* 0x000fe20008000000 */
[----:B------:R-:W-:Y:S01]  /*8c50*/  UMOV UR59, 0x8 ;  /* 0x00000008003b7882 */ /* 0x000fe20000000000 */
[----:B------:R-:W-:Y:S01]  /*8c60*/  UMOV UR48, UR58 ;  /* 0x0000003a00307c82 */ /* 0x000fe20008000000 */
[----:B------:R-:W-:-:S03]  /*8c70*/  IMAD.U32 R11, RZ, RZ, UR59 ;  /* 0x0000003bff0b7e24 */ /* 0x000fc6000f8e00ff */
[----:B------:R-:W-:Y:S02]  /*8c80*/  UMOV UR56, UR4 ;  /* 0x0000000400387c82 */ /* 0x000fe40008000000 */
[----:B------:R-:W-:Y:S01]  /*8c90*/  UMOV UR58, UR5 ;  /* 0x00000005003a7c82 */ /* 0x000fe20008000000 */
[----:B------:R-:W-:Y:S01]  /*8ca0*/  R2UR UR5, R6 ;  /* 0x00000000060572ca */ /* 0x000fe200000e0000 */
[----:B------:R-:W-:Y:S01]  /*8cb0*/  IMAD.U32 R10, RZ, RZ, UR58 ;  /* 0x0000003aff0a7e24 */ /* 0x000fe2000f8e00ff */
[----:B------:R-:W-:Y:S02]  /*8cc0*/  WARPGROUP.DEPBAR.LE gsb0, 0x0 ;  /* 0x00008000000079c5 */ /* 0x000fe40000010000 */
[----:B------:R-:W-:-:S06]  /*8cd0*/  WARPGROUP.ARRIVE ;  /* 0x00000000000079c5 */ /* 0x000fcc0000000000 */
[----:B------:R-:W-:Y:S01]  /*8ce0*/  HGMMA.64x64x16.F32 R24, gdesc[UR56].tnspA, R24, gsb0 ;  /* 0x20e00000381879f0 */ /* 0x000fe20008000818 */
[----:B------:R-:W-:Y:S01]  /*8cf0*/  R2UR UR59, R7 ;  /* 0x00000000073b72ca */ /* 0x000fe200000e0000 */
[----:B------:R-:W-:Y:S01]  /*8d00*/  VIADD R7, R5, 0x200 ;  /* 0x0000020005077836 */ /* 0x000fe20000000000 */
[----:B------:R-:W-:Y:S01]  /*8d10*/  R2UR UR58, R217 ;  /* 0x00000000d93a72ca */ /* 0x000fe200000e0000 */
[----:B------:R-:W-:Y:S01]  /*8d20*/  VIADD R217, R23, 0x400 ;  /* 0x0000040017d97836 */ /* 0x000fe20000000000 */
        /* <DEDUP_REMOVED lines=13> */
[----:B------:R-:W-:Y:S01]  /*8e00*/  UMOV UR25, UR29 ;  /* 0x0000001d00197c82 */ /* 0x000fe20008000000 */
[----:B------:R-:W-:Y:S01]  /*8e10*/  UMOV UR21, 0x40000040 ;  /* 0x4000004000157882 */ /* 0x000fe20000000000 */
[----:B------:R-:W-:Y:S01]  /*8e20*/  ULDC.64 UR4, c[0x0][0x2c0] ;  /* 0x0000b00000047ab9 */ /* 0x000fe20000000a00 */
[----:B------:R-:W-:-:S02]  /*8e30*/  WARPGROUP.DEPBAR.LE gsb0, 0x0 ;  /* 0x00008000000079c5 */ /* 0x000fc40000010000 */
[----:B------:R-:W-:-:S06]  /*8e40*/  WARPGROUP.ARRIVE ;  /* 0x00000000000079c5 */ /* 0x000fcc0000000000 */
[----:B------:R-:W-:Y:S01]  /*8e50*/  HGMMA.64x64x16.F32 R24, gdesc[UR56].tnspA, R24, gsb0 ;  /* 0x20e00000381879f0 */ /* 0x000fe20008000818 */
[----:B------:R-:W-:Y:S01]  /*8e60*/  R2UR UR59, R8 ;  /* 0x00000000083b72ca */ /* 0x000fe200000e0000 */
[----:B------:R-:W-:Y:S01]  /*8e70*/  UMOV UR57, 0x40000040 ;  /* 0x4000004000397882 */ /* 0x000fe20000000000 */
[----:B------:R-:W-:Y:S01]  /*8e80*/  R2UR UR58, R9 ;  /* 0x00000000093a72ca */ /* 0x000fe200000e0000 */
[----:B------:R-:W-:Y:S01]  /*8e90*/  VIADD R8, R23, 0x480 ;  /* 0x0000048017087836 */ /* 0x000fe20000000000 */
[----:B------:R-:W-:Y:S01]  /*8ea0*/  R2UR UR56, R217 ;  /* 0x00000000d93872ca */ /* 0x000fe200000e0000 */
[----:B------:R-:W-:-:S05]  /*8eb0*/  VIADD R217, R23, 0x500 ;  /* 0x0000050017d97836 */ /* 0x000fca0000000000 */
[----:B------:R-:W-:Y:S01]  /*8ec0*/  R2UR UR28, R217 ;  /* 0x00000000d91c72ca */ /* 0x000fe200000e0000 */
        /* <DEDUP_REMOVED lines=26> */
[----:B------:R-:W-:Y:S01]  /*9070*/  UMOV UR32, UR28 ;  /* 0x0000001c00207c82 */ /* 0x000fe20008000000 */
[----:B------:R-:W-:Y:S01]  /*9080*/  UMOV UR33, UR29 ;  /* 0x0000001d00217c82 */ /* 0x000fe20008000000 */
[----:B------:R-:W-:Y:S01]  /*9090*/  UMOV UR24, UR28 ;  /* 0x0000001c00187c82 */ /* 0x000fe20008000000 */
[----:B------:R-:W-:Y:S01]  /*90a0*/  VIADD R23, R23, 0x580 ;  /* 0x0000058017177836 */ /* 0x000fe20000000000 */
[----:B------:R-:W-:Y:S01]  /*90b0*/  UMOV UR9, UR21 ;  /* 0x0000001500097c82 */ /* 0x000fe20008000000 */
[----:B------:R-:W-:Y:S01]  /*90c0*/  IMAD.SHL.U32 R8, R3, 0x4000, RZ ;  /* 0x0000400003087824 */ /* 0x000fe200078e00ff */
[----:B------:R-:W-:-:S02]  /*90d0*/  WARPGROUP.DEPBAR.LE gsb0, 0x0 ;  /* 0x00008000000079c5 */ /* 0x000fc40000010000 */
[----:B------:R-:W-:Y:S01]  /*90e0*/  WARPGROUP.ARRIVE ;  /* 0x00000000000079c5 */ /* 0x000fe20000000000 */
[----:B------:R-:W-:Y:S02]  /*90f0*/  R2UR UR20, R23 ;  /* 0x00000000171472ca */ /* 0x000fe400000e0000 */
[----:B------:R-:W-:-:S03]  /*9100*/  IADD3 R9, P0, R8, R230, RZ ;  /* 0x000000e608097210 */ /* 0x000fc60007f1e0ff */
[----:B------:R-:W-:Y:S01]  /*9110*/  HGMMA.64x16x16.F32 R208, gdesc[UR56].tnspA.tnspB, R208, gsb0 ;  /* 0x6020000038d079f0 */ /* 0x000fe200080008d0 */
[----:B------:R-:W-:Y:S02]  /*9120*/  LEA.HI.X.SX32 R218, R8, R235, 0x1, P0 ;  /* 0x000000eb08da7211 */ /* 0x000fe400000f0eff */
[----:B------:R-:W-:-:S04]  /*9130*/  LEA R8, P0, R9, UR4, 0x2 ;  /* 0x0000000409087c11 */ /* 0x000fc8000f8010ff */
[----:B------:R-:W-:Y:S01]  /*9140*/  LEA.HI.X R9, R9, UR5, R218, 0x2, P0 ;  /* 0x0000000509097c11 */ /* 0x000fe200080f14da */
[----:B------:R-:W-:Y:S02]  /*9150*/  WARPGROUP.DEPBAR.LE gsb0, 0x0 ;  /* 0x00008000000079c5 */ /* 0x000fe40000010000 */
[----:B------:R-:W-:Y:S01]  /*9160*/  WARPGROUP.ARRIVE ;  /* 0x00000000000079c5 */ /* 0x000fe20000000000 */
[----:B------:R-:W-:Y:S01]  /*9170*/  UMOV UR8, UR20 ;  /* 0x0000001400087c82 */ /* 0x000fe20008000000 */
[----:B------:R-:W-:Y:S01]  /*9180*/  UMOV UR4, UR20 ;  /* 0x0000001400047c82 */ /* 0x000fe20008000000 */
[----:B------:R-:W-:Y:S01]  /*9190*/  UMOV UR5, UR21 ;  /* 0x0000001500057c82 */ /* 0x000fe20008000000 */
[----:B------:R-:W-:Y:S01]  /*91a0*/  UMOV UR12, UR20 ;  /* 0x00000014000c7c82 */ /* 0x000fe20008000000 */
[----:B------:R-:W-:Y:S01]  /*91b0*/  UMOV UR13, UR21 ;  /* 0x00000015000d7c82 */ /* 0x000fe20008000000 */
[----:B------:R-:W-:Y:S01]  /*91c0*/  HGMMA.64x16x16.F32 R144, gdesc[UR48].tnspA.tnspB, R144, gsb0 ;  /* 0x60200000309079f0 */ /* 0x000fe20008000890 */
[----:B------:R-:W-:Y:S01]  /*91d0*/  UMOV UR50, UR44 ;  /* 0x0000002c00327c82 */ /* 0x000fe20008000000 */
[----:B------:R-:W-:Y:S01]  /*91e0*/  UMOV UR51, UR45 ;  /* 0x0000002d00337c82 */ /* 0x000fe20008000000 */
[----:B------:R-:W-:Y:S01]  /*91f0*/  UMOV UR44, UR48 ;  /* 0x00000030002c7c82 */ /* 0x000fe20008000000 */
[----:B------:R-:W-:Y:S01]  /*9200*/  UMOV UR45, UR49 ;  /* 0x00000031002d7c82 */ /* 0x000fe20008000000 */
[----:B------:R-:W-:Y:S01]  /*9210*/  UMOV UR16, UR20 ;  /* 0x0000001400107c82 */ /* 0x000fe20008000000 */
[----:B------:R-:W-:Y:S01]  /*9220*/  UMOV UR17, UR21 ;  /* 0x0000001500117c82 */ /* 0x000fe20008000000 */
[----:B------:R-:W-:Y:S01]  /*9230*/  VIADD R22, R22, 0x14100 ;  /* 0x0001410016167836 */ /* 0x000fe20000000000 */
[----:B------:R1:W-:Y:S01]  /*9240*/  REDG.E.ADD.F32x4.FTZ.RN.STRONG.GPU desc[UR60][R8.64], R24 ;  /* 0x00000018080079a6 */ /* 0x0003e2000c10f7bc */
[----:B------:R-:W-:-:S02]  /*9250*/  WARPGROUP.DEPBAR.LE gsb0, 0x0 ;  /* 0x00008000000079c5 */ /* 0x000fc40000010000 */
[----:B------:R-:W-:Y:S01]  /*9260*/  WARPGROUP.ARRIVE ;  /* 0x00000000000079c5 */ /* 0x000fe20000000000 */
[----:B------:R-:W-:Y:S01]  /*9270*/  SHF.R.U32.HI R22, RZ, 0x4, R22 ;  /* 0x00000004ff167819 */ /* 0x000fe20000011616 */
[----:B------:R-:W-:Y:S01]  /*9280*/  UMOV UR59, 0x40 ;  /* 0x00000040003b7882 */ /* 0x000fe20000000000 */
[----:B-1----:R-:W-:Y:S01]  /*9290*/  LOP3.LUT R24, R216, 0x80000, RZ, 0xfc, !PT ;  /* 0x00080000d8187812 */ /* 0x002fe200078efcff */
[----:B------:R1:W-:Y:S02]  /*92a0*/  REDG.E.ADD.F32x4.FTZ.RN.STRONG.GPU desc[UR60][R8.64+0x800], R28 ;  /* 0x0008001c080079a6 */ /* 0x0003e4000c10f7bc */
[----:B------:R-:W-:Y:S01]  /*92b0*/  HGMMA.64x16x16.F32 R160, gdesc[UR48].tnspA.tnspB, R160, gsb0 ;  /* 0x6020000030a079f0 */ /* 0x000fe200080008a0 */
[----:B------:R-:W-:Y:S01]  /*92c0*/  UMOV UR50, UR52 ;  /* 0x0000003400327c82 */ /* 0x000fe20008000000 */
[----:B------:R-:W-:Y:S01]  /*92d0*/  UMOV UR51, UR53 ;  /* 0x0000003500337c82 */ /* 0x000fe20008000000 */
[----:B------:R-:W-:Y:S01]  /*92e0*/  UMOV UR52, UR48 ;  /* 0x0000003000347c82 */ /* 0x000fe20008000000 */
[----:B------:R-:W-:Y:S01]  /*92f0*/  UMOV UR53, UR49 ;  /* 0x0000003100357c82 */ /* 0x000fe20008000000 */
[----:B------:R-:W-:Y:S01]  /*9300*/  LOP3.LUT R237, R22, 0x3fff, RZ, 0xc0, !PT ;  /* 0x00003fff16ed7812 */ /* 0x000fe200078ec0ff */
[C---:B------:R-:W-:Y:S01]  /*9310*/  VIADD R23, R24.reuse, 0x80 ;  /* 0x0000008018177836 */ /* 0x040fe20000000000 */
[----:B------:R-:W-:Y:S01]  /*9320*/  PLOP3.LUT P0, PT, PT, PT, UP1, 0x40, 0x0 ;  /* 0x000000000000781c */ /* 0x000fe20003f0e818 */
[----:B------:R-:W-:Y:S01]  /*9330*/  VIADD R25, R24, 0x200 ;  /* 0x0000020018197836 */ /* 0x000fe20000000000 */
[----:B------:R1:W-:Y:S01]  /*9340*/  REDG.E.ADD.F32x4.FTZ.RN.STRONG.GPU desc[UR60][R8.64+0x1000], R32 ;  /* 0x00100020080079a6 */ /* 0x0003e2000c10f7bc */
[----:B------:R-:W-:-:S02]  /*9350*/  WARPGROUP.DEPBAR.LE gsb0, 0x0 ;  /* 0x00008000000079c5 */ /* 0x000fc40000010000 */
[----:B------:R-:W-:Y:S01]  /*9360*/  WARPGROUP.ARRIVE ;  /* 0x00000000000079c5 */ /* 0x000fe20000000000 */
[----:B------:R-:W-:Y:S01]  /*9370*/  IMAD R237, R2, 0x800, R237 ;  /* 0x0000080002ed7824 */ /* 0x000fe200078e02ed */
[----:B------:R1:W-:Y:S04]  /*9380*/  REDG.E.ADD.F32x4.FTZ.RN.STRONG.GPU desc[UR60][R8.64+0x1800], R36 ;  /* 0x00180024080079a6 */ /* 0x0003e8000c10f7bc */
[----:B------:R-:W-:Y:S01]  /*9390*/  HGMMA.64x16x16.F32 R176, gdesc[UR48].tnspA.tnspB, R176, gsb0 ;  /* 0x6020000030b079f0 */ /* 0x000fe200080008b0 */
[C---:B------:R-:W-:Y:S01]  /*93a0*/  VIADD R22, R24.reuse, 0x100 ;  /* 0x0000010018167836 */ /* 0x040fe20000000000 */
[----:B------:R1:W-:Y:S01]  /*93b0*/  REDG.E.ADD.F32x4.FTZ.RN.STRONG.GPU desc[UR60][R8.64+0x2000], R40 ;  /* 0x00200028080079a6 */ /* 0x0003e2000c10f7bc */
[----:B------:R-:W-:Y:S01]  /*93c0*/  VIADD R26, R24, 0x10 ;  /* 0x00000010181a7836 */ /* 0x000fe20000000000 */
[----:B------:R-:W-:-:S02]  /*93d0*/  UMOV UR51, 0x40 ;  /* 0x0000004000337882 */ /* 0x000fc40000000000 */
[----:B------:R1:W-:Y:S04]  /*93e0*/  REDG.E.ADD.F32x4.FTZ.RN.STRONG.GPU desc[UR60][R8.64+0x2800], R44 ;  /* 0x0028002c080079a6 */ /* 0x0003e8000c10f7bc */
[----:B------:R1:W-:Y:S04]  /*93f0*/  REDG.E.ADD.F32x4.FTZ.RN.STRONG.GPU desc[UR60][R8.64+0x3000], R48 ;  /* 0x00300030080079a6 */ /* 0x0003e8000c10f7bc */
[----:B------:R1:W-:Y:S01]  /*9400*/  REDG.E.ADD.F32x4.FTZ.RN.STRONG.GPU desc[UR60][R8.64+0x3800], R52 ;  /* 0x00380034080079a6 */ /* 0x0003e2000c10f7bc */
        /* <DEDUP_REMOVED lines=36> */
[----:B------:R-:W-:Y:S02]  /*9650*/  R2UR UR54, R24 ;  /* 0x00000000183672ca */ /* 0x000fe400000e0000 */
[----:B------:R-:W-:Y:S01]  /*9660*/  R2UR UR52, R237 ;  /* 0x00000000ed3472ca */ /* 0x000fe200000e0000 */
[----:B------:R-:W-:Y:S01]  /*9670*/  UMOV UR55, 0x40 ;  /* 0x0000004000377882 */ /* 0x000fe20000000000 */
[----:B------:R-:W-:Y:S01]  /*9680*/  UMOV UR53, 0x40000040 ;  /* 0x4000004000357882 */ /* 0x000fe20000000000 */
[----:B------:R-:W-:Y:S02]  /*9690*/  WARPGROUP.DEPBAR.LE gsb0, 0x0 ;  /* 0x00008000000079c5 */ /* 0x000fe40000010000 */
[----:B------:R-:W-:-:S08]  /*96a0*/  WARPGROUP.ARRIVE ;  /* 0x00000000000079c5 */ /* 0x000fd00000000000 */
[----:B------:R-:W-:Y:S01]  /*96b0*/  HGMMA.64x16x16.F32 R56, gdesc[UR52].tnspA.tnspB, R56, gsb0 ;  /* 0x60200000343879f0 */ /* 0x000fe20008000838 */
[----:B------:R-:W-:Y:S01]  /*96c0*/  R2UR UR24, R23 ;  /* 0x00000000171872ca */ /* 0x000fe200000e0000 */
[----:B------:R-:W-:Y:S01]  /*96d0*/  UMOV UR56, UR52 ;  /* 0x0000003400387c82 */ /* 0x000fe20008000000 */
[----:B------:R-:W-:-:S11]  /*96e0*/  UMOV UR57, UR53 ;  /* 0x0000003500397c82 */ /* 0x000fd60008000000 */
[----:B------:R-:W-:Y:S01]  /*96f0*/  UMOV UR58, UR24 ;  /* 0x00000018003a7c82 */ /* 0x000fe20008000000 */
[----:B------:R-:W-:Y:S02]  /*9700*/  WARPGROUP.DEPBAR.LE gsb0, 0x0 ;  /* 0x00008000000079c5 */ /* 0x000fe40000010000 */
[----:B------:R-:W-:-:S06]  /*9710*/  WARPGROUP.ARRIVE ;  /* 0x00000000000079c5 */ /* 0x000fcc0000000000 */
[----:B------:R-:W-:Y:S01]  /*9720*/  HGMMA.64x16x16.F32 R64, gdesc[UR56].tnspA.tnspB, R64, gsb0 ;  /* 0x60200000384079f0 */ /* 0x000fe20008000840 */
[----:B------:R-:W-:Y:S01]  /*9730*/  R2UR UR8, R22 ;  /* 0x00000000160872ca */ /* 0x000fe200000e0000 */
[----:B------:R-:W-:Y:S01]  /*9740*/  UMOV UR12, UR52 ;  /* 0x00000034000c7c82 */ /* 0x000fe20008000000 */
[----:B------:R-:W-:Y:S01]  /*9750*/  UMOV UR13, UR53 ;  /* 0x00000035000d7c82 */ /* 0x000fe20008000000 */
[----:B------:R-:W-:-:S10]  /*9760*/  UMOV UR15, 0x40 ;  /* 0x00000040000f7882 */ /* 0x000fd40000000000 */
[----:B------:R-:W-:Y:S01]  /*9770*/  UMOV UR14, UR8 ;  /* 0x00000008000e7c82 */ /* 0x000fe20008000000 */
[----:B------:R-:W-:Y:S02]  /*9780*/  WARPGROUP.DEPBAR.LE gsb0, 0x0 ;  /* 0x00008000000079c5 */ /* 0x000fe40000010000 */
[----:B------:R-:W-:-:S06]  /*9790*/  WARPGROUP.ARRIVE ;  /* 0x00000000000079c5 */ /* 0x000fcc0000000000 */
[----:B------:R-:W-:Y:S01]  /*97a0*/  HGMMA.64x16x16.F32 R72, gdesc[UR12].tnspA.tnspB, R72, gsb0 ;  /* 0x602000000c4879f0 */ /* 0x000fe20008000848 */
[----:B------:R-:W-:-:S05]  /*97b0*/  VIADD R22, R24, 0x180 ;  /* 0x0000018018167836 */ /* 0x000fca0000000000 */
        /* <DEDUP_REMOVED lines=8> */
[----:B------:R-:W-:Y:S01]  /*9840*/  R2UR UR4, R25 ;  /* 0x00000000190472ca */ /* 0x000fe200000e0000 */
[----:B------:R-:W-:Y:S01]  /*9850*/  IMAD.U32 R218, RZ, RZ, UR10 ;  /* 0x0000000affda7e24 */ /* 0x000fe2000f8e00ff */
[----:B------:R-:W-:Y:S01]  /*9860*/  UMOV UR8, UR52 ;  /* 0x0000003400087c82 */ /* 0x000fe20008000000 */
[----:B------:R-:W-:Y:S01]  /*9870*/  IMAD.U32 R219, RZ, RZ, UR11 ;  /* 0x0000000bffdb7e24 */ /* 0x000fe2000f8e00ff */
[----:B------:R-:W-:Y:S01]  /*9880*/  UMOV UR9, UR53 ;  /* 0x0000003500097c82 */ /* 0x000fe20008000000 */
[----:B------:R-:W-:-:S08]  /*9890*/  UMOV UR11, 0x40 ;  /* 0x00000040000b7882 */ /* 0x000fd00000000000 */
[----:B------:R-:W-:Y:S01]  /*98a0*/  UMOV UR10, UR4 ;  /* 0x00000004000a7c82 */ /* 0x000fe20008000000 */
[----:B------:R-:W-:Y:S02]  /*98b0*/  WARPGROUP.DEPBAR.LE gsb0, 0x0 ;  /* 0x00008000000079c5 */ /* 0x000fe40000010000 */
[----:B------:R-:W-:-:S06]  /*98c0*/  WARPGROUP.ARRIVE ;  /* 0x00000000000079c5 */ /* 0x000fcc0000000000 */
[----:B------:R-:W-:Y:S01]  /*98d0*/  HGMMA.64x16x16.F32 R88, gdesc[UR8].tnspA.tnspB, R88, gsb0 ;  /* 0x60200000085879f0 */ /* 0x000fe20008000858 */
[----:B------:R-:W-:Y:S01]  /*98e0*/  VIADD R25, R237, 0x80 ;  /* 0x00000080ed197836 */ /* 0x000fe20000000000 */
[----:B------:R-:W-:-:S04]  /*98f0*/  R2UR UR46, R26 ;  /* 0x000000001a2e72ca */ /* 0x000fc800000e0000 */
[----:B------:R-:W-:Y:S01]  /*9900*/  R2UR UR44, R25 ;  /* 0x00000000192c72ca */ /* 0x000fe200000e0000 */
[----:B------:R-:W-:Y:S01]  /*9910*/  UMOV UR47, 0x40 ;  /* 0x00000040002f7882 */ /* 0x000fe20000000000 */
[----:B------:R-:W-:Y:S01]  /*9920*/  UMOV UR45, 0x40000040 ;  /* 0x40000040002d7882 */ /* 0x000fe20000000000 */
[----:B------:R-:W-:Y:S02]  /*9930*/  WARPGROUP.DEPBAR.LE gsb0, 0x0 ;  /* 0x00008000000079c5 */ /* 0x000fe40000010000 */
[----:B------:R-:W-:-:S08]  /*9940*/  WARPGROUP.ARRIVE ;  /* 0x00000000000079c5 */ /* 0x000fd00000000000 */
[----:B------:R-:W-:Y:S01]  /*9950*/  HGMMA.64x16x16.F32 R56, gdesc[UR44].tnspA.tnspB, R56, gsb0 ;  /* 0x602000002c3879f0 */ /* 0x000fe20008000838 */
[----:B------:R-:W-:-:S05]  /*9960*/  VIADD R26, R24, 0x90 ;  /* 0x00000090181a7836 */ /* 0x000fca0000000000 */
        /* <DEDUP_REMOVED lines=36> */
[----:B------:R-:W-:Y:S02]  /*9bb0*/  WARPGROUP.DEPBAR.LE gsb0, 0x0 ;  /* 0x00008000000079c5 */ /* 0x000fe40000010000 */
[----:B------:R-:W-:-:S08]  /*9bc0*/  WARPGROUP.ARRIVE ;  /* 0x00000000000079c5 */ /* 0x000fd00000000000 */
[----:B------:R-:W-:Y:S01]  /*9bd0*/  HGMMA.64x16x16.F32 R88, gdesc[UR48].tnspA.tnspB, R88, gsb0 ;  /* 0x60200000305879f0 */ /* 0x000fe20008000858 */
[----:B------:R-:W-:Y:S02]  /*9be0*/  VIADD R26, R24, 0x20 ;  /* 0x00000020181a7836 */ /* 0x000fe40000000000 */
[----:B------:R-:W-:-:S03]  /*9bf0*/  VIADD R25, R237, 0x100 ;  /* 0x00000100ed197836 */ /* 0x000fc60000000000 */
[----:B------:R-:W-:Y:S02]  /*9c00*/  R2UR UR26, R26 ;  /* 0x000000001a1a72ca */ /* 0x000fe400000e0000 */
        /* <DEDUP_REMOVED lines=8> */
[----:B------:R-:W-:Y:S01]  /*9c90*/  UMOV UR40, UR24 ;  /* 0x0000001800287c82 */ /* 0x000fe20008000000 */
[----:B------:R-:W-:Y:S01]  /*9ca0*/  UMOV UR41, UR25 ;  /* 0x0000001900297c82 */ /* 0x000fe20008000000 */
[----:B------:R-:W-:Y:S01]  /*9cb0*/  UMOV UR43, 0x40 ;  /* 0x00000040002b7882 */ /* 0x000fe20000000000 */
[----:B------:R-:W-:Y:S02]  /*9cc0*/  WARPGROUP.DEPBAR.LE gsb0, 0x0 ;  /* 0x00008000000079c5 */ /* 0x000fe40000010000 */
[----:B------:R-:W-:-:S07]  /*9cd0*/  WARPGROUP.ARRIVE ;  /* 0x00000000000079c5 */ /* 0x000fce0000000000 */
        /* <DEDUP_REMOVED lines=51> */
[----:B------:R-:W-:-:S03]  /*a010*/  IMAD.U32 R216, RZ, RZ, UR14 ;  /* 0x0000000effd87e24 */ /* 0x000fc6000f8e00ff */
[----:B------:R-:W-:Y:S01]  /*a020*/  R2UR UR14, R25 ;  /* 0x00000000190e72ca */ /* 0x000fe200000e0000 */
[----:B------:R-:W-:Y:S01]  /*a030*/  IMAD.U32 R217, RZ, RZ, UR15 ;  /* 0x0000000fffd97e24 */ /* 0x000fe2000f8e00ff */
[----:B------:R-:W-:Y:S01]  /*a040*/  UMOV UR12, UR4 ;  /* 0x00000004000c7c82 */ /* 0x000fe20008000000 */
[----:B------:R-:W-:Y:S01]  /*a050*/  UMOV UR13, UR5 ;  /* 0x00000005000d7c82 */ /* 0x000fe20008000000 */
[----:B------:R-:W-:Y:S01]  /*a060*/  UMOV UR15, 0x40 ;  /* 0x00000040000f7882 */ /* 0x000fe20000000000 */
[----:B------:R-:W-:Y:S02]  /*a070*/  WARPGROUP.DEPBAR.LE gsb0, 0x0 ;  /* 0x00008000000079c5 */ /* 0x000fe40000010000 */
[----:B------:R-:W-:-:S06]  /*a080*/  WARPGROUP.ARRIVE ;  /* 0x00000000000079c5 */ /* 0x000fcc0000000000 */
        /* <DEDUP_REMOVED lines=11> */
[----:B------:R-:W-:Y:S02]  /*a140*/  IMAD.U32 R22, RZ, RZ, UR58 ;  /* 0x0000003aff167e24 */ /* 0x000fe4000f8e00ff */
[----:B------:R-:W-:Y:S01]  /*a150*/  IMAD.U32 R23, RZ, RZ, UR59 ;  /* 0x0000003bff177e24 */ /* 0x000fe2000f8e00ff */
[----:B------:R-:W-:Y:S02]  /*a160*/  WARPGROUP.DEPBAR.LE gsb0, 0x0 ;  /* 0x00008000000079c5 */ /* 0x000fe40000010000 */
[----:B-1----:R-:W-:Y:S05]  /*a170*/  @P0 BRA `(.L_x_328) ;  /* 0x0000000000040947 */ /* 0x002fea0003800000 */
[----:B------:R-:W-:Y:S01]  /*a180*/  BPT.TRAP 0x1 ;  /* 0x000000040000795c */ /* 0x000fe20000300000 */
.L_x_328:
[----:B------:R-:W-:Y:S01]  /*a190*/  VIADD R24, R5, 0x500 ;  /* 0x0000050005187836 */ /* 0x000fe20000000000 */
[----:B------:R-:W-:Y:S01]  /*a1a0*/  R2UR UR58, R20 ;  /* 0x00000000143a72ca */ /* 0x000fe200000e0000 */
[----:B------:R-:W-:Y:S01]  /*a1b0*/  UMOV UR57, 0x40000040 ;  /* 0x4000004000397882 */ /* 0x000fe20000000000 */
[----:B------:R-:W-:Y:S01]  /*a1c0*/  R2UR UR59, R21 ;  /* 0x00000000153b72ca */ /* 0x000fe200000e0000 */
[----:B------:R-:W-:Y:S01]  /*a1d0*/  VIADD R20, R5, 0x580 ;  /* 0x0000058005147836 */ /* 0x000fe20000000000 */
[----:B------:R-:W-:Y:S01]  /*a1e0*/  R2UR UR56, R24 ;  /* 0x00000000183872ca */ /* 0x000fe200000e0000 */
[----:B------:R-:W-:-:S05]  /*a1f0*/  VIADD R24, R17, 0x31838 ;  /* 0x0003183811187836 */ /* 0x000fca0000000000 */
[----:B------:R-:W-:-:S04]  /*a200*/  PRMT R24, RZ, 0x654, R24 ;  /* 0x00000654ff187816 */ /* 0x000fc80000000018 */
[----:B------:R1:W-:Y:S02]  /*a210*/  SYNCS.ARRIVE.TRANS64.RED.A1T0 RZ, [R24+URZ], RZ ;  /* 0x000000ff18ff79a7 */ /* 0x0003e4000810043f */
[----:B-1----:R-:W-:-:S06]  /*a220*/  WARPGROUP.ARRIVE ;  /* 0x00000000000079c5 */ /* 0x002fcc0000000000 */
        /* <DEDUP_REMOVED lines=41> */
[----:B------:R-:W-:-:S04]  /*a4c0*/  PLOP3.LUT P0, PT, PT, PT, UP1, 0x40, 0x0 ;  /* 0x000000000000781c */ /* 0x000fc80003f0e818 */
[----:B------:R-:W-:Y:S01]  /*a4d0*/  HGMMA.64x16x16.F32 R96, gdesc[UR52].tnspA.tnspB, R96, gsb0 ;  /* 0x60200000346079f0 */ /* 0x000fe20008000860 */
[----:B------:R-:W-:Y:S01]  /*a4e0*/  R2UR UR54, R22 ;  /* 0x00000000163672ca */ /* 0x000fe200000e0000 */
[----:B------:R1:W-:Y:S01]  /*a4f0*/  REDG.E.ADD.F32x4.FTZ.RN.STRONG.GPU desc[UR60][R8.64+0x4000], R24 ;  /* 0x00400018080079a6 */ /* 0x0003e2000c10f7bc */
[----:B------:R-:W-:Y:S02]  /*a500*/  R2UR UR55, R23 ;  /* 0x00000000173772ca */ /* 0x000fe400000e0000 */
[----:B------:R-:W-:Y:S01]  /*a510*/  R2UR UR44, R5 ;  /* 0x00000000052c72ca */ /* 0x000fe200000e0000 */
[----:B------:R-:W-:Y:S02]  /*a520*/  WARPGROUP.DEPBAR.LE gsb0, 0x0 ;  /* 0x00008000000079c5 */ /* 0x000fe40000010000 */
[----:B------:R-:W-:Y:S01]  /*a530*/  WARPGROUP.ARRIVE ;  /* 0x00000000000079c5 */ /* 0x000fe20000000000 */
[----:B------:R-:W-:Y:S01]  /*a540*/  UMOV UR41, UR25 ;  /* 0x0000001900297c82 */ /* 0x000fe20008000000 */
[----:B------:R-:W-:Y:S01]  /*a550*/  UMOV UR37, UR25 ;  /* 0x0000001900257c82 */ /* 0x000fe20008000000 */
[----:B------:R-:W-:Y:S01]  /*a560*/  UMOV UR33, UR25 ;  /* 0x0000001900217c82 */ /* 0x000fe20008000000 */
[----:B------:R-:W-:Y:S01]  /*a570*/  UMOV UR21, UR5 ;  /* 0x0000000500157c82 */ /* 0x000fe20008000000 */
[----:B------:R-:W-:-:S03]  /*a580*/  UMOV UR17, UR5 ;  /* 0x0000000500117c82 */ /* 0x000fc60008000000 */
[----:B------:R-:W-:Y:S01]  /*a590*/  HGMMA.64x16x16.F32 R104, gdesc[UR52].tnspA.tnspB, R104, gsb0 ;  /* 0x60200000346879f0 */ /* 0x000fe20008000868 */
[----:B------:R-:W-:Y:S01]  /*a5a0*/  R2UR UR54, R216 ;  /* 0x00000000d83672ca */ /* 0x000fe200000e0000 */
[----:B------:R-:W-:Y:S01]  /*a5b0*/  UMOV UR13, UR5 ;  /* 0x00000005000d7c82 */ /* 0x000fe20008000000 */
[----:B------:R-:W-:Y:S01]  /*a5c0*/  R2UR UR55, R217 ;  /* 0x00000000d93772ca */ /* 0x000fe200000e0000 */
[----:B------:R1:W-:Y:S01]  /*a5d0*/  REDG.E.ADD.F32x4.FTZ.RN.STRONG.GPU desc[UR60][R8.64+0x4800], R28 ;  /* 0x0048001c080079a6 */ /* 0x0003e2000c10f7bc */
[----:B------:R-:W-:-:S03]  /*a5e0*/  VIADD R5, R237, 0x500 ;  /* 0x00000500ed057836 */ /* 0x000fc60000000000 */
[----:B------:R1:W-:Y:S01]  /*a5f0*/  REDG.E.ADD.F32x4.FTZ.RN.STRONG.GPU desc[UR60][R8.64+0x5000], R32 ;  /* 0x00500020080079a6 */ /* 0x0003e2000c10f7bc */
[----:B------:R-:W-:Y:S02]  /*a600*/  WARPGROUP.DEPBAR.LE gsb0, 0x0 ;  /* 0x00008000000079c5 */ /* 0x000fe40000010000 */
[----:B------:R-:W-:Y:S01]  /*a610*/  WARPGROUP.ARRIVE ;  /* 0x00000000000079c5 */ /* 0x000fe20000000000 */
[----:B------:R-:W-:Y:S01]  /*a620*/  R2UR UR24, R5 ;  /* 0x00000000051872ca */ /* 0x000fe200000e0000 */
[----:B------:R-:W-:Y:S01]  /*a630*/  VIADD R237, R237, 0x580 ;  /* 0x00000580eded7836 */ /* 0x000fe20000000000 */
[----:B------:R1:W-:Y:S03]  /*a640*/  REDG.E.ADD.F32x4.FTZ.RN.STRONG.GPU desc[UR60][R8.64+0x5800], R36 ;  /* 0x00580024080079a6 */ /* 0x0003e6000c10f7bc */
[----:B------:R-:W-:Y:S01]  /*a650*/  HGMMA.64x16x16.F32 R112, gdesc[UR52].tnspA.tnspB, R112, gsb0 ;  /* 0x60200000347079f0 */ /* 0x000fe20008000870 */
[----:B------:R-:W-:Y:S01]  /*a660*/  R2UR UR54, R218 ;  /* 0x00000000da3672ca */ /* 0x000fe200000e0000 */
[----:B------:R1:W-:Y:S01]  /*a670*/  REDG.E.ADD.F32x4.FTZ.RN.STRONG.GPU desc[UR60][R8.64+0x6000], R40 ;  /* 0x00600028080079a6 */ /* 0x0003e2000c10f7bc */
[----:B------:R-:W-:-:S05]  /*a680*/  R2UR UR55, R219 ;  /* 0x00000000db3772ca */ /* 0x000fca00000e0000 */
[----:B------:R-:W-:Y:S01]  /*a690*/  UMOV UR40, UR24 ;  /* 0x0000001800287c82 */ /* 0x000fe20008000000 */
[----:B------:R-:W-:Y:S01]  /*a6a0*/  UMOV UR36, UR24 ;  /* 0x0000001800247c82 */ /* 0x000fe20008000000 */
[----:B------:R-:W-:Y:S01]  /*a6b0*/  UMOV UR32, UR24 ;  /* 0x0000001800207c82 */ /* 0x000fe20008000000 */
[----:B------:R-:W-:Y:S01]  /*a6c0*/  R2UR UR4, R237 ;  /* 0x00000000ed0472ca */ /* 0x000fe200000e0000 */
[----:B------:R1:W-:Y:S04]  /*a6d0*/  REDG.E.ADD.F32x4.FTZ.RN.STRONG.GPU desc[UR60][R8.64+0x6800], R44 ;  /* 0x0068002c080079a6 */ /* 0x0003e8000c10f7bc */
[----:B------:R1:W-:Y:S04]  /*a6e0*/  REDG.E.ADD.F32x4.FTZ.RN.STRONG.GPU desc[UR60][R8.64+0x7000], R48 ;  /* 0x00700030080079a6 */ /* 0x0003e8000c10f7bc */
[----:B------:R1:W-:Y:S04]  /*a6f0*/  REDG.E.ADD.F32x4.FTZ.RN.STRONG.GPU desc[UR60][R8.64+0x7800], R52 ;  /* 0x00780034080079a6 */ /* 0x0003e8000c10f7bc */
        /* <DEDUP_REMOVED lines=69> */
[----:B-1----:R-:W-:Y:S05]  /*ab50*/  @P0 BRA `(.L_x_329) ;  /* 0x0000000000040947 */ /* 0x002fea0003800000 */
[----:B------:R-:W-:Y:S01]  /*ab60*/  BPT.TRAP 0x1 ;  /* 0x000000040000795c */ /* 0x000fe20000300000 */
.L_x_329:
[----:B------:R-:W-:Y:S01]  /*ab70*/  R2UR UR4, R228 ;  /* 0x00000000e40472ca */ /* 0x000fe200000e0000 */
[----:B------:R-:W-:Y:S02]  /*ab80*/  VIADD R3, R3, 0x1 ;  /* 0x0000000103037836 */ /* 0x000fe40000000000 */
[----:B------:R-:W-:Y:S02]  /*ab90*/  VIADD R2, R2, 0x1 ;  /* 0x0000000102027836 */ /* 0x000fe40000000000 */
[----:B------:R-:W-:Y:S01]  /*aba0*/  VIADD R16, R16, 0x31820 ;  /* 0x0003182010107836 */ /* 0x000fe20000000000 */
[----:B------:R-:W-:Y:S02]  /*abb0*/  ISETP.GE.AND P1, PT, R3, R234, PT ;  /* 0x000000ea0300720c */ /* 0x000fe40003f26270 */
[----:B------:R-:W-:Y:S02]  /*abc0*/  ISETP.NE.AND P0, PT, R2, 0x2, PT ;  /* 0x000000020200780c */ /* 0x000fe40003f05270 */
[----:B------:R-:W-:-:S02]  /*abd0*/  PRMT R16, RZ, 0x654, R16 ;  /* 0x00000654ff107816 */ /* 0x000fc40000000010 */
[----:B------:R-:W-:Y:S01]  /*abe0*/  SEL R6, RZ, 0x1, P0 ;  /* 0x00000001ff067807 */ /* 0x000fe20000000000 */
[----:B------:R-:W-:Y:S01]  /*abf0*/  ULOP3.LUT UR4, UR4, 0x1, URZ, 0x3c, !UPT ;  /* 0x0000000104047892 */ /* 0x000fe2000f8e3c3f */
[----:B------:R1:W-:Y:S01]  /*ac00*/  SYNCS.ARRIVE.TRANS64.RED.A1T0 RZ, [R16+URZ], RZ ;  /* 0x000000ff10ff79a7 */ /* 0x0003e2000810043f */
[----:B------:R-:W-:Y:S02]  /*ac10*/  SEL R2, R2, RZ, P0 ;  /* 0x000000ff02027207 */ /* 0x000fe40000000000 */
[----:B------:R-:W-:Y:S02]  /*ac20*/  LOP3.LUT R19, R19, R6, RZ, 0x3c, !PT ;  /* 0x0000000613137212 */ /* 0x000fe400078e3cff */
[----:B------:R-:W-:Y:S01]  /*ac30*/  IMAD.U32 R228, RZ, RZ, UR4 ;  /* 0x00000004ffe47e24 */ /* 0x000fe2000f8e00ff */
[----:B------:R-:W-:Y:S06]  /*ac40*/  @!P1 BRA `(.L_x_330) ;  /* 0xffffff6800b09947 */ /* 0x000fec000383ffff */
        /* <DEDUP_REMOVED lines=82> */
.L_x_309:
[----:B------:R-:W-:Y:S05]  /*b170*/  @P0 BRA `(.L_x_331) ;  /* 0x0000001000200947 */ /* 0x000fea0003800000 */
[----:B------:R-:W2:Y:S01]  /*b180*/  S2UR UR4, SR_CgaCtaId ;  /* 0x00000000000479c3 */ /* 0x000ea20000008800 */
[----:B------:R-:W-:Y:S02]  /*b190*/  UMOV UR37, 0x400 ;  /* 0x0000040000257882 */ /* 0x000fe40000000000 */
[----:B--2---:R-:W-:-:S06]  /*b1a0*/  ULEA UR37, UR4, UR37, 0x18 ;  /* 0x0000002504257291 */ /* 0x004fcc000f8ec03f */
[----:B-1----:R-:W-:-:S05]  /*b1b0*/  IMAD.U32 R16, RZ, RZ, UR37 ;  /* 0x00000025ff107e24 */ /* 0x002fca000f8e00ff */
        /* <DEDUP_REMOVED lines=18> */
.L_x_332:
        /* <DEDUP_REMOVED lines=20> */
.L_x_333:
        /* <DEDUP_REMOVED lines=18> */
.L_x_334:
        /* <DEDUP_REMOVED lines=18> */
.L_x_335:
[----:B------:R-:W1:Y:S01]  /*b660*/  S2R R0, SR_TID.X ;  /* 0x0000000000007919 */ /* 0x000e620000002100 */
[----:B------:R-:W-:Y:S05]  /*b670*/  WARPSYNC.ALL ;  /* 0x0000000000007948 */ /* 0x000fea0003800000 */
[----:B------:R-:W-:Y:S01]  /*b680*/  BAR.SYNC.DEFER_BLOCKING 0x1, 0x100 ;  /* 0x0044000000007b1d */ /* 0x000fe20000010000 */
        /* <DEDUP_REMOVED lines=12> */
[----:B------:R-:W-:Y:S01]  /*b750*/  F2FP.F16.F32.PACK_AB R155, R159, R158 ;  /* 0x0000009e9f9b723e */ /* 0x000fe200000000ff */
[----:B-1----:R-:W-:Y:S01]  /*b760*/  VIADD R6, R0, 0xffffff80 ;  /* 0xffffff8000067836 */ /* 0x002fe20000000000 */
[----:B------:R-:W-:Y:S02]  /*b770*/  F2FP.F16.F32.PACK_AB R161, R163, R162 ;  /* 0x000000a2a3a1723e */ /* 0x000fe400000000ff */
[----:B------:R-:W-:Y:S01]  /*b780*/  F2FP.F16.F32.PACK_AB R168, R169, R168 ;  /* 0x000000a8a9a8723e */ /* 0x000fe200000000ff */
[----:B------:R-:W-:Y:S01]  /*b790*/  IMAD.SHL.U32 R0, R6, 0x40, RZ ;  /* 0x0000004006007824 */ /* 0x000fe200078e00ff */
[----:B------:R-:W-:-:S02]  /*b7a0*/  SHF.R.S32.HI R7, RZ, 0x1f, R6 ;  /* 0x0000001fff077819 */ /* 0x000fc40000011406 */
[----:B------:R-:W-:Y:S02]  /*b7b0*/  F2FP.F16.F32.PACK_AB R162, R165, R164 ;  /* 0x000000a4a5a2723e */ /* 0x000fe400000000ff */
[CC--:B------:R-:W-:Y:S02]  /*b7c0*/  LEA.HI R2, R7.reuse, R6.reuse, RZ, 0x5 ;  /* 0x0000000607027211 */ /* 0x0c0fe400078f28ff */
        /* <DEDUP_REMOVED lines=12> */
[----:B------:R-:W-:-:S02]  /*b890*/  SHF.R.U32.HI R3, RZ, 0x3, R2 ;  /* 0x00000003ff037819 */ /* 0x000fc40000011602 */
[----:B------:R-:W-:Y:S01]  /*b8a0*/  SHF.R.S32.HI R6, RZ, 0x7, R6 ;  /* 0x00000007ff067819 */ /* 0x000fe20000011406 */
[----:B------:R-:W1:Y:S01]  /*b8b0*/  SHFL.IDX PT, R2, R8, RZ, 0x1f ;  /* 0x00001fff08027589 */ /* 0x000e6200000e0000 */
[----:B------:R-:W-:Y:S02]  /*b8c0*/  LOP3.LUT R0, R0, R3, RZ, 0x3c, !PT ;  /* 0x0000000300007212 */ /* 0x000fe400078e3cff */
[----:B------:R-:W-:Y:S01]  /*b8d0*/  F2FP.F16.F32.PACK_AB R163, R167, R166 ;  /* 0x000000a6a7a3723e */ /* 0x000fe200000000ff */
[----:B------:R-:W-:Y:S01]  /*b8e0*/  IMAD R5, R6, 0xa, R5 ;  /* 0x0000000a06057824 */ /* 0x000fe200078e0205 */
[----:B------:R-:W-:Y:S02]  /*b8f0*/  F2FP.F16.F32.PACK_AB R169, R171, R170 ;  /* 0x000000aaaba9723e */ /* 0x000fe400000000ff */
[----:B------:R-:W-:Y:S01]  /*b900*/  F2FP.F16.F32.PACK_AB R176, R177, R176 ;  /* 0x000000b0b1b0723e */ /* 0x000fe200000000ff */
[----:B------:R-:W-:Y:S01]  /*b910*/  IMAD.U32 R0, R5, 0x200, R0 ;  /* 0x0000020005007824 */ /* 0x000fe200078e0000 */
[----:B------:R-:W-:-:S02]  /*b920*/  F2FP.F16.F32.PACK_AB R170, R173, R172 ;  /* 0x000000acadaa723e */ /* 0x000fc400000000ff */
[----:B------:R-:W-:Y:S02]  /*b930*/  F2FP.F16.F32.PACK_AB R171, R175, R174 ;  /* 0x000000aeafab723e */ /* 0x000fe400000000ff */
[----:B------:R-:W-:Y:S02]  /*b940*/  LEA R0, R0, UR37, 0x1 ;  /* 0x0000002500007c11 */ /* 0x000fe4000f8e08ff */
[----:B------:R-:W-:Y:S02]  /*b950*/  F2FP.F16.F32.PACK_AB R177, R179, R178 ;  /* 0x000000b2b3b1723e */ /* 0x000fe400000000ff */
[----:B------:R-:W-:Y:S01]  /*b960*/  F2FP.F16.F32.PACK_AB R184, R185, R184 ;  /* 0x000000b8b9b8723e */ /* 0x000fe200000000ff */
[----:B------:R2:W-:Y:S01]  /*b970*/  STSM.16.MT88.4 [R0+0xa000], R136 ;  /* 0x00a0008800007844 */ /* 0x0005e20000004200 */
[----:B------:R-:W-:Y:S02]  /*b980*/  F2FP.F16.F32.PACK_AB R178, R181, R180 ;  /* 0x000000b4b5b2723e */ /* 0x000fe400000000ff */
[----:B------:R-:W-:Y:S01]  /*b990*/  F2FP.F16.F32.PACK_AB R179, R183, R182 ;  /* 0x000000b6b7b3723e */ /* 0x000fe200000000ff */
[----:B------:R2:W-:Y:S01]  /*b9a0*/  STSM.16.MT88.4 [R0+0xf000], R144 ;  /* 0x00f0009000007844 */ /* 0x0005e20000004200 */
[----:B------:R-:W-:-:S02]  /*b9b0*/  F2FP.F16.F32.PACK_AB R185, R187, R186 ;  /* 0x000000babbb9723e */ /* 0x000fc400000000ff */
[----:B------:R-:W-:Y:S01]  /*b9c0*/  F2FP.F16.F32.PACK_AB R192, R193, R192 ;  /* 0x000000c0c1c0723e */ /* 0x000fe200000000ff */
[----:B------:R2:W-:Y:S01]  /*b9d0*/  STSM.16.MT88.4 [R0+0xa800], R152 ;  /* 0x00a8009800007844 */ /* 0x0005e20000004200 */
        /* <DEDUP_REMOVED lines=19> */
[----:B------:R-:W-:Y:S02]  /*bb10*/  F2FP.F16.F32.PACK_AB R96, R97, R96 ;  /* 0x000000606160723e */ /* 0x000fe400000000ff */
[----:B------:R-:W-:Y:S01]  /*bb20*/  F2FP.F16.F32.PACK_AB R4, R57, R56 ;  /* 0x000000383904723e */ /* 0x000fe200000000ff */
[----:B------:R2:W-:Y:S01]  /*bb30*/  STSM.16.MT88.4 [R0+0x11000], R208 ;  /* 0x011000d000007844 */ /* 0x0005e20000004200 */
[----:B------:R-:W-:Y:S02]  /*bb40*/  F2FP.F16.F32.PACK_AB R5, R59, R58 ;  /* 0x0000003a3b05723e */ /* 0x000fe400000000ff */
[----:B------:R-:W-:-:S02]  /*bb50*/  F2FP.F16.F32.PACK_AB R6, R61, R60 ;  /* 0x0000003c3d06723e */ /* 0x000fc400000000ff */
[----:B------:R-:W-:Y:S02]  /*bb60*/  F2FP.F16.F32.PACK_AB R7, R63, R62 ;  /* 0x0000003e3f07723e */ /* 0x000fe400000000ff */
[----:B------:R-:W-:Y:S02]  /*bb70*/  F2FP.F16.F32.PACK_AB R97, R99, R98 ;  /* 0x000000626361723e */ /* 0x000fe400000000ff */
[----:B------:R-:W-:Y:S01]  /*bb80*/  F2FP.F16.F32.PACK_AB R64, R65, R64 ;  /* 0x000000404140723e */ /* 0x000fe200000000ff */
[----:B------:R2:W-:Y:S01]  /*bb90*/  STSM.16.MT88.4 [R0], R4 ;  /* 0x0000000400007844 */ /* 0x0005e20000004200 */
[----:B------:R-:W-:Y:S02]  /*bba0*/  F2FP.F16.F32.PACK_AB R98, R101, R100 ;  /* 0x000000646562723e */ /* 0x000fe400000000ff */
[----:B------:R-:W-:Y:S02]  /*bbb0*/  F2FP.F16.F32.PACK_AB R99, R103, R102 ;  /* 0x000000666763723e */ /* 0x000fe400000000ff */
[----:B------:R-:W-:-:S02]  /*bbc0*/  F2FP.F16.F32.PACK_AB R65, R67, R66 ;  /* 0x000000424341723e */ /* 0x000fc400000000ff */
[----:B------:R-:W-:Y:S01]  /*bbd0*/  F2FP.F16.F32.PACK_AB R104, R105, R104 ;  /* 0x000000686968723e */ /* 0x000fe200000000ff */
[----:B------:R2:W-:Y:S01]  /*bbe0*/  STSM.16.MT88.4 [R0+0x5000], R96 ;  /* 0x0050006000007844 */ /* 0x0005e20000004200 */
[----:B------:R-:W-:Y:S02]  /*bbf0*/  F2FP.F16.F32.PACK_AB R66, R69, R68 ;  /* 0x000000444542723e */ /* 0x000fe400000000ff */
[----:B------:R-:W-:Y:S02]  /*bc00*/  F2FP.F16.F32.PACK_AB R67, R71, R70 ;  /* 0x000000464743723e */ /* 0x000fe400000000ff */
[----:B------:R-:W-:Y:S02]  /*bc10*/  F2FP.F16.F32.PACK_AB R105, R107, R106 ;  /* 0x0000006a6b69723e */ /* 0x000fe400000000ff */
[----:B------:R-:W-:Y:S01]  /*bc20*/  F2FP.F16.F32.PACK_AB R72, R73, R72 ;  /* 0x000000484948723e */ /* 0x000fe200000000ff */
[----:B------:R2:W-:Y:S01]  /*bc30*/  STSM.16.MT88.4 [R0+0x800], R64 ;  /* 0x0008004000007844 */ /* 0x0005e20000004200 */
[----:B------:R-:W-:-:S02]  /*bc40*/  F2FP.F16.F32.PACK_AB R106, R109, R108 ;  /* 0x0000006c6d6a723e */ /* 0x000fc400000000ff */
[----:B------:R-:W-:Y:S02]  /*bc50*/  F2FP.F16.F32.PACK_AB R107, R111, R110 ;  /* 0x0000006e6f6b723e */ /* 0x000fe400000000ff */
[----:B------:R-:W-:Y:S02]  /*bc60*/  F2FP.F16.F32.PACK_AB R73, R75, R74 ;  /* 0x0000004a4b49723e */ /* 0x000fe400000000ff */
[----:B------:R-:W-:Y:S01]  /*bc70*/  F2FP.F16.F32.PACK_AB R112, R113, R112 ;  /* 0x000000707170723e */ /* 0x000fe200000000ff */
[----:B------:R2:W-:Y:S01]  /*bc80*/  STSM.16.MT88.4 [R0+0x5800], R104 ;  /* 0x0058006800007844 */ /* 0x0005e20000004200 */
        /* <DEDUP_REMOVED lines=26> */
[----:B-1----:R-:W-:-:S03]  /*be30*/  ISETP.NE.AND P0, PT, R2, 0x7, PT ;  /* 0x000000070200780c */ /* 0x002fc60003f05270 */
[----:B------:R2:W-:Y:S01]  /*be40*/  STSM.16.MT88.4 [R0+0x7000], R128 ;  /* 0x0070008000007844 */ /* 0x0005e20000004200 */
[----:B------:R-:W-:Y:S01]  /*be50*/  @!PT LDS RZ, [RZ] ;  /* 0x00000000fffff984 */ /* 0x000fe20000000800 */
[----:B------:R-:W-:Y:S01]  /*be60*/  @!PT LDS RZ, [RZ] ;  /* 0x00000000fffff984 */ /* 0x000fe20000000800 */
[----:B------:R-:W-:Y:S01]  /*be70*/  @!PT LDS RZ, [RZ] ;  /* 0x00000000fffff984 */ /* 0x000fe20000000800 */
[----:B------:R1:W-:Y:S06]  /*be80*/  MEMBAR.ALL.CTA ;  /* 0x0000000000007992 */ /* 0x0003ec0000008000 */
[----:B-1----:R-:W1:Y:S02]  /*be90*/  FENCE.VIEW.ASYNC.S ;  /* 0x00000000000073c6 */ /* 0x002e640000000000 */
[----:B-1----:R-:W-:Y:S06]  /*bea0*/  BAR.ARV 0x1, 0x120 ;  /* 0x0044800000007b1d */ /* 0x002fec0000002000 */
[----:B------:R-:W-:Y:S05]  /*beb0*/  @P0 BRA `(.L_x_336) ;  /* 0x0000000000c80947 */ /* 0x000fea0003800000 */
[----:B------:R-:W-:Y:S01]  /*bec0*/  BAR.SYNC.DEFER_BLOCKING 0x1, 0x120 ;  /* 0x0044800000007b1d */ /* 0x000fe20000010000 */
[----:B------:R-:W-:-:S05]  /*bed0*/  ELECT P0, URZ, PT ;  /* 0x00000000003f782f */ /* 0x000fca0003800000 */
[----:B------:R-:W-:Y:S08]  /*bee0*/  BSSY B0, `(.L_x_336) ;  /* 0x000002f000007945 */ /* 0x000ff00003800000 */
[----:B------:R-:W-:Y:S05]  /*bef0*/  @!P0 BRA `(.L_x_337) ;  /* 0x0000000000b48947 */ /* 0x000fea0003800000 */
[----:B------:R-:W1:Y:S01]  /*bf00*/  S2UR UR10, SR_CTAID.X ;  /* 0x00000000000a79c3 */ /* 0x000e620000002500 */
        /* <DEDUP_REMOVED lines=16> */
[----:B-1----:R-:W-:Y:S01]  /*c010*/  UIMAD UR10, UR10, 0x50, URZ ;  /* 0x000000500a0a78a4 */ /* 0x002fe2000f8e023f */
        /* <DEDUP_REMOVED lines=16> */
[----:B-1----:R-:W-:Y:S01]  /*c120*/  UMOV UR8, UR37 ;  /* 0x0000002500087c82 */ /* 0x002fe20008000000 */
[----:B------:R-:W-:Y:S01]  /*c130*/  UTMASTG.4D [UR32], [UR4] ;  /* 0x00000020040073b5 */ /* 0x000fe20008018000 */
[----:B---3--:R-:W-:Y:S01]  /*c140*/  UIADD3 UR16, UR37, 0x5000, URZ ;  /* 0x0000500025107890 */ /* 0x008fe2000fffe03f */
[----:B------:R-:W-:Y:S01]  /*c150*/  UMOV UR17, 0x80 ;  /* 0x0000008000117882 */ /* 0x000fe20000000000 */
[----:B------:R1:W-:Y:S01]  /*c160*/  UTMASTG.4D [UR8], [UR6] ;  /* 0x00000008060073b5 */ /* 0x0003e20008018000 */
[----:B------:R3:W-:Y:S06]  /*c170*/  UTMASTG.4D [UR24], [UR6] ;  /* 0x00000018060073b5 */ /* 0x0007ec0008018000 */
[----:B------:R3:W-:Y:S01]  /*c180*/  UTMASTG.4D [UR16], [UR6] ;  /* 0x00000010060073b5 */ /* 0x0007e20008018000 */
[----:B-1----:R-:W-:Y:S01]  /*c190*/  UIADD3 UR8, UR37, 0x7800, URZ ;  /* 0x0000780025087890 */ /* 0x002fe2000fffe03f */
[----:B------:R-:W-:-:S08]  /*c1a0*/  UMOV UR9, 0xc0 ;  /* 0x000000c000097882 */ /* 0x000fd00000000000 */
[----:B------:R3:W-:Y:S02]  /*c1b0*/  UTMASTG.4D [UR8], [UR6] ;  /* 0x00000008060073b5 */ /* 0x0007e40008018000 */
[----:B---3--:R0:W-:Y:S02]  /*c1c0*/  UTMACMDFLUSH ;  /* 0x00000000000079b7 */ /* 0x0081e40000000000 */
.L_x_337:
[----:B------:R-:W-:Y:S05]  /*c1d0*/  BSYNC B0 ;  /* 0x0000000000007941 */ /* 0x000fea0003800000 */
.L_x_336:
[----:B------:R-:W-:-:S04]  /*c1e0*/  DEPBAR.LE SB0, 0x0 ;  /* 0x000080000000791a */ /* 0x000fc80000000000 */
[----:B------:R-:W-:Y:S05]  /*c1f0*/  EXIT ;  /* 0x000000000000794d */ /* 0x000fea0003800000 */
.L_x_331:
[----:B------:R-:W2:Y:S01]  /*c200*/  S2R R0, SR_TID.X ;  /* 0x0000000000007919 */ /* 0x000ea20000002100 */
[----:B------:R-:W3:Y:S01]  /*c210*/  S2UR UR8, SR_CTAID.Y ;  /* 0x00000000000879c3 */ /* 0x000ee20000002600 */
[----:B------:R-:W-:Y:S01]  /*c220*/  BSSY B0, `(.L_x_338) ;  /* 0x0000033000007945 */ /* 0x000fe20003800000 */
[----:B------:R-:W4:Y:S06]  /*c230*/  S2R R11, SR_CTAID.X ;  /* 0x00000000000b7919 */ /* 0x000f2c0000002500 */
[----:B------:R-:W5:Y:S08]  /*c240*/  LDC.64 R4, c[0x0][0x820] ;  /* 0x00020800ff047b82 */ /* 0x000f700000000a00 */
[----:B------:R-:W4:Y:S08]  /*c250*/  LDC.64 R20, c[0x0][0x808] ;  /* 0x00020200ff147b82 */ /* 0x000f300000000a00 */
[----:B------:R-:W1:Y:S01]  /*c260*/  S2UR UR6, SR_CTAID.Z ;  /* 0x00000000000679c3 */ /* 0x000e620000002700 */
[----:B---3--:R-:W-:Y:S01]  /*c270*/  USHF.R.S32.HI UR9, URZ, 0x1f, UR8 ;  /* 0x0000001f3f097899 */ /* 0x008fe20008011408 */
[----:B--2---:R-:W-:-:S06]  /*c280*/  VIADD R3, R0, 0xffffff80 ;  /* 0xffffff8000037836 */ /* 0x004fcc0000000000 */
[----:B------:R-:W2:Y:S01]  /*c290*/  LDC.64 R12, c[0x0][0x828] ;  /* 0x00020a00ff0c7b82 */ /* 0x000ea20000000a00 */
[----:B------:R-:W-:-:S04]  /*c2a0*/  SHF.R.S32.HI R0, RZ, 0x1f, R3 ;  /* 0x0000001fff007819 */ /* 0x000fc80000011403 */
[----:B------:R-:W-:Y:S01]  /*c2b0*/  LEA.HI R8, R0, R3, RZ, 0x5 ;  /* 0x0000000300087211 */ /* 0x000fe200078f28ff */
[----:B----4-:R-:W-:Y:S02]  /*c2c0*/  IMAD R17, R11, -0x50, R20 ;  /* 0xffffffb00b117824 */ /* 0x010fe400078e0214 */
[----:B------:R-:W3:Y:S01]  /*c2d0*/  LDC.64 R18, c[0x0][0x850] ;  /* 0x00021400ff127b82 */ /* 0x000ee20000000a00 */
[----:B------:R-:W-:Y:S01]  /*c2e0*/  LOP3.LUT R0, R8, 0x1fffffe0, RZ, 0xc0, !PT ;  /* 0x1fffffe008007812 */ /* 0x000fe200078ec0ff */
[----:B-1----:R-:W-:-:S04]  /*c2f0*/  USHF.R.S32.HI UR7, URZ, 0x1f, UR6 ;  /* 0x0000001f3f077899 */ /* 0x002fc80008011406 */
[----:B------:R-:W-:Y:S02]  /*c300*/  IMAD.IADD R0, R3, 0x1, -R0 ;  /* 0x0000000103007824 */ /* 0x000fe400078e0a00 */
[----:B------:R-:W1:Y:S02]  /*c310*/  LDC.64 R22, c[0x0][0x858] ;  /* 0x00021600ff167b82 */ /* 0x000e640000000a00 */
[----:B------:R-:W-:Y:S02]  /*c320*/  IMAD.SHL.U32 R6, R0, 0x8, RZ ;  /* 0x0000000800067824 */ /* 0x000fe400078e00ff */
[----:B-----5:R-:W-:-:S03]  /*c330*/  IMAD R0, R4, UR9, RZ ;  /* 0x0000000904007c24 */ /* 0x020fc6000f8e02ff */
[----:B------:R-:W-:Y:S01]  /*c340*/  SHF.R.S32.HI R7, RZ, 0x1f, R6 ;  /* 0x0000001fff077819 */ /* 0x000fe20000011406 */
[----:B------:R-:W-:Y:S02]  /*c350*/  IMAD R5, R5, UR8, R0 ;  /* 0x0000000805057c24 */ /* 0x000fe4000f8e0200 */
[----:B------:R-:W-:Y:S01]  /*c360*/  IMAD.WIDE.U32 R2, R4, UR8, R6 ;  /* 0x0000000804027c25 */ /* 0x000fe2000f8e0006 */
[----:B------:R-:W-:-:S03]  /*c370*/  SHF.R.S32.HI R4, RZ, 0x5, R8 ;  /* 0x00000005ff047819 */ /* 0x000fc60000011408 */
[----:B------:R-:W-:Y:S01]  /*c380*/  IMAD.IADD R3, R3, 0x1, R5 ;  /* 0x0000000103037824 */ /* 0x000fe200078e0205 */
[C---:B------:R-:W-:Y:S01]  /*c390*/  ISETP.GE.AND P6, PT, R4.reuse, R17, PT ;  /* 0x000000110400720c */ /* 0x040fe20003fc6270 */
[C---:B------:R-:W-:Y:S01]  /*c3a0*/  VIADD R0, R4.reuse, 0x8 ;  /* 0x0000000804007836 */ /* 0x040fe20000000000 */
[----:B------:R-:W-:Y:S01]  /*c3b0*/  SHF.R.S32.HI R5, RZ, 0x1f, R4 ;  /* 0x0000001fff057819 */ /* 0x000fe20000011404 */
[----:B------:R-:W-:Y:S01]  /*c3c0*/  VIADD R8, R4, 0x18 ;  /* 0x0000001804087836 */ /* 0x000fe20000000000 */
[----:B------:R-:W-:Y:S01]  /*c3d0*/  ISETP.GE.OR P2, PT, R6, R21, P6 ;  /* 0x000000150600720c */ /* 0x000fe20003746670 */
[----:B------:R-:W-:Y:S01]  /*c3e0*/  VIADD R10, R4, 0x20 ;  /* 0x00000020040a7836 */ /* 0x000fe20000000000 */
[-C--:B------:R-:W-:Y:S01]  /*c3f0*/  ISETP.GE.AND P5, PT, R0, R17.reuse, PT ;  /* 0x000000110000720c */ /* 0x080fe20003fa6270 */
[----:B------:R-:W-:Y:S01]  /*c400*/  VIADD R0, R4, 0x10 ;  /* 0x0000001004007836 */ /* 0x000fe20000000000 */
[-C--:B------:R-:W-:Y:S01]  /*c410*/  ISETP.GE.AND P3, PT, R8, R17.reuse, PT ;  /* 0x000000110800720c */ /* 0x080fe20003f66270 */
[----:B--2---:R-:W-:Y:S01]  /*c420*/  IMAD.WIDE.U32 R8, R12, UR6, R2 ;  /* 0x000000060c087c25 */ /* 0x004fe2000f8e0002 */
[----:B------:R-:W-:-:S02]  /*c430*/  ISETP.GE.AND P0, PT, R10, R17, PT ;  /* 0x000000110a00720c */ /* 0x000fc40003f06270 */
[----:B------:R-:W-:Y:S01]  /*c440*/  ISETP.GE.AND P4, PT, R0, R17, PT ;  /* 0x000000110000720c */ /* 0x000fe20003f86270 */
[----:B------:R-:W-:Y:S01]  /*c450*/  IMAD R0, R12, UR7, RZ ;  /* 0x000000070c007c24 */ /* 0x000fe2000f8e02ff */
[----:B------:R-:W-:Y:S01]  /*c460*/  ISETP.GE.OR P1, PT, R6, R21, P5 ;  /* 0x000000150600720c */ /* 0x000fe20002f26670 */
[----:B------:R-:W-:-:S04]  /*c470*/  IMAD.WIDE R2, R11, 0x50, R4 ;  /* 0x000000500b027825 */ /* 0x000fc800078e0204 */
[----:B------:R-:W-:-:S04]  /*c480*/  IMAD R13, R13, UR6, R0 ;  /* 0x000000060d0d7c24 */ /* 0x000fc8000f8e0200 */
[----:B------:R-:W-:Y:S01]  /*c490*/  IMAD.IADD R13, R9, 0x1, R13 ;  /* 0x00000001090d7824 */ /* 0x000fe200078e020d */
[----:B------:R-:W-:Y:S06]  /*c4a0*/  @P2 BRA `(.L_x_339) ;  /* 0x0000000000282947 */ /* 0x000fec0003800000 */
[----:B------:R-:W-:Y:S01]  /*c4b0*/  ULDC.64 UR4, c[0x0][0x818] ;  /* 0x0002060000047ab9 */ /* 0x000fe20000000a00 */
        /* <DEDUP_REMOVED lines=9> */
.L_x_339:
[----:B------:R-:W-:Y:S05]  /*c550*/  BSYNC B0 ;  /* 0x0000000000007941 */ /* 0x000fea0003800000 */
.L_x_338:
[----:B------:R-:W-:Y:S01]  /*c560*/  BSSY B0, `(.L_x_340) ;  /* 0x0000010000007945 */ /* 0x000fe20003800000 */
[----:B------:R-:W-:-:S03]  /*c570*/  ISETP.GE.OR P2, PT, R6, R21, P4 ;  /* 0x000000150600720c */ /* 0x000fc60002746670 */
[----:B------:R-:W-:Y:S10]  /*c580*/  @P1 BRA `(.L_x_341) ;  /* 0x0000000000341947 */ /* 0x000ff40003800000 */
[----:B--2---:R-:W-:Y:S01]  /*c590*/  IADD3 R15, P1, R2, 0x8, RZ ;  /* 0x00000008020f7810 */ /* 0x004fe20007f3e0ff */
[----:B------:R-:W-:Y:S01]  /*c5a0*/  ULDC.64 UR4, c[0x0][0x818] ;  /* 0x0002060000047ab9 */ /* 0x000fe20000000a00 */
[----:B------:R-:W-:Y:S02]  /*c5b0*/  IMAD.MOV.U32 R10, RZ, RZ, R8 ;  /* 0x000000ffff0a7224 */ /* 0x000fe400078e0008 */
        /* <DEDUP_REMOVED lines=10> */
.L_x_341:
[----:B------:R-:W-:Y:S05]  /*c660*/  BSYNC B0 ;  /* 0x0000000000007941 */ /* 0x000fea0003800000 */
.L_x_340:
[----:B------:R-:W-:Y:S01]  /*c670*/  BSSY B0, `(.L_x_342) ;  /* 0x0000010000007945 */ /* 0x000fe20003800000 */
[----:B------:R-:W-:-:S03]  /*c680*/  ISETP.GE.OR P1, PT, R6, R21, P3 ;  /* 0x000000150600720c */ /* 0x000fc60001f26670 */
[----:B------:R-:W-:Y:S10]  /*c690*/  @P2 BRA `(.L_x_343) ;  /* 0x0000000000342947 */ /* 0x000ff40003800000 */
[----:B--2-4-:R-:W-:Y:S01]  /*c6a0*/  IADD3 R15, P2, R2, 0x10, RZ ;  /* 0x00000010020f7810 */ /* 0x014fe20007f5e0ff */
        /* <DEDUP_REMOVED lines=12> */
.L_x_343:
[----:B------:R-:W-:Y:S05]  /*c770*/  BSYNC B0 ;  /* 0x0000000000007941 */ /* 0x000fea0003800000 */
.L_x_342:
[----:B------:R-:W-:Y:S01]  /*c780*/  BSSY B0, `(.L_x_344) ;  /* 0x0000011000007945 */ /* 0x000fe20003800000 */
[----:B------:R-:W-:Y:S01]  /*c790*/  ISETP.GE.OR P2, PT, R6, R21, P0 ;  /* 0x000000150600720c */ /* 0x000fe20000746670 */
[----:B------:R-:W-:Y:S02]  /*c7a0*/  VIADD R0, R4, 0x28 ;  /* 0x0000002804007836 */ /* 0x000fe40000000000 */
[----:B------:R-:W-:Y:S10]  /*c7b0*/  @P1 BRA `(.L_x_345) ;  /* 0x0000000000341947 */ /* 0x000ff40003800000 */
[----:B--2-4-:R-:W-:Y:S01]  /*c7c0*/  IADD3 R15, P1, R2, 0x18, RZ ;  /* 0x00000018020f7810 */ /* 0x014fe20007f3e0ff */
[----:B------:R-:W-:Y:S01]  /*c7d0*/  ULDC.64 UR4, c[0x0][0x818] ;  /* 0x0002060000047ab9 */ /* 0x000fe20000000a00 */
[----:B------:R-:W-:-:S03]  /*c7e0*/  IMAD.MOV.U32 R11, RZ, RZ, R13 ;  /* 0x000000ffff0b7224 */ /* 0x000fc600078e000d */
        /* <DEDUP_REMOVED lines=9> */
[----:B------:R2:W-:Y:S02]  /*c880*/  STG.E.128 desc[UR60][R14.64], RZ ;  /* 0x000000ff0e007986 */ /* 0x0005e4000c101d3c */
.L_x_345:
[----:B------:R-:W-:Y:S05]  /*c890*/  BSYNC B0 ;  /* 0x0000000000007941 */ /* 0x000fea0003800000 */
.L_x_344:
[----:B------:R-:W-:Y:S01]  /*c8a0*/  BSSY B0, `(.L_x_346) ;  /* 0x0000010000007945 */ /* 0x000fe20003800000 */
[----:B------:R-:W-:-:S03]  /*c8b0*/  ISETP.GE.AND P1, PT, R0, R17, PT ;  /* 0x000000110000720c */ /* 0x000fc60003f26270 */
        /* <DEDUP_REMOVED lines=14> */
.L_x_347:
[----:B------:R-:W-:Y:S05]  /*c9a0*/  BSYNC B0 ;  /* 0x0000000000007941 */ /* 0x000fea0003800000 */
.L_x_346:
[----:B------:R-:W-:Y:S01]  /*c9b0*/  ISETP.GE.OR P2, PT, R6, R21, P1 ;  /* 0x000000150600720c */ /* 0x000fe20000f46670 */
[----:B------:R-:W-:Y:S01]  /*c9c0*/  ULDC UR4, c[0x0][0x83c] ;  /* 0x00020f0000047ab9 */ /* 0x000fe20000000800 */
[----:B------:R-:W-:Y:S01]  /*c9d0*/  BSSY B0, `(.L_x_348) ;  /* 0x0000010000007945 */ /* 0x000fe20003800000 */
[----:B------:R-:W-:-:S10]  /*c9e0*/  VIADD R0, R4, 0x30 ;  /* 0x0000003004007836 */ /* 0x000fd40000000000 */
[----:B------:R-:W-:Y:S05]  /*c9f0*/  @P2 BRA `(.L_x_349) ;  /* 0x0000000000342947 */ /* 0x000fea0003800000 */
        /* <DEDUP_REMOVED lines=13> */
.L_x_349:
[----:B------:R-:W-:Y:S05]  /*cad0*/  BSYNC B0 ;  /* 0x0000000000007941 */ /* 0x000fea0003800000 */
.L_x_348:
[----:B------:R-:W-:Y:S01]  /*cae0*/  ISETP.GE.OR P3, PT, R6, UR4, P3 ;  /* 0x0000000406007c0c */ /* 0x000fe20009f66670 */
[----:B------:R-:W-:Y:S01]  /*caf0*/  BSSY B0, `(.L_x_350) ;  /* 0x000001c000007945 */ /* 0x000fe20003800000 */
[----:B------:R-:W-:Y:S01]  /*cb00*/  ISETP.GE.AND P2, PT, R0, R17, PT ;  /* 0x000000110000720c */ /* 0x000fe20003f46270 */
[----:B------:R-:W-:Y:S01]  /*cb10*/  VIADD R0, R4, 0x38 ;  /* 0x0000003804007836 */ /* 0x000fe20000000000 */
[----:B------:R-:W-:Y:S02]  /*cb20*/  P2R R26, PR, RZ, 0x8 ;  /* 0x00000008ff1a7803 */ /* 0x000fe40000000000 */
[C---:B------:R-:W-:Y:S02]  /*cb30*/  ISETP.GE.OR P3, PT, R6.reuse, R21, P2 ;  /* 0x000000150600720c */ /* 0x040fe40001766670 */
[C---:B------:R-:W-:Y:S02]  /*cb40*/  ISETP.GE.OR P6, PT, R6.reuse, UR4, P6 ;  /* 0x0000000406007c0c */ /* 0x040fe4000b7c6670 */
[----:B------:R-:W-:-:S02]  /*cb50*/  ISETP.GE.OR P5, PT, R6, UR4, P5 ;  /* 0x0000000406007c0c */ /* 0x000fc4000afa6670 */
[C---:B------:R-:W-:Y:S02]  /*cb60*/  ISETP.GE.OR P4, PT, R6.reuse, UR4, P4 ;  /* 0x0000000406007c0c */ /* 0x040fe4000a786670 */
[----:B------:R-:W-:Y:S02]  /*cb70*/  P2R R20, PR, RZ, 0x40 ;  /* 0x00000040ff147803 */ /* 0x000fe40000000000 */
[----:B------:R-:W-:Y:S02]  /*cb80*/  P2R R24, PR, RZ, 0x20 ;  /* 0x00000020ff187803 */ /* 0x000fe40000000000 */
[C---:B------:R-:W-:Y:S02]  /*cb90*/  ISETP.GE.OR P0, PT, R6.reuse, UR4, P0 ;  /* 0x0000000406007c0c */ /* 0x040fe40008706670 */
[----:B------:R-:W-:Y:S02]  /*cba0*/  P2R R25, PR, RZ, 0x10 ;  /* 0x00000010ff197803 */ /* 0x000fe40000000000 */
[----:B------:R-:W-:-:S02]  /*cbb0*/  ISETP.GE.OR P1, PT, R6, UR4, P1 ;  /* 0x0000000406007c0c */ /* 0x000fc40008f26670 */
[----:B------:R-:W-:Y:S01]  /*cbc0*/  ISETP.GE.OR P2, PT, R6, UR4, P2 ;  /* 0x0000000406007c0c */ /* 0x000fe20009746670 */
[----:B------:R-:W-:-:S12]  /*cbd0*/  @P3 BRA `(.L_x_351) ;  /* 0x0000000000343947 */ /* 0x000fd80003800000 */
        /* <DEDUP_REMOVED lines=13> */
.L_x_351:
[----:B------:R-:W-:Y:S05]  /*ccb0*/  BSYNC B0 ;  /* 0x0000000000007941 */ /* 0x000fea0003800000 */
.L_x_350:
[----:B------:R-:W-:Y:S01]  /*ccc0*/  ISETP.GE.AND P3, PT, R0, R17, PT ;  /* 0x000000110000720c */ /* 0x000fe20003f66270 */
[----:B---3--:R-:W-:Y:S01]  /*ccd0*/  IMAD R0, R18, UR9, RZ ;  /* 0x0000000912007c24 */ /* 0x008fe2000f8e02ff */
[----:B------:R-:W-:Y:S02]  /*cce0*/  BSSY B0, `(.L_x_352) ;  /* 0x0000013000007945 */ /* 0x000fe40003800000 */
[C---:B------:R-:W-:Y:S01]  /*ccf0*/  ISETP.GE.OR P4, PT, R6.reuse, R21, P3 ;  /* 0x000000150600720c */ /* 0x040fe20001f86670 */
[----:B------:R-:W-:Y:S01]  /*cd00*/  IMAD R19, R19, UR8, R0 ;  /* 0x0000000813137c24 */ /* 0x000fe2000f8e0200 */
[----:B------:R-:W-:Y:S01]  /*cd10*/  ISETP.GE.OR P3, PT, R6, UR4, P3 ;  /* 0x0000000406007c0c */ /* 0x000fe20009f66670 */
        /* <DEDUP_REMOVED lines=15> */
.L_x_353:
[----:B------:R-:W-:Y:S05]  /*ce10*/  BSYNC B0 ;  /* 0x0000000000007941 */ /* 0x000fea0003800000 */
.L_x_352:
[----:B------:R-:W-:Y:S01]  /*ce20*/  ISETP.GE.AND P4, PT, R0, R17, PT ;  /* 0x000000110000720c */ /* 0x000fe20003f86270 */
[----:B------:R-:W-:Y:S01]  /*ce30*/  IMAD.WIDE.U32 R10, R18, UR8, R6 ;  /* 0x00000008120a7c25 */ /* 0x000fe2000f8e0006 */
[----:B------:R-:W-:Y:S02]  /*ce40*/  BSSY B0, `(.L_x_354) ;  /* 0x0000013000007945 */ /* 0x000fe40003800000 */
[----:B------:R-:W-:Y:S01]  /*ce50*/  ISETP.GE.OR P5, PT, R6, R21, P4 ;  /* 0x000000150600720c */ /* 0x000fe200027a6670 */
[----:B------:R-:W-:Y:S01]  /*ce60*/  VIADD R0, R4, 0x48 ;  /* 0x0000004804007836 */ /* 0x000fe20000000000 */
[----:B------:R-:W-:Y:S01]  /*ce70*/  ISETP.GE.OR P4, PT, R6, UR4, P4 ;  /* 0x0000000406007c0c */ /* 0x000fe2000a786670 */
[----:B--234-:R-:W-:-:S10]  /*ce80*/  IMAD.IADD R15, R11, 0x1, R19 ;  /* 0x000000010b0f7824 */ /* 0x01cfd400078e0213 */
[----:B------:R-:W-:Y:S05]  /*ce90*/  @P5 BRA `(.L_x_355) ;  /* 0x0000000000345947 */ /* 0x000fea0003800000 */
[----:B------:R-:W-:Y:S01]  /*cea0*/  IADD3 R19, P5, R2, 0x40, RZ ;  /* 0x0000004002137810 */ /* 0x000fe20007fbe0ff */
        /* <DEDUP_REMOVED lines=12> */
.L_x_355:
[----:B------:R-:W-:Y:S05]  /*cf70*/  BSYNC B0 ;  /* 0x0000000000007941 */ /* 0x000fea0003800000 */
.L_x_354:
[----:B------:R-:W-:Y:S01]  /*cf80*/  ISETP.GE.AND P6, PT, R0, R17, PT ;  /* 0x000000110000720c */ /* 0x000fe20003fc6270 */
[----:B-1----:R-:W-:Y:S01]  /*cf90*/  IMAD R0, R22, UR7, RZ ;  /* 0x0000000716007c24 */ /* 0x002fe2000f8e02ff */
[----:B------:R-:W-:Y:S01]  /*cfa0*/  BSSY B0, `(.L_x_356) ;  /* 0x0000014000007945 */ /* 0x000fe20003800000 */
[----:B------:R-:W-:Y:S01]  /*cfb0*/  IMAD.MOV.U32 R14, RZ, RZ, R10 ;  /* 0x000000ffff0e7224 */ /* 0x000fe200078e000a */
[C---:B------:R-:W-:Y:S01]  /*cfc0*/  ISETP.GE.OR P5, PT, R6.reuse, R21, P6 ;  /* 0x000000150600720c */ /* 0x040fe200037a6670 */
[----:B------:R-:W-:Y:S01]  /*cfd0*/  IMAD R11, R23, UR6, R0 ;  /* 0x00000006170b7c24 */ /* 0x000fe2000f8e0200 */
[----:B------:R-:W-:Y:S01]  /*cfe0*/  ISETP.GE.OR P6, PT, R6, UR4, P6 ;  /* 0x0000000406007c0c */ /* 0x000fe2000b7c6670 */
[----:B------:R-:W-:-:S10]  /*cff0*/  IMAD.WIDE.U32 R6, R22, UR6, R14 ;  /* 0x0000000616067c25 */ /* 0x000fd4000f8e000e */
[----:B------:R-:W-:Y:S05]  /*d000*/  @P5 BRA `(.L_x_357) ;  /* 0x0000000000345947 */ /* 0x000fea0003800000 */
[----:B------:R-:W-:Y:S01]  /*d010*/  IADD3 R9, P5, R2, 0x48, RZ ;  /* 0x0000004802097810 */ /* 0x000fe20007fbe0ff */
        /* <DEDUP_REMOVED lines=12> */
.L_x_357:
[----:B------:R-:W-:Y:S05]  /*d0e0*/  BSYNC B0 ;  /* 0x0000000000007941 */ /* 0x000fea0003800000 */
.L_x_356:
[----:B------:R-:W-:Y:S01]  /*d0f0*/  ISETP.NE.AND P5, PT, R20, RZ, PT ;  /* 0x000000ff1400720c */ /* 0x000fe20003fa5270 */
[----:B------:R-:W-:Y:S01]  /*d100*/  BSSY B0, `(.L_x_358) ;  /* 0x000000d000007945 */ /* 0x000fe20003800000 */
[----:B-1----:R-:W-:-:S11]  /*d110*/  IMAD.IADD R9, R7, 0x1, R11 ;  /* 0x0000000107097824 */ /* 0x002fd600078e020b */
[----:B------:R-:W-:Y:S05]  /*d120*/  @P5 BRA `(.L_x_359) ;  /* 0x0000000000285947 */ /* 0x000fea0003800000 */
        /* <DEDUP_REMOVED lines=10> */
.L_x_359:
[----:B------:R-:W-:Y:S05]  /*d1d0*/  BSYNC B0 ;  /* 0x0000000000007941 */ /* 0x000fea0003800000 */
.L_x_358:
[----:B------:R-:W-:Y:S01]  /*d1e0*/  ISETP.NE.AND P5, PT, R24, RZ, PT ;  /* 0x000000ff1800720c */ /* 0x000fe20003fa5270 */
[----:B------:R-:W-:-:S12]  /*d1f0*/  BSSY B0, `(.L_x_360) ;  /* 0x000000f000007945 */ /* 0x000fd80003800000 */
[----:B------:R-:W-:Y:S05]  /*d200*/  @P5 BRA `(.L_x_361) ;  /* 0x0000000000345947 */ /* 0x000fea0003800000 */
[----:B-1----:R-:W-:Y:S01]  /*d210*/  IADD3 R11, P5, R2, 0x8, RZ ;  /* 0x00000008020b7810 */ /* 0x002fe20007fbe0ff */
        /* <DEDUP_REMOVED lines=12> */
.L_x_361:
[----:B------:R-:W-:Y:S05]  /*d2e0*/  BSYNC B0 ;  /* 0x0000000000007941 */ /* 0x000fea0003800000 */
.L_x_360:
[----:B------:R-:W-:Y:S01]  /*d2f0*/  ISETP.NE.AND P5, PT, R25, RZ, PT ;  /* 0x000000ff1900720c */ /* 0x000fe20003fa5270 */
[----:B------:R-:W-:-:S12]  /*d300*/  BSSY B0, `(.L_x_362) ;  /* 0x000000f000007945 */ /* 0x000fd80003800000 */
[----:B------:R-:W-:Y:S05]  /*d310*/  @P5 BRA `(.L_x_363) ;  /* 0x0000000000345947 */ /* 0x000fea0003800000 */
[----:B-1-3--:R-:W-:Y:S01]  /*d320*/  IADD3 R11, P5, R2, 0x10, RZ ;  /* 0x00000010020b7810 */ /* 0x00afe20007fbe0ff */
        /* <DEDUP_REMOVED lines=12> */
.L_x_363:
[----:B------:R-:W-:Y:S05]  /*d3f0*/  BSYNC B0 ;  /* 0x0000000000007941 */ /* 0x000fea0003800000 */
.L_x_362:
[----:B------:R-:W-:Y:S01]  /*d400*/  ISETP.NE.AND P5, PT, R26, RZ, PT ;  /* 0x000000ff1a00720c */ /* 0x000fe20003fa5270 */
[----:B------:R-:W-:-:S12]  /*d410*/  BSSY B0, `(.L_x_364) ;  /* 0x000000f000007945 */ /* 0x000fd80003800000 */
[----:B------:R-:W-:Y:S05]  /*d420*/  @P5 BRA `(.L_x_365) ;  /* 0x0000000000345947 */ /* 0x000fea0003800000 */
[----:B-1-34-:R-:W-:Y:S01]  /*d430*/  IADD3 R11, P5, R2, 0x18, RZ ;  /* 0x00000018020b7810 */ /* 0x01afe20007fbe0ff */
        /* <DEDUP_REMOVED lines=12> */
.L_x_365:
[----:B------:R-:W-:Y:S05]  /*d500*/  BSYNC B0 ;  /* 0x0000000000007941 */ /* 0x000fea0003800000 */
.L_x_364:
[----:B------:R-:W-:Y:S04]  /*d510*/  BSSY B0, `(.L_x_366) ;  /* 0x000000f000007945 */ /* 0x000fe80003800000 */
        /* <DEDUP_REMOVED lines=14> */
.L_x_367:
[----:B------:R-:W-:Y:S05]  /*d600*/  BSYNC B0 ;  /* 0x0000000000007941 */ /* 0x000fea0003800000 */
.L_x_366:
        /* <DEDUP_REMOVED lines=15> */
.L_x_369:
[----:B------:R-:W-:Y:S05]  /*d700*/  BSYNC B0 ;  /* 0x0000000000007941 */ /* 0x000fea0003800000 */
.L_x_368:
        /* <DEDUP_REMOVED lines=15> */
.L_x_371:
[----:B------:R-:W-:Y:S05]  /*d800*/  BSYNC B0 ;  /* 0x0000000000007941 */ /* 0x000fea0003800000 */
.L_x_370:
        /* <DEDUP_REMOVED lines=15> */
.L_x_373:
[----:B------:R-:W-:Y:S05]  /*d900*/  BSYNC B0 ;  /* 0x0000000000007941 */ /* 0x000fea0003800000 */
.L_x_372:
        /* <DEDUP_REMOVED lines=15> */
.L_x_375:
[----:B------:R-:W-:Y:S05]  /*da00*/  BSYNC B0 ;  /* 0x0000000000007941 */ /* 0x000fea0003800000 */
.L_x_374:
[----:B------:R-:W-:Y:S04]  /*da10*/  BSSY B0, `(.L_x_376) ;  /* 0x000000f000007945 */ /* 0x000fe80003800000 */
[----:B------:R-:W-:Y:S05]  /*da20*/  @P6 BRA `(.L_x_377) ;  /* 0x0000000000346947 */ /* 0x000fea0003800000 */
[----:B------:R-:W-:Y:S01]  /*da30*/  IADD3 R5, P0, R2, 0x48, RZ ;  /* 0x0000004802057810 */ /* 0x000fe20007f1e0ff */
[----:B------:R-:W-:Y:S01]  /*da40*/  ULDC.64 UR4, c[0x0][0x848] ;  /* 0x0002120000047ab9 */ /* 0x000fe20000000a00 */
[----:B------:R-:W-:-:S03]  /*da50*/  IMAD.MOV.U32 R2, RZ, RZ, R6 ;  /* 0x000000ffff027224 */ /* 0x000fc600078e0006 */
        /* <DEDUP_REMOVED lines=10> */
.L_x_377:
[----:B------:R-:W-:Y:S05]  /*db00*/  BSYNC B0 ;  /* 0x0000000000007941 */ /* 0x000fea0003800000 */
.L_x_376:
[----:B------:R-:W-:Y:S05]  /*db10*/  EXIT ;  /* 0x000000000000794d */ /* 0x000fea0003800000 */
.L_x_306:
[----:B------:R-:W-:-:S08]  /*db20*/  NOP ;  /* 0x0000000000007918 */ /* 0x000fd00000000000 */
[----:B------:R-:W1:-:S00]  /*db30*/  USETMAXREG.DEALLOC.CTAPOOL 0x18 ;  /* 0x00000018000079c8 */ /* 0x000e4000080e0500 */
[----:B-1----:R-:W-:Y:S01]  /*db40*/  LOP3.LUT R2, R2, 0x3, RZ, 0xc0, !PT ;  /* 0x0000000302027812 */ /* 0x002fe200078ec0ff */
[----:B------:R-:W-:Y:S05]  /*db50*/  BSSY B0, `(.L_x_378) ;  /* 0x00001af000007945 */ /* 0x000fea0003800000 */
        /* <DEDUP_REMOVED lines=9> */
[----:B------:R-:W1:Y:S01]  /*dbf0*/  S2UR UR9, SR_CTAID.X ;  /* 0x00000000000979c3 */ /* 0x000e620000002500 */
[----:B------:R-:W-:Y:S01]  /*dc00*/  ULDC UR6, c[0x0][0x280] ;  /* 0x0000a00000067ab9 */ /* 0x000fe20000000800 */
[----:B------:R-:W-:Y:S01]  /*dc10*/  ULDC UR4, c[0x0][0x290] ;  /* 0x0000a40000047ab9 */ /* 0x000fe20000000800 */
[----:B------:R-:W-:Y:S01]  /*dc20*/  ULDC UR5, c[0x0][0x74c] ;  /* 0x0001d30000057ab9 */ /* 0x000fe20000000800 */
[----:B------:R-:W-:-:S04]  /*dc30*/  UIADD3 UR7, UR6, 0x3f, URZ ;  /* 0x0000003f06077890 */ /* 0x000fc8000fffe03f */
[----:B------:R-:W2:Y:S01]  /*dc40*/  S2UR UR20, SR_CTAID.Y ;  /* 0x00000000001479c3 */ /* 0x000ea20000002600 */
[----:B-1----:R-:W-:Y:S02]  /*dc50*/  UIMAD UR11, UR9, 0x50, URZ ;  /* 0x00000050090b78a4 */ /* 0x002fe4000f8e023f */
[----:B------:R-:W-:Y:S02]  /*dc60*/  ISETP.LE.AND P0, PT, RZ, UR9, PT ;  /* 0x00000009ff007c0c */ /* 0x000fe4000bf03270 */
[----:B------:R-:W-:-:S04]  /*dc70*/  UIADD3 UR4, -UR4, UR11, UR6 ;  /* 0x0000000b04047290 */ /* 0x000fc8000fffe106 */
[----:B------:R-:W-:-:S04]  /*dc80*/  UIADD3 UR4, UR4, -UR5, URZ ;  /* 0x8000000504047290 */ /* 0x000fc8000fffe03f */
[----:B------:R-:W-:-:S04]  /*dc90*/  USHF.R.S32.HI UR5, URZ, 0x1f, UR4 ;  /* 0x0000001f3f057899 */ /* 0x000fc80008011404 */
[----:B------:R-:W-:Y:S02]  /*dca0*/  ULEA.HI UR5, UR5, UR4, URZ, 0x6 ;  /* 0x0000000405057291 */ /* 0x000fe4000f8f303f */
[----:B------:R-:W-:Y:S02]  /*dcb0*/  USHF.R.S32.HI UR4, URZ, 0x1f, UR7 ;  /* 0x0000001f3f047899 */ /* 0x000fe40008011407 */
[----:B------:R-:W-:Y:S02]  /*dcc0*/  USHF.R.S32.HI UR5, URZ, 0x6, UR5 ;  /* 0x000000063f057899 */ /* 0x000fe40008011405 */
[----:B------:R-:W-:Y:S02]  /*dcd0*/  ULEA.HI UR4, UR4, UR7, URZ, 0x6 ;  /* 0x0000000704047291 */ /* 0x000fe4000f8f303f */
[----:B------:R-:W-:Y:S02]  /*dce0*/  UISETP.LT.AND UP0, UPT, URZ, UR5, UPT ;  /* 0x000000053f00728c */ /* 0x000fe4000bf01270 */
[----:B------:R-:W-:-:S02]  /*dcf0*/  USHF.R.S32.HI UR4, URZ, 0x6, UR4 ;  /* 0x000000063f047899 */ /* 0x000fc40008011404 */
[----:B------:R-:W-:-:S04]  /*dd00*/  USEL UR8, URZ, UR5, !UP0 ;  /* 0x000000053f087287 */ /* 0x000fc8000c000000 */
[----:B------:R-:W-:Y:S01]  /*dd10*/  IMAD.U32 R10, RZ, RZ, UR4 ;  /* 0x00000004ff0a7e24 */ /* 0x000fe2000f8e00ff */
[----:B--2---:R-:W-:Y:S07]  /*dd20*/  @!P0 BRA `(.L_x_381) ;  /* 0x0000000000248947 */ /* 0x004fee0003800000 */
[----:B------:R-:W1:Y:S01]  /*dd30*/  LDC R3, c[0x0][0x748] ;  /* 0x0001d200ff037b82 */ /* 0x000e620000000800 */
[----:B------:R-:W-:Y:S01]  /*dd40*/  UIMAD UR6, UR9, 0x50, UR6 ;  /* 0x00000050090678a4 */ /* 0x000fe2000f8e0206 */
[----:B------:R-:W-:-:S03]  /*dd50*/  ULDC UR4, c[0x0][0x290] ;  /* 0x0000a40000047ab9 */ /* 0x000fc60000000800 */
[----:B------:R-:W-:-:S06]  /*dd60*/  UIADD3 UR4, -UR4, 0x8f, UR6 ;  /* 0x0000008f04047890 */ /* 0x000fcc000fffe106 */
[----:B-1----:R-:W-:-:S05]  /*dd70*/  VIADD R3, R3, UR4 ;  /* 0x0000000403037c36 */ /* 0x002fca0008000000 */
[----:B------:R-:W-:-:S04]  /*dd80*/  SHF.R.S32.HI R4, RZ, 0x1f, R3 ;  /* 0x0000001fff047819 */ /* 0x000fc80000011403 */
[----:B------:R-:W-:-:S04]  /*dd90*/  LEA.HI R4, R4, R3, RZ, 0x6 ;  /* 0x0000000304047211 */ /* 0x000fc800078f30ff */
[----:B------:R-:W-:-:S04]  /*dda0*/  SHF.R.S32.HI R3, RZ, 0x6, R4 ;  /* 0x00000006ff037819 */ /* 0x000fc80000011404 */
[----:B------:R-:W-:-:S07]  /*ddb0*/  VIMNMX R10, R3, R10, PT ;  /* 0x0000000a030a7248 */ /* 0x000fce0003fe0100 */
.L_x_381:
[----:B------:R-:W-:Y:S01]  /*ddc0*/  ISETP.GT.AND P0, PT, R10, UR8, PT ;  /* 0x000000080a007c0c */ /* 0x000fe2000bf04270 */
[----:B------:R-:W-:-:S12]  /*ddd0*/  IMAD.MOV.U32 R11, RZ, RZ, 0x1 ;  /* 0x00000001ff0b7424 */ /* 0x000fd800078e00ff */
[----:B------:R-:W-:Y:S05]  /*dde0*/  @!P0 BRA `(.L_x_380) ;  /* 0x0000001400888947 */ /* 0x000fea0003800000 */
[----:B------:R-:W-:Y:S01]  /*ddf0*/  USHF.R.S32.HI UR10, URZ, 0x1f, UR20 ;  /* 0x0000001f3f0a7899 */ /* 0x000fe20008011414 */
[----:B------:R-:W-:Y:S01]  /*de00*/  IMAD.U32 R4, RZ, RZ, UR8 ;  /* 0x00000008ff047e24 */ /* 0x000fe2000f8e00ff */
[----:B------:R-:W-:Y:S01]  /*de10*/  ULDC.64 UR6, c[0x0][0x718] ;  /* 0x0001c60000067ab9 */ /* 0x000fe20000000a00 */
[----:B------:R-:W-:Y:S01]  /*de20*/  ULDC.64 UR12, c[0x0][0x730] ;  /* 0x0001cc00000c7ab9 */ /* 0x000fe20000000a00 */
[----:B------:R-:W-:Y:S01]  /*de30*/  UIMAD.WIDE.U32 UR4, UR20, UR6, URZ ;  /* 0x00000006140472a5 */ /* 0x000fe2000f8e003f */
[----:B------:R-:W-:Y:S01]  /*de40*/  BSSY B1, `(.L_x_380) ;  /* 0x000015c000017945 */ /* 0x000fe20003800000 */
[----:B------:R-:W-:Y:S01]  /*de50*/  UIMAD UR6, UR10, UR6, URZ ;  /* 0x000000060a0672a4 */ /* 0x000fe2000f8e023f */
[----:B------:R-:W-:Y:S01]  /*de60*/  IMAD.MOV.U32 R2, RZ, RZ, RZ ;  /* 0x000000ffff027224 */ /* 0x000fe200078e00ff */
[----:B------:R-:W-:Y:S01]  /*de70*/  UIMAD UR10, UR10, UR12, URZ ;  /* 0x0000000c0a0a72a4 */ /* 0x000fe2000f8e023f */
[----:B------:R-:W-:Y:S01]  /*de80*/  IMAD.MOV.U32 R11, RZ, RZ, 0x1 ;  /* 0x00000001ff0b7424 */ /* 0x000fe200078e00ff */
[----:B------:R-:W-:-:S02]  /*de90*/  UIMAD UR9, UR20, UR7, UR6 ;  /* 0x00000007140972a4 */ /* 0x000fc4000f8e0206 */
[----:B------:R-:W-:Y:S02]  /*dea0*/  UIMAD.WIDE.U32 UR6, UR20, UR12, URZ ;  /* 0x0000000c140672a5 */ /* 0x000fe4000f8e003f */
[----:B------:R-:W-:Y:S01]  /*deb0*/  USHF.R.S32.HI UR39, URZ, 0x1f, UR21 ;  /* 0x0000001f3f277899 */ /* 0x000fe20008011415 */
[----:B------:R-:W-:Y:S01]  /*dec0*/  ULDC UR12, c[0x0][0x2e8] ;  /* 0x0000ba00000c7ab9 */ /* 0x000fe20000000800 */
[----:B------:R-:W-:Y:S01]  /*ded0*/  ULDC.64 UR30, c[0x0][0x720] ;  /* 0x0001c800001e7ab9 */ /* 0x000fe20000000a00 */
[----:B------:R-:W-:Y:S02]  /*dee0*/  UISETP.NE.AND UP0, UPT, UR12, 0x1, UPT ;  /* 0x000000010c00788c */ /* 0x000fe4000bf05270 */
[----:B------:R-:W-:Y:S01]  /*def0*/  UIMAD UR46, UR39, UR30, URZ ;  /* 0x0000001e272e72a4 */ /* 0x000fe2000f8e023f */
[----:B------:R-:W-:Y:S01]  /*df00*/  ELECT P0, URZ, PT ;  /* 0x00000000003f782f */ /* 0x000fe20003800000 */
[----:B------:R-:W-:Y:S02]  /*df10*/  UIMAD UR10, UR20, UR13, UR10 ;  /* 0x0000000d140a72a4 */ /* 0x000fe4000f8e020a */
[----:B------:R-:W-:Y:S01]  /*df20*/  UIADD3 UR5, UR5, UR9, URZ ;  /* 0x0000000905057290 */ /* 0x000fe2000fffe03f */
[----:B------:R-:W-:Y:S01]  /*df30*/  ULDC.64 UR22, c[0x0][0x738] ;  /* 0x0001ce0000167ab9 */ /* 0x000fe20000000a00 */
[----:B------:R-:W-:-:S02]  /*df40*/  UIMAD UR46, UR21, UR31, UR46 ;  /* 0x0000001f152e72a4 */ /* 0x000fc4000f8e022e */
[----:B------:R-:W-:Y:S02]  /*df50*/  UIMAD UR39, UR39, UR22, URZ ;  /* 0x00000016272772a4 */ /* 0x000fe4000f8e023f */
[----:B------:R-:W-:Y:S02]  /*df60*/  UIADD3 UR7, UR7, UR10, URZ ;  /* 0x0000000a07077290 */ /* 0x000fe4000fffe03f */
[----:B------:R-:W-:Y:S02]  /*df70*/  UIMAD.WIDE.U32 UR30, UR21, UR30, UR4 ;  /* 0x0000001e151e72a5 */ /* 0x000fe4000f8e0004 */
[----:B------:R-:W-:Y:S01]  /*df80*/  UIMAD UR39, UR21, UR23, UR39 ;  /* 0x00000017152772a4 */ /* 0x000fe2000f8e0227 */
[----:B------:R-:W-:Y:S01]  /*df90*/  @UP0 ULDC UR4, c[0x0][0x2ec] ;  /* 0x0000bb0000040ab9 */ /* 0x000fe20000000800 */
[----:B------:R-:W-:Y:S02]  /*dfa0*/  UIMAD.WIDE.U32 UR22, UR21, UR22, UR6 ;  /* 0x00000016151672a5 */ /* 0x000fe4000f8e0006 */
[----:B------:R-:W-:Y:S01]  /*dfb0*/  UIMAD.WIDE.U32 UR4, UR20, UR4, URZ ;  /* 0x00000004140472a5 */ /* 0x000fe2000f8e003f */
[----:B------:R-:W-:Y:S01]  /*dfc0*/  @UP0 ULDC UR6, c[0x0][0x2f0] ;  /* 0x0000bc0000060ab9 */ /* 0x000fe20000000800 */
[----:B------:R-:W-:-:S02]  /*dfd0*/  UMOV UR12, UR20 ;  /* 0x00000014000c7c82 */ /* 0x000fc40008000000 */
[----:B------:R-:W-:Y:S01]  /*dfe0*/  @UP0 USHF.R.U32.HI UR12, URZ, UR6, UR5 ;  /* 0x000000063f0c0299 */ /* 0x000fe20008011605 */
[----:B------:R-:W-:Y:S11]  /*dff0*/  @!P0 BRA `(.L_x_382) ;  /* 0x0000001400008947 */ /* 0x000ff60003800000 */
[----:B------:R-:W1:Y:S01]  /*e000*/  S2R R2, SR_CgaCtaId ;  /* 0x0000000000027919 */ /* 0x000e620000008800 */
[----:B------:R-:W-:-:S04]  /*e010*/  MOV R5, 0x400 ;  /* 0x0000040000057802 */ /* 0x000fc80000000f00 */
[----:B-1----:R-:W-:Y:S01]  /*e020*/  LEA R5, R2, R5, 0x18 ;  /* 0x0000000502057211 */ /* 0x002fe200078ec0ff */
[----:B------:R-:W-:-:S05]  /*e030*/  IMAD.MOV.U32 R2, RZ, RZ, 0x1 ;  /* 0x00000001ff027424 */ /* 0x000fca00078e00ff */
[----:B------:R-:W-:-:S04]  /*e040*/  SHF.L.U32 R2, R2, 0x1f, RZ ;  /* 0x0000001f02027819 */ /* 0x000fc800000006ff */
[----:B------:R-:W1:Y:S02]  /*e050*/  SYNCS.PHASECHK.TRANS64.TRYWAIT P0, [R5+URZ+0x31820], R2 ;  /* 0x03182002050075a7 */ /* 0x000e64000800017f */
[----:B-1----:R-:W-:Y:S05]  /*e060*/  @!P0 BRA `(.L_x_383) ;  /* 0x0000001400b88947 */ /* 0x002fea0003800000 */
.L_x_399:
[----:B------:R-:W-:Y:S01]  /*e070*/  ISETP.NE.AND P0, PT, R0, RZ, PT ;  /* 0x000000ff0000720c */ /* 0x000fe20003f05270 */
[----:B------:R-:W-:Y:S02]  /*e080*/  IMAD.U32 R8, RZ, RZ, UR31 ;  /* 0x0000001fff087e24 */ /* 0x000fe4000f8e00ff */
[----:B------:R-:W-:Y:S02]  /*e090*/  IMAD.U32 R6, RZ, RZ, UR23 ;  /* 0x00000017ff067e24 */ /* 0x000fe4000f8e00ff */
[----:B------:R-:W-:Y:S02]  /*e0a0*/  VIADD R8, R8, UR46 ;  /* 0x0000002e08087c36 */ /* 0x000fe40008000000 */
[----:B------:R-:W-:Y:S02]  /*e0b0*/  VIADD R6, R6, UR39 ;  /* 0x0000002706067c36 */ /* 0x000fe40008000000 */
[----:B------:R-:W-:-:S04]  /*e0c0*/  IMAD.MOV.U32 R7, RZ, RZ, 0x1 ;  /* 0x00000001ff077424 */ /* 0x000fc800078e00ff */
[----:B------:R-:W-:Y:S05]  /*e0d0*/  @P0 BRA `(.L_x_384) ;  /* 0x0000000000140947 */ /* 0x000fea0003800000 */
[----:B------:R-:W-:Y:S01]  /*e0e0*/  LOP3.LUT P1, RZ, R21, 0x1f, RZ, 0xc0, !PT ;  /* 0x0000001f15ff7812 */ /* 0x000fe2000782c0ff */
[----:B-1----:R-:W-:-:S04]  /*e0f0*/  IMAD.MOV.U32 R2, RZ, RZ, 0x8100 ;  /* 0x00008100ff027424 */ /* 0x002fc800078e00ff */
[----:B------:R2:W-:Y:S08]  /*e100*/  SYNCS.ARRIVE.TRANS64 RZ, [R5+URZ+0x31810], R2 ;  /* 0x0318100205ff79a7 */ /* 0x0005f0000800003f */
[----:B------:R-:W-:Y:S05]  /*e110*/  @!P1 BRA `(.L_x_384) ;  /* 0x0000000000049947 */ /* 0x000fea0003800000 */
[----:B------:R-:W-:Y:S01]  /*e120*/  BPT.TRAP 0x1 ;  /* 0x000000040000795c */ /* 0x000fe20000300000 */
.L_x_384:
[----:B-12---:R-:W1:Y:S01]  /*e130*/  LDC.64 R2, c[0x0][0x198] ;  /* 0x00006600ff027b82 */ /* 0x006e620000000a00 */
[----:B------:R-:W-:Y:S01]  /*e140*/  R2UR UR38, R8 ;  /* 0x00000000082672ca */ /* 0x000fe200000e0000 */
[----:B------:R-:W-:Y:S01]  /*e150*/  ULDC.64 UR14, c[0x0][0x700] ;  /* 0x0001c000000e7ab9 */ /* 0x000fe20000000a00 */
[----:B------:R-:W-:Y:S01]  /*e160*/  R2UR UR19, R4 ;  /* 0x00000000041372ca */ /* 0x000fe200000e0000 */
[----:B------:R-:W-:Y:S01]  /*e170*/  UMOV UR50, 0x0 ;  /* 0x0000000000327882 */ /* 0x000fe20000000000 */
[----:B------:R-:W-:Y:S01]  /*e180*/  R2UR UR8, R5 ;  /* 0x00000000050872ca */ /* 0x000fe200000e0000 */
[----:B------:R-:W-:Y:S01]  /*e190*/  UMOV UR51, 0x14f00000 ;  /* 0x14f0000000337882 */ /* 0x000fe20000000000 */
[----:B------:R-:W-:Y:S01]  /*e1a0*/  UMOV UR18, URZ ;  /* 0x0000003f00127c82 */ /* 0x000fe20008000000 */
        /* <DEDUP_REMOVED lines=8> */
[----:B------:R-:W-:Y:S01]  /*e230*/  USHF.L.U32 UR19, UR19, 0x6, URZ ;  /* 0x0000000613137899 */ /* 0x000fe2000800063f */
[----:B------:R-:W-:Y:S01]  /*e240*/  IMAD.MOV.U32 R12, RZ, RZ, 0x14000 ;  /* 0x00014000ff0c7424 */ /* 0x000fe200078e00ff */
[----:B------:R-:W-:Y:S01]  /*e250*/  UIADD3 UR17, UR8, 0x31810, URZ ;  /* 0x0003181008117890 */ /* 0x000fe2000fffe03f */
[----:B------:R-:W-:Y:S01]  /*e260*/  VIADD R10, R10, 0xffffffff ;  /* 0xffffffff0a0a7836 */ /* 0x000fe20000000000 */
[----:B------:R-:W-:-:S02]  /*e270*/  UIADD3 UR9, UP0, UR19, UR30, URZ ;  /* 0x0000001e13097290 */ /* 0x000fc4000ff1e03f */
[----:B------:R-:W-:Y:S01]  /*e280*/  UIADD3 UR16, UR8, 0x14100, URZ ;  /* 0x0001410008107890 */ /* 0x000fe2000fffe03f */
[----:B-1----:R-:W-:Y:S01]  /*e290*/  IMAD.MOV.U32 R8, RZ, RZ, R2 ;  /* 0x000000ffff087224 */ /* 0x002fe200078e0002 */
[----:B------:R-:W-:Y:S02]  /*e2a0*/  ULEA.HI.X.SX32 UR10, UR19, UR38, 0x1, UP0 ;  /* 0x00000026130a7291 */ /* 0x000fe400080f0e3f */
[----:B------:R-:W-:Y:S02]  /*e2b0*/  ULEA UR54, UP0, UR9, UR14, 0x2 ;  /* 0x0000000e09367291 */ /* 0x000fe4000f80103f */
[C---:B------:R-:W-:Y:S01]  /*e2c0*/  IADD3 R9, P1, R8.reuse, 0xf0, RZ ;  /* 0x000000f008097810 */ /* 0x040fe20007f3e0ff */
[----:B------:R-:W-:Y:S02]  /*e2d0*/  UIADD3 UR40, UR8, 0x16100, URZ ;  /* 0x0001610008287890 */ /* 0x000fe4000fffe03f */
[----:B------:R-:W-:Y:S01]  /*e2e0*/  UIADD3 UR32, UR8, 0x18100, URZ ;  /* 0x0001810008207890 */ /* 0x000fe2000fffe03f */
[----:B------:R-:W-:Y:S01]  /*e2f0*/  R2UR UR48, R9 ;  /* 0x00000000093072ca */ /* 0x000fe200000e0000 */
[----:B------:R-:W-:Y:S01]  /*e300*/  UIADD3 UR24, UR8, 0x1a100, URZ ;  /* 0x0001a10008187890 */ /* 0x000fe2000fffe03f */
[----:B------:R-:W-:Y:S01]  /*e310*/  IADD3 R9, P2, R8, 0x2f0, RZ ;  /* 0x000002f008097810 */ /* 0x000fe20007f5e0ff */
[----:B------:R-:W-:-:S02]  /*e320*/  UIADD3 UR52, UR8, 0x2c100, URZ ;  /* 0x0002c10008347890 */ /* 0x000fc4000fffe03f */
[----:B------:R-:W-:Y:S01]  /*e330*/  ULEA.HI.X UR55, UR9, UR15, UR10, 0x2, UP0 ;  /* 0x0000000f09377291 */ /* 0x000fe200080f140a */
[----:B------:R-:W-:Y:S01]  /*e340*/  R2UR UR4, R9 ;  /* 0x00000000090472ca */ /* 0x000fe200000e0000 */
[----:B------:R-:W-:Y:S01]  /*e350*/  UMOV UR41, UR17 ;  /* 0x0000001100297c82 */ /* 0x000fe20008000000 */
[----:B------:R-:W-:Y:S01]  /*e360*/  IADD3 R9, P3, R8, 0x3f0, RZ ;  /* 0x000003f008097810 */ /* 0x000fe20007f7e0ff */
[----:B------:R-:W-:Y:S01]  /*e370*/  UMOV UR43, UR19 ;  /* 0x00000013002b7c82 */ /* 0x000fe20008000000 */
[----:B------:R-:W-:Y:S01]  /*e380*/  UMOV UR33, UR17 ;  /* 0x0000001100217c82 */ /* 0x000fe20008000000 */
[----:B------:R-:W-:Y:S01]  /*e390*/  UMOV UR35, UR19 ;  /* 0x0000001300237c82 */ /* 0x000fe20008000000 */
[----:B------:R-:W-:Y:S01]  /*e3a0*/  R2UR UR6, R9 ;  /* 0x00000000090672ca */ /* 0x000fe200000e0000 */
[----:B------:R-:W-:Y:S01]  /*e3b0*/  IMAD.MOV.U32 R9, RZ, RZ, R3 ;  /* 0x000000ffff097224 */ /* 0x000fe200078e0003 */
[----:B------:R-:W-:Y:S01]  /*e3c0*/  UMOV UR29, UR21 ;  /* 0x00000015001d7c82 */ /* 0x000fe20008000000 */
[----:B------:R-:W-:Y:S01]  /*e3d0*/  UMOV UR25, UR17 ;  /* 0x0000001100197c82 */ /* 0x000fe20008000000 */
[----:B------:R-:W-:Y:S01]  /*e3e0*/  UMOV UR27, UR19 ;  /* 0x00000013001b7c82 */ /* 0x000fe20008000000 */
[--C-:B------:R-:W-:Y:S01]  /*e3f0*/  IMAD.X R11, RZ, RZ, R9.reuse, P1 ;  /* 0x000000ffff0b7224 */ /* 0x100fe200008e0609 */
[----:B------:R-:W-:Y:S01]  /*e400*/  UMOV UR9, 0x10 ;  /* 0x0000001000097882 */ /* 0x000fe20000000000 */
[----:B------:R-:W-:Y:S01]  /*e410*/  UMOV UR53, UR17 ;  /* 0x0000001100357c82 */ /* 0x000fe20008000000 */
[----:B------:R-:W-:Y:S01]  /*e420*/  UMOV UR13, UR21 ;  /* 0x00000015000d7c82 */ /* 0x000fe20008000000 */
[----:B------:R-:W-:Y:S01]  /*e430*/  UMOV UR10, UR18 ;  /* 0x00000012000a7c82 */ /* 0x000fe20008000000 */
[----:B------:R-:W-:Y:S01]  /*e440*/  R2UR UR49, R11 ;  /* 0x000000000b3172ca */ /* 0x000fe200000e0000 */
[--C-:B------:R-:W-:Y:S01]  /*e450*/  IMAD.X R11, RZ, RZ, R9.reuse, P2 ;  /* 0x000000ffff0b7224 */ /* 0x100fe200010e0609 */
[----:B------:R-:W-:Y:S01]  /*e460*/  UIADD3 UR56, UR8, 0x5000, URZ ;  /* 0x0000500008387890 */ /* 0x000fe2000fffe03f */
[----:B------:R-:W-:Y:S01]  /*e470*/  ISETP.GE.AND P1, PT, R4, R10, PT ;  /* 0x0000000a0400720c */ /* 0x000fe20003f26270 */
[----:B------:R-:W-:Y:S01]  /*e480*/  UMOV UR58, 0x80 ;  /* 0x00000080003a7882 */ /* 0x000fe20000000000 */
[----:B------:R-:W-:Y:S01]  /*e490*/  UMOV UR59, UR11 ;  /* 0x0000000b003b7c82 */ /* 0x000fe20008000000 */
[----:B------:R-:W-:Y:S01]  /*e4a0*/  R2UR UR5, R11 ;  /* 0x000000000b0572ca */ /* 0x000fe200000e0000 */
[----:B------:R-:W-:Y:S01]  /*e4b0*/  IMAD.X R11, RZ, RZ, R9, P3 ;  /* 0x000000ffff0b7224 */ /* 0x000fe200018e0609 */
[----:B------:R-:W-:Y:S01]  /*e4c0*/  UMOV UR60, UR12 ;  /* 0x0000000c003c7c82 */ /* 0x000fe20008000000 */
[----:B------:R-:W-:-:S03]  /*e4d0*/  UMOV UR61, UR21 ;  /* 0x00000015003d7c82 */ /* 0x000fc60008000000 */
[----:B------:R-:W-:Y:S01]  /*e4e0*/  R2UR UR7, R11 ;  /* 0x000000000b0772ca */ /* 0x000fe200000e0000 */
[----:B------:R1:W-:Y:S01]  /*e4f0*/  UTMALDG.4D [UR16], [UR48], desc[UR50] ;  /* 0x00003210300075b4 */ /* 0x0003e20008019000 */
[----:B------:R-:W-:Y:S01]  /*e500*/  IMAD.MOV.U32 R11, RZ, RZ, 0x1 ;  /* 0x00000001ff0b7424 */ /* 0x000fe200078e00ff */
[----:B------:R2:W-:Y:S01]  /*e510*/  UTMALDG.4D [UR40], [UR48], desc[UR50] ;  /* 0x00003228300075b4 */ /* 0x0005e20008019000 */
[----:B------:R3:W-:Y:S01]  /*e520*/  UTMALDG.4D [UR32], [UR48], desc[UR50] ;  /* 0x00003220300075b4 */ /* 0x0007e20008019000 */
[----:B------:R-:W-:Y:S01]  /*e530*/  UTMALDG.4D [UR24], [UR48], desc[UR50] ;  /* 0x00003218300075b4 */ /* 0x000fe20008019000 */
[----:B-1----:R-:W-:Y:S01]  /*e540*/  UMOV UR16, 0x0 ;  /* 0x0000000000107882 */ /* 0x002fe20000000000 */
[----:B------:R-:W-:Y:S01]  /*e550*/  UMOV UR17, 0x10000000 ;  /* 0x1000000000117882 */ /* 0x000fe20000000000 */
[----:B------:R1:W-:Y:S01]  /*e560*/  UBLKCP.S.G [UR52], [UR54], UR9 ;  /* 0x00000034360073ba */ /* 0x0003e20008000209 */
[----:B------:R4:W-:Y:S01]  /*e570*/  SYNCS.ARRIVE.TRANS64 RZ, [R5+URZ+0x31800], R12 ;  /* 0x0318000c05ff79a7 */ /* 0x0009e2000800003f */
[----:B--2---:R-:W-:Y:S01]  /*e580*/  UIADD3 UR40, UR8, 0xa000, URZ ;  /* 0x0000a00008287890 */ /* 0x004fe2000fffe03f */
[----:B------:R-:W-:Y:S01]  /*e590*/  UMOV UR43, UR11 ;  /* 0x0000000b002b7c82 */ /* 0x000fe20008000000 */
[----:B------:R-:W-:Y:S01]  /*e5a0*/  UMOV UR44, UR12 ;  /* 0x0000000c002c7c82 */ /* 0x000fe20008000000 */
[----:B------:R-:W-:Y:S01]  /*e5b0*/  UMOV UR42, UR18 ;  /* 0x00000012002a7c82 */ /* 0x000fe20008000000 */
[----:B---3--:R-:W-:Y:S01]  /*e5c0*/  UIADD3 UR32, UR8, 0xc800, URZ ;  /* 0x0000c80008207890 */ /* 0x008fe2000fffe03f */
[----:B----4-:R-:W-:Y:S01]  /*e5d0*/  IMAD.MOV.U32 R12, RZ, RZ, 0x1 ;  /* 0x00000001ff0c7424 */ /* 0x010fe200078e00ff */
[----:B------:R-:W-:Y:S01]  /*e5e0*/  UMOV UR34, 0x40 ;  /* 0x0000004000227882 */ /* 0x000fe20000000000 */
[----:B------:R-:W-:Y:S01]  /*e5f0*/  UMOV UR35, UR11 ;  /* 0x0000000b00237c82 */ /* 0x000fe20008000000 */
[----:B------:R-:W-:Y:S01]  /*e600*/  UMOV UR36, UR12 ;  /* 0x0000000c00247c82 */ /* 0x000fe20008000000 */
[----:B-1----:R-:W-:-:S02]  /*e610*/  UIADD3 UR9, UR8, 0x31800, URZ ;  /* 0x0003180008097890 */ /* 0x002fc4000fffe03f */
[----:B------:R-:W-:Y:S01]  /*e620*/  UIADD3 UR24, UR8, 0x2800, URZ ;  /* 0x0000280008187890 */ /* 0x000fe2000fffe03f */
[----:B------:R-:W-:Y:S01]  /*e630*/  UMOV UR26, 0x40 ;  /* 0x00000040001a7882 */ /* 0x000fe20000000000 */
[----:B------:R-:W-:Y:S01]  /*e640*/  UMOV UR27, UR11 ;  /* 0x0000000b001b7c82 */ /* 0x000fe20008000000 */
[----:B------:R-:W-:Y:S02]  /*e650*/  UMOV UR28, UR12 ;  /* 0x0000000c001c7c82 */ /* 0x000fe40008000000 */
[----:B------:R-:W-:Y:S01]  /*e660*/  UMOV UR25, UR9 ;  /* 0x0000000900197c82 */ /* 0x000fe20008000000 */
[----:B------:R-:W-:Y:S02]  /*e670*/  UIADD3 UR48, UR8, 0x7800, URZ ;  /* 0x0000780008307890 */ /* 0x000fe4000fffe03f */
[----:B------:R1:W-:Y:S01]  /*e680*/  UTMALDG.4D [UR8], [UR4], desc[UR16] ;  /* 0x00001008040075b4 */ /* 0x0003e20008019000 */
[----:B------:R-:W-:Y:S01]  /*e690*/  UMOV UR57, UR9 ;  /* 0x0000000900397c82 */ /* 0x000fe20008000000 */
[----:B------:R-:W-:Y:S01]  /*e6a0*/  UMOV UR50, 0xc0 ;  /* 0x000000c000327882 */ /* 0x000fe20000000000 */
[----:B------:R-:W-:Y:S01]  /*e6b0*/  UMOV UR51, UR11 ;  /* 0x0000000b00337c82 */ /* 0x000fe20008000000 */
[----:B------:R-:W-:Y:S01]  /*e6c0*/  UMOV UR52, UR12 ;  /* 0x0000000c00347c82 */ /* 0x000fe20008000000 */
[----:B------:R-:W-:Y:S01]  /*e6d0*/  UMOV UR53, UR21 ;  /* 0x0000001500357c82 */ /* 0x000fe20008000000 */
[----:B------:R-:W-:Y:S01]  /*e6e0*/  UMOV UR49, UR9 ;  /* 0x0000000900317c82 */ /* 0x000fe20008000000 */
[----:B------:R-:W-:Y:S01]  /*e6f0*/  UMOV UR41, UR9 ;  /* 0x0000000900297c82 */ /* 0x000fe20008000000 */
[----:B------:R2:W-:Y:S01]  /*e700*/  UTMALDG.4D [UR24], [UR4], desc[UR16] ;  /* 0x00001018040075b4 */ /* 0x0005e20008019000 */
[----:B------:R-:W-:Y:S01]  /*e710*/  UMOV UR33, UR9 ;  /* 0x0000000900217c82 */ /* 0x000fe20008000000 */
[----:B------:R3:W-:Y:S01]  /*e720*/  UTMALDG.4D [UR56], [UR4], desc[UR16] ;  /* 0x00001038040075b4 */ /* 0x0007e20008019000 */
[----:B------:R3:W-:Y:S01]  /*e730*/  UTMALDG.4D [UR48], [UR4], desc[UR16] ;  /* 0x00001030040075b4 */ /* 0x0007e20008019000 */
[----:B-1----:R-:W-:Y:S01]  /*e740*/  UMOV UR10, 0xc0 ;  /* 0x000000c0000a7882 */ /* 0x002fe20000000000 */
[----:B------:R3:W-:Y:S01]  /*e750*/  UTMALDG.4D [UR40], [UR6], desc[UR16] ;  /* 0x00001028060075b4 */ /* 0x0007e20008019000 */
[----:B--2---:R-:W-:-:S02]  /*e760*/  UIADD3 UR24, UR8, 0xf000, URZ ;  /* 0x0000f00008187890 */ /* 0x004fc4000fffe03f */
[----:B------:R-:W-:Y:S01]  /*e770*/  UIADD3 UR8, UR8, 0x11800, URZ ;  /* 0x0001180008087890 */ /* 0x000fe2000fffe03f */
[----:B------:R-:W-:Y:S01]  /*e780*/  UMOV UR26, 0x80 ;  /* 0x00000080001a7882 */ /* 0x000fe20000000000 */
[----:B------:R3:W-:Y:S05]  /*e790*/  UTMALDG.4D [UR32], [UR6], desc[UR16] ;  /* 0x00001020060075b4 */ /* 0x0007ea0008019000 */
[----:B------:R3:W-:Y:S02]  /*e7a0*/  UTMALDG.4D [UR24], [UR6], desc[UR16] ;  /* 0x00001018060075b4 */ /* 0x0007e40008019000 */
[----:B------:R3:W-:Y:S02]  /*e7b0*/  UTMALDG.4D [UR8], [UR6], desc[UR16] ;  /* 0x00001008060075b4 */ /* 0x0007e40008019000 */
[----:B---3--:R-:W-:Y:S05]  /*e7c0*/  @P1 BRA `(.L_x_385) ;  /* 0x0000000800201947 */ /* 0x008fea0003800000 */
[----:B------:R-:W-:Y:S01]  /*e7d0*/  R2UR UR6, R6 ;  /* 0x00000000060672ca */ /* 0x000fe200000e0000 */
[----:B------:R-:W-:Y:S01]  /*e7e0*/  UIADD3 UR10, UR19, 0x40, URZ ;  /* 0x00000040130a7890 */ /* 0x000fe2000fffe03f */
[----:B------:R-:W-:Y:S01]  /*e7f0*/  IMAD.MOV.U32 R12, RZ, RZ, RZ ;  /* 0x000000ffff0c7224 */ /* 0x000fe200078e00ff */
[----:B------:R-:W-:Y:S01]  /*e800*/  UIADD3 UR5, UP1, UR19, UR22, URZ ;  /* 0x0000001613057290 */ /* 0x000fe2000ff3e03f */
[----:B------:R-:W-:Y:S01]  /*e810*/  LOP3.LUT R13, R21, 0x1f, RZ, 0xc0, !PT ;  /* 0x0000001f150d7812 */ /* 0x000fe200078ec0ff */
[----:B------:R-:W-:Y:S01]  /*e820*/  UIADD3 UR7, UP0, UR10, UR30, URZ ;  /* 0x0000001e0a077290 */ /* 0x000fe2000ff1e03f */
[----:B------:R-:W-:Y:S01]  /*e830*/  IMAD.MOV.U32 R11, RZ, RZ, 0x1 ;  /* 0x00000001ff0b7424 */ /* 0x000fe200078e00ff */
[----:B------:R-:W-:Y:S01]  /*e840*/  ULDC.64 UR8, c[0x0][0x728] ;  /* 0x0001ca0000087ab9 */ /* 0x000fe20000000a00 */
[----:B------:R-:W-:Y:S01]  /*e850*/  IMAD.MOV.U32 R7, RZ, RZ, 0x1 ;  /* 0x00000001ff077424 */ /* 0x000fe200078e00ff */
[----:B------:R-:W-:Y:S02]  /*e860*/  ULEA.HI.X.SX32 UR38, UR10, UR38, 0x1, UP0 ;  /* 0x000000260a267291 */ /* 0x000fe400080f0e3f */
[----:B------:R-:W-:Y:S01]  /*e870*/  IMAD.U32 R14, RZ, RZ, UR10 ;  /* 0x0000000aff0e7e24 */ /* 0x000fe2000f8e00ff */
[----:B------:R-:W-:-:S02]  /*e880*/  ULEA UR14, UP0, UR7, UR14, 0x2 ;  /* 0x0000000e070e7291 */ /* 0x000fc4000f80103f */
[----:B------:R-:W-:Y:S02]  /*e890*/  UIADD3.X UR6, URZ, UR6, URZ, UP1, !UPT ;  /* 0x000000063f067290 */ /* 0x000fe40008ffe43f */
[----:B------:R-:W-:Y:S02]  /*e8a0*/  ULEA UR4, UP1, UR5, UR8, 0x2 ;  /* 0x0000000805047291 */ /* 0x000fe4000f82103f */
[----:B------:R-:W-:Y:S01]  /*e8b0*/  ULEA.HI.X UR15, UR7, UR15, UR38, 0x2, UP0 ;  /* 0x0000000f070f7291 */ /* 0x000fe200080f1426 */
[----:B------:R-:W-:Y:S01]  /*e8c0*/  IMAD.U32 R16, RZ, RZ, UR14 ;  /* 0x0000000eff107e24 */ /* 0x000fe2000f8e00ff */
[----:B------:R-:W-:Y:S02]  /*e8d0*/  ULEA.HI.X UR5, UR5, UR9, UR6, 0x2, UP1 ;  /* 0x0000000905057291 */ /* 0x000fe400088f1406 */
[----:B------:R-:W-:Y:S02]  /*e8e0*/  IMAD.U32 R15, RZ, RZ, UR4 ;  /* 0x00000004ff0f7e24 */ /* 0x000fe4000f8e00ff */
[----:B------:R-:W-:-:S02]  /*e8f0*/  IMAD.U32 R18, RZ, RZ, UR15 ;  /* 0x0000000fff127e24 */ /* 0x000fc4000f8e00ff */
[----:B------:R-:W-:-:S07]  /*e900*/  IMAD.U32 R17, RZ, RZ, UR5 ;  /* 0x00000005ff117e24 */ /* 0x000fce000f8e00ff */
.L_x_390:
[----:B------:R-:W-:-:S04]  /*e910*/  SHF.L.U32 R8, R11, 0x1f, RZ ;  /* 0x0000001f0b087819 */ /* 0x000fc800000006ff */
[----:B------:R-:W1:Y:S02]  /*e920*/  SYNCS.PHASECHK.TRANS64.TRYWAIT P1, [R5+URZ+0x31838], R8 ;  /* 0x03183808050075a7 */ /* 0x000e64000802017f */
[----:B-1----:R-:W-:Y:S05]  /*e930*/  @!P1 BRA `(.L_x_386) ;  /* 0x0000000c00989947 */ /* 0x002fea0003800000 */
.L_x_400:
[----:B------:R-:W-:Y:S05]  /*e940*/  @P0 BRA `(.L_x_387) ;  /* 0x0000000000140947 */ /* 0x000fea0003800000 */
[----:B------:R-:W-:Y:S01]  /*e950*/  ISETP.NE.AND P1, PT, R13, RZ, PT ;  /* 0x000000ff0d00720c */ /* 0x000fe20003f25270 */
[----:B-1----:R-:W-:-:S04]  /*e960*/  IMAD.MOV.U32 R8, RZ, RZ, 0x8100 ;  /* 0x00008100ff087424 */ /* 0x002fc800078e00ff */
[----:B------:R2:W-:Y:S08]  /*e970*/  SYNCS.ARRIVE.TRANS64 RZ, [R5+URZ+0x31830], R8 ;  /* 0x0318300805ff79a7 */ /* 0x0005f0000800003f */
[----:B------:R-:W-:Y:S05]  /*e980*/  @!P1 BRA `(.L_x_387) ;  /* 0x0000000000049947 */ /* 0x000fea0003800000 */
[----:B------:R-:W-:Y:S01]  /*e990*/  BPT.TRAP 0x1 ;  /* 0x000000040000795c */ /* 0x000fe20000300000 */
.L_x_387:
[----:B-12---:R-:W-:Y:S01]  /*e9a0*/  IMAD.MOV.U32 R8, RZ, RZ, R2 ;  /* 0x000000ffff087224 */ /* 0x006fe200078e0002 */
[----:B------:R-:W-:Y:S01]  /*e9b0*/  R2UR UR19, R14 ;  /* 0x000000000e1372ca */ /* 0x000fe200000e0000 */
[----:B------:R-:W-:Y:S01]  /*e9c0*/  VIADD R12, R12, 0x1 ;  /* 0x000000010c0c7836 */ /* 0x000fe20000000000 */
[----:B------:R-:W-:Y:S01]  /*e9d0*/  R2UR UR14, R5 ;  /* 0x00000000050e72ca */ /* 0x000fe200000e0000 */
[----:B------:R-:W-:Y:S01]  /*e9e0*/  UMOV UR8, 0x0 ;  /* 0x0000000000087882 */ /* 0x000fe20000000000 */
[----:B------:R-:W-:Y:S01]  /*e9f0*/  IADD3 R9, P2, R8, 0x1f0, RZ ;  /* 0x000001f008097810 */ /* 0x000fe20007f5e0ff */
[----:B------:R-:W-:Y:S01]  /*ea00*/  UMOV UR9, 0x14f00000 ;  /* 0x14f0000000097882 */ /* 0x000fe20000000000 */
[C---:B------:R-:W-:Y:S01]  /*ea10*/  ISETP.NE.AND P1, PT, R12.reuse, 0x2, PT ;  /* 0x000000020c00780c */ /* 0x040fe20003f25270 */
[----:B------:R-:W-:Y:S01]  /*ea20*/  UMOV UR18, URZ ;  /* 0x0000003f00127c82 */ /* 0x000fe20008000000 */
[----:B------:R-:W-:Y:S01]  /*ea30*/  R2UR UR6, R9 ;  /* 0x00000000090672ca */ /* 0x000fe200000e0000 */
[----:B------:R-:W-:Y:S01]  /*ea40*/  IMAD.MOV.U32 R9, RZ, RZ, R3 ;  /* 0x000000ffff097224 */ /* 0x000fe200078e0003 */
[----:B------:R-:W-:Y:S01]  /*ea50*/  R2UR UR4, R15 ;  /* 0x000000000f0472ca */ /* 0x000fe200000e0000 */
[----:B------:R-:W-:Y:S01]  /*ea60*/  UMOV UR34, 0x40 ;  /* 0x0000004000227882 */ /* 0x000fe20000000000 */
[----:B------:R-:W-:Y:S01]  /*ea70*/  R2UR UR5, R17 ;  /* 0x00000000110572ca */ /* 0x000fe200000e0000 */
[----:B------:R-:W-:Y:S01]  /*ea80*/  IMAD.X R19, RZ, RZ, R9, P2 ;  /* 0x000000ffff137224 */ /* 0x000fe200010e0609 */
[----:B------:R-:W-:Y:S01]  /*ea90*/  UIADD3 UR19, UR19, -0x40, URZ ;  /* 0xffffffc013137890 */ /* 0x000fe2000fffe03f */
[----:B------:R-:W-:Y:S01]  /*eaa0*/  SEL R20, RZ, 0x1, P1 ;  /* 0x00000001ff147807 */ /* 0x000fe20000800000 */
[----:B------:R-:W-:Y:S01]  /*eab0*/  UIADD3 UR16, UR14, 0x24100, URZ ;  /* 0x000241000e107890 */ /* 0x000fe2000fffe03f */
[----:B------:R-:W-:Y:S01]  /*eac0*/  SEL R12, R12, RZ, P1 ;  /* 0x000000ff0c0c7207 */ /* 0x000fe20000800000 */
[----:B------:R-:W-:Y:S01]  /*ead0*/  UIADD3 UR17, UR14, 0x31830, URZ ;  /* 0x000318300e117890 */ /* 0x000fe2000fffe03f */
[----:B------:R-:W-:Y:S01]  /*eae0*/  R2UR UR7, R19 ;  /* 0x00000000130772ca */ /* 0x000fe200000e0000 */
[----:B------:R-:W-:Y:S01]  /*eaf0*/  UIADD3 UR32, UR14, 0x26100, URZ ;  /* 0x000261000e207890 */ /* 0x000fe2000fffe03f */
[----:B------:R-:W-:Y:S01]  /*eb00*/  LOP3.LUT R7, R7, R20, RZ, 0x3c, !PT ;  /* 0x0000001407077212 */ /* 0x000fe200078e3cff */
[----:B------:R-:W-:Y:S01]  /*eb10*/  UIADD3 UR24, UR14, 0x28100, URZ ;  /* 0x000281000e187890 */ /* 0x000fe2000fffe03f */
[----:B------:R-:W-:Y:S01]  /*eb20*/  IMAD R19, R12, 0x8, R5 ;  /* 0x000000080c137824 */ /* 0x000fe200078e0205 */
[----:B------:R-:W-:Y:S01]  /*eb30*/  UMOV UR36, UR20 ;  /* 0x0000001400247c82 */ /* 0x000fe20008000000 */
[----:B------:R-:W-:Y:S01]  /*eb40*/  UMOV UR37, UR21 ;  /* 0x0000001500257c82 */ /* 0x000fe20008000000 */
[----:B------:R-:W-:Y:S01]  /*eb50*/  UMOV UR33, UR17 ;  /* 0x0000001100217c82 */ /* 0x000fe20008000000 */
[----:B------:R-:W-:Y:S01]  /*eb60*/  UMOV UR35, UR19 ;  /* 0x0000001300237c82 */ /* 0x000fe20008000000 */
[----:B------:R-:W-:Y:S01]  /*eb70*/  UMOV UR26, 0x80 ;  /* 0x00000080001a7882 */ /* 0x000fe20000000000 */
[----:B------:R-:W-:Y:S01]  /*eb80*/  UMOV UR28, UR20 ;  /* 0x00000014001c7c82 */ /* 0x000fe20008000000 */
[----:B------:R-:W-:Y:S01]  /*eb90*/  UMOV UR29, UR21 ;  /* 0x00000015001d7c82 */ /* 0x000fe20008000000 */
[----:B------:R-:W-:Y:S01]  /*eba0*/  UMOV UR25, UR17 ;  /* 0x0000001100197c82 */ /* 0x000fe20008000000 */
[----:B------:R1:W-:Y:S01]  /*ebb0*/  UTMALDG.4D [UR16], [UR6], desc[UR8] ;  /* 0x00000810060075b4 */ /* 0x0003e20008019000 */
[----:B------:R-:W-:Y:S01]  /*ebc0*/  UMOV UR27, UR19 ;  /* 0x00000013001b7c82 */ /* 0x000fe20008000000 */
[----:B------:R-:W-:Y:S01]  /*ebd0*/  SHF.L.U32 R20, R7, 0x1f, RZ ;  /* 0x0000001f07147819 */ /* 0x000fe200000006ff */
[----:B------:R-:W-:Y:S01]  /*ebe0*/  UMOV UR10, 0x10 ;  /* 0x00000010000a7882 */ /* 0x000fe20000000000 */
[----:B------:R-:W-:Y:S01]  /*ebf0*/  UMOV UR15, UR17 ;  /* 0x00000011000f7c82 */ /* 0x000fe20008000000 */
[----:B------:R-:W-:Y:S01]  /*ec00*/  ISETP.NE.AND P2, PT, R0, RZ, PT ;  /* 0x000000ff0000720c */ /* 0x000fe20003f45270 */
[----:B------:R2:W-:Y:S01]  /*ec10*/  UTMALDG.4D [UR32], [UR6], desc[UR8] ;  /* 0x00000820060075b4 */ /* 0x0005e20008019000 */
[----:B------:R2:W-:Y:S01]  /*ec20*/  UTMALDG.4D [UR24], [UR6], desc[UR8] ;  /* 0x00000818060075b4 */ /* 0x0005e20008019000 */
[----:B-1----:R-:W-:-:S02]  /*ec30*/  UIADD3 UR16, UR14, 0x2a100, URZ ;  /* 0x0002a1000e107890 */ /* 0x002fc4000fffe03f */
[----:B------:R-:W-:Y:S01]  /*ec40*/  UIADD3 UR14, UR14, 0x2c300, URZ ;  /* 0x0002c3000e0e7890 */ /* 0x000fe2000fffe03f */
[----:B------:R-:W-:-:S06]  /*ec50*/  UMOV UR18, 0xc0 ;  /* 0x000000c000127882 */ /* 0x000fcc0000000000 */
[----:B------:R2:W-:Y:S02]  /*ec60*/  UTMALDG.4D [UR16], [UR6], desc[UR8] ;  /* 0x00000810060075b4 */ /* 0x0005e40008019000 */
[----:B------:R2:W-:Y:S01]  /*ec70*/  UBLKCP.S.G [UR14], [UR4], UR10 ;  /* 0x0000000e040073ba */ /* 0x0005e2000800020a */
[----:B------:R-:W1:Y:S02]  /*ec80*/  SYNCS.PHASECHK.TRANS64.TRYWAIT P1, [R19+URZ+0x31820], R20 ;  /* 0x03182014130075a7 */ /* 0x000e64000802017f */
[----:B-12---:R-:W-:Y:S05]  /*ec90*/  @!P1 BRA `(.L_x_388) ;  /* 0x0000000800d49947 */ /* 0x006fea0003800000 */
.L_x_402:
[----:B------:R-:W-:Y:S01]  /*eca0*/  LOP3.LUT R11, R11, 0x1, RZ, 0x3c, !PT ;  /* 0x000000010b0b7812 */ /* 0x000fe200078e3cff */
[----:B------:R-:W-:Y:S06]  /*ecb0*/  @P2 BRA `(.L_x_389) ;  /* 0x0000000000142947 */ /* 0x000fec0003800000 */
[----:B------:R-:W-:Y:S01]  /*ecc0*/  ISETP.NE.AND P1, PT, R13, RZ, PT ;  /* 0x000000ff0d00720c */ /* 0x000fe20003f25270 */
[----:B-1----:R-:W-:-:S04]  /*ecd0*/  IMAD.MOV.U32 R20, RZ, RZ, 0x8100 ;  /* 0x00008100ff147424 */ /* 0x002fc800078e00ff */
[----:B------:R2:W-:Y:S08]  /*ece0*/  SYNCS.ARRIVE.TRANS64 RZ, [R19+URZ+0x31810], R20 ;  /* 0x0318101413ff79a7 */ /* 0x0005f0000800003f */
[----:B------:R-:W-:Y:S05]  /*ecf0*/  @!P1 BRA `(.L_x_389) ;  /* 0x0000000000049947 */ /* 0x000fea0003800000 */
[----:B------:R-:W-:Y:S01]  /*ed00*/  BPT.TRAP 0x1 ;  /* 0x000000040000795c */ /* 0x000fe20000300000 */
.L_x_389:
[----:B------:R-:W-:Y:S01]  /*ed10*/  R2UR UR41, R19 ;  /* 0x00000000132972ca */ /* 0x000fe200000e0000 */
[----:B-12---:R-:W-:Y:S01]  /*ed20*/  IMAD R19, R12, 0x8000, R5 ;  /* 0x000080000c137824 */ /* 0x006fe200078e0205 */
        /* <DEDUP_REMOVED lines=14> */
[----:B------:R-:W-:Y:S01]  /*ee10*/  UMOV UR45, UR21 ;  /* 0x00000015002d7c82 */ /* 0x000fe20008000000 */
[----:B------:R-:W-:Y:S01]  /*ee20*/  UMOV UR34, 0x40 ;  /* 0x0000004000227882 */ /* 0x000fe20000000000 */
[----:B------:R-:W-:Y:S01]  /*ee30*/  R2UR UR5, R19 ;  /* 0x00000000130572ca */ /* 0x000fe200000e0000 */
[----:B------:R-:W-:Y:S01]  /*ee40*/  IMAD R19, R12, 0x100, R5 ;  /* 0x000001000c137824 */ /* 0x000fe200078e0205 */
[----:B------:R-:W-:Y:S01]  /*ee50*/  UIADD3 UR40, UR16, 0x14100, URZ ;  /* 0x0001410010287890 */ /* 0x000fe2000fffe03f */
[----:B------:R-:W-:Y:S01]  /*ee60*/  IADD3 R15, P3, R15, 0x100, RZ ;  /* 0x000001000f0f7810 */ /* 0x000fe20007f7e0ff */
[----:B------:R-:W-:Y:S01]  /*ee70*/  UIADD3 UR32, UR16, 0x16100, URZ ;  /* 0x0001610010207890 */ /* 0x000fe2000fffe03f */
[----:B------:R-:W-:Y:S01]  /*ee80*/  IADD3 R16, P2, R16, 0x100, RZ ;  /* 0x0000010010107810 */ /* 0x000fe20007f5e0ff */
[----:B------:R-:W-:Y:S01]  /*ee90*/  UIADD3 UR24, UR16, 0x18100, URZ ;  /* 0x0001810010187890 */ /* 0x000fe2000fffe03f */
[----:B------:R-:W-:Y:S01]  /*eea0*/  R2UR UR8, R19 ;  /* 0x00000000130872ca */ /* 0x000fe200000e0000 */
[----:B------:R-:W-:Y:S01]  /*eeb0*/  UIADD3 UR16, UR16, 0x1a100, URZ ;  /* 0x0001a10010107890 */ /* 0x000fe2000fffe03f */
[----:B------:R-:W-:Y:S01]  /*eec0*/  VIADD R14, R14, 0x40 ;  /* 0x000000400e0e7836 */ /* 0x000fe20000000000 */
        /* <DEDUP_REMOVED lines=10> */
[----:B------:R-:W-:Y:S01]  /*ef70*/  UIADD3 UR8, UR8, 0x2c100, URZ ;  /* 0x0002c10008087890 */ /* 0x000fe2000fffe03f */
[----:B------:R-:W-:Y:S01]  /*ef80*/  IMAD.X R17, RZ, RZ, R17, P3 ;  /* 0x000000ffff117224 */ /* 0x000fe200018e0611 */
[----:B------:R-:W-:Y:S01]  /*ef90*/  UMOV UR18, 0xc0 ;  /* 0x000000c000127882 */ /* 0x000fe20000000000 */
[----:B------:R-:W-:Y:S01]  /*efa0*/  UMOV UR19, UR43 ;  /* 0x0000002b00137c82 */ /* 0x000fe20008000000 */
[----:B------:R-:W-:Y:S01]  /*efb0*/  UMOV UR17, UR41 ;  /* 0x0000002900117c82 */ /* 0x000fe20008000000 */
[----:B------:R-:W-:Y:S01]  /*efc0*/  UMOV UR9, UR41 ;  /* 0x0000002900097c82 */ /* 0x000fe20008000000 */
[----:B------:R1:W-:Y:S01]  /*efd0*/  UTMALDG.4D [UR32], [UR4], desc[UR6] ;  /* 0x00000620040075b4 */ /* 0x0003e20008019000 */
[----:B------:R-:W-:Y:S01]  /*efe0*/  UMOV UR10, 0x10 ;  /* 0x00000010000a7882 */ /* 0x000fe20000000000 */
[----:B------:R-:W-:Y:S01]  /*eff0*/  IMAD.X R18, RZ, RZ, R18, P2 ;  /* 0x000000ffff127224 */ /* 0x000fe200010e0612 */
[----:B------:R1:W-:Y:S01]  /*f000*/  UTMALDG.4D [UR24], [UR4], desc[UR6] ;  /* 0x00000618040075b4 */ /* 0x0003e20008019000 */
[----:B------:R1:W-:Y:S01]  /*f010*/  UTMALDG.4D [UR16], [UR4], desc[UR6] ;  /* 0x00000610040075b4 */ /* 0x0003e20008019000 */
[----:B------:R1:W-:Y:S02]  /*f020*/  UBLKCP.S.G [UR8], [UR14], UR10 ;  /* 0x000000080e0073ba */ /* 0x0003e4000800020a */
[----:B-1----:R-:W-:Y:S05]  /*f030*/  @!P1 BRA `(.L_x_390) ;  /* 0xfffffff800349947 */ /* 0x002fea000383ffff */
[----:B------:R-:W-:-:S07]  /*f040*/  VIADD R12, R12, 0x1 ;  /* 0x000000010c0c7836 */ /* 0x000fce0000000000 */
.L_x_385:
[----:B------:R-:W-:-:S04]  /*f050*/  SHF.L.U32 R0, R11, 0x1f, RZ ;  /* 0x0000001f0b007819 */ /* 0x000fc800000006ff */
[----:B------:R-:W1:Y:S02]  /*f060*/  SYNCS.PHASECHK.TRANS64.TRYWAIT P1, [R5+URZ+0x31838], R0 ;  /* 0x03183800050075a7 */ /* 0x000e64000802017f */
[----:B-1----:R-:W-:Y:S05]  /*f070*/  @!P1 BRA `(.L_x_391) ;  /* 0x0000000400f49947 */ /* 0x002fea0003800000 */
.L_x_403:
[----:B------:R-:W-:Y:S05]  /*f080*/  @P0 BRA `(.L_x_392) ;  /* 0x0000000000140947 */ /* 0x000fea0003800000 */
[----:B------:R-:W-:Y:S01]  /*f090*/  LOP3.LUT P0, RZ, R21, 0x1f, RZ, 0xc0, !PT ;  /* 0x0000001f15ff7812 */ /* 0x000fe2000780c0ff */
[----:B-1----:R-:W-:-:S04]  /*f0a0*/  IMAD.MOV.U32 R0, RZ, RZ, 0x8100 ;  /* 0x00008100ff007424 */ /* 0x002fc800078e00ff */
[----:B------:R2:W-:Y:S08]  /*f0b0*/  SYNCS.ARRIVE.TRANS64 RZ, [R5+URZ+0x31830], R0 ;  /* 0x0318300005ff79a7 */ /* 0x0005f0000800003f */
[----:B------:R-:W-:Y:S05]  /*f0c0*/  @!P0 BRA `(.L_x_392) ;  /* 0x0000000000048947 */ /* 0x000fea0003800000 */
[----:B------:R-:W-:Y:S01]  /*f0d0*/  BPT.TRAP 0x1 ;  /* 0x000000040000795c */ /* 0x000fe20000300000 */
.L_x_392:
[----:B------:R-:W-:Y:S01]  /*f0e0*/  R2UR UR43, R4 ;  /* 0x00000000042b72ca */ /* 0x000fe200000e0000 */
[----:B------:R-:W-:Y:S01]  /*f0f0*/  ULDC.64 UR8, c[0x0][0x728] ;  /* 0x0001ca0000087ab9 */ /* 0x000fe20000000a00 */
[----:B------:R-:W-:Y:S01]  /*f100*/  R2UR UR5, R6 ;  /* 0x00000000060572ca */ /* 0x000fe200000e0000 */
[----:B------:R-:W-:Y:S01]  /*f110*/  UMOV UR42, URZ ;  /* 0x0000003f002a7c82 */ /* 0x000fe20008000000 */
[----:B------:R-:W-:Y:S01]  /*f120*/  IADD3 R8, P0, R8, 0x1f0, RZ ;  /* 0x000001f008087810 */ /* 0x000fe20007f1e0ff */
[----:B------:R-:W-:Y:S01]  /*f130*/  UMOV UR44, UR20 ;  /* 0x00000014002c7c82 */ /* 0x000fe20008000000 */
[----:B------:R-:W-:Y:S01]  /*f140*/  R2UR UR14, R5 ;  /* 0x00000000050e72ca */ /* 0x000fe200000e0000 */
[----:B------:R-:W-:Y:S01]  /*f150*/  UMOV UR45, UR21 ;  /* 0x00000015002d7c82 */ /* 0x000fe20008000000 */
[----:B------:R-:W-:Y:S01]  /*f160*/  R2UR UR6, R8 ;  /* 0x00000000080672ca */ /* 0x000fe200000e0000 */
[----:B------:R-:W-:Y:S01]  /*f170*/  IMAD.X R9, RZ, RZ, R9, P0 ;  /* 0x000000ffff097224 */ /* 0x000fe200000e0609 */
[----:B------:R-:W-:Y:S01]  /*f180*/  UMOV UR34, 0x40 ;  /* 0x0000004000227882 */ /* 0x000fe20000000000 */
[----:B------:R-:W-:Y:S01]  /*f190*/  UMOV UR36, UR20 ;  /* 0x0000001400247c82 */ /* 0x000fe20008000000 */
[----:B------:R-:W-:Y:S01]  /*f1a0*/  UMOV UR37, UR21 ;  /* 0x0000001500257c82 */ /* 0x000fe20008000000 */
[----:B------:R-:W-:Y:S01]  /*f1b0*/  USHF.L.U32 UR43, UR43, 0x6, URZ ;  /* 0x000000062b2b7899 */ /* 0x000fe2000800063f */
[----:B------:R-:W-:Y:S01]  /*f1c0*/  R2UR UR7, R9 ;  /* 0x00000000090772ca */ /* 0x000fe200000e0000 */
[----:B------:R-:W-:Y:S01]  /*f1d0*/  UMOV UR26, 0x80 ;  /* 0x00000080001a7882 */ /* 0x000fe20000000000 */
[----:B------:R-:W-:Y:S01]  /*f1e0*/  UMOV UR28, UR20 ;  /* 0x00000014001c7c82 */ /* 0x000fe20008000000 */
[----:B------:R-:W-:Y:S01]  /*f1f0*/  UIADD3 UR10, UP0, UR43, UR22, URZ ;  /* 0x000000162b0a7290 */ /* 0x000fe2000ff1e03f */
[C---:B------:R-:W-:Y:S01]  /*f200*/  ISETP.NE.AND P0, PT, R12.reuse, 0x2, PT ;  /* 0x000000020c00780c */ /* 0x040fe20003f05270 */
[----:B------:R-:W-:Y:S01]  /*f210*/  UIADD3 UR40, UR14, 0x24100, URZ ;  /* 0x000241000e287890 */ /* 0x000fe2000fffe03f */
[----:B------:R-:W-:Y:S01]  /*f220*/  LOP3.LUT R11, R11, 0x1, RZ, 0x3c, !PT ;  /* 0x000000010b0b7812 */ /* 0x000fe200078e3cff */
[----:B------:R-:W-:Y:S01]  /*f230*/  ULEA.HI.X.SX32 UR5, UR43, UR5, 0x1, UP0 ;  /* 0x000000052b057291 */ /* 0x000fe200080f0e3f */
[----:B-12---:R-:W-:Y:S01]  /*f240*/  SEL R0, RZ, 0x1, P0 ;  /* 0x00000001ff007807 */ /* 0x006fe20000000000 */
[----:B------:R-:W-:Y:S01]  /*f250*/  ULEA UR4, UP0, UR10, UR8, 0x2 ;  /* 0x000000080a047291 */ /* 0x000fe2000f80103f */
[----:B------:R-:W-:Y:S01]  /*f260*/  SEL R2, R12, RZ, P0 ;  /* 0x000000ff0c027207 */ /* 0x000fe20000000000 */
[----:B------:R-:W-:Y:S01]  /*f270*/  UIADD3 UR41, UR14, 0x31830, URZ ;  /* 0x000318300e297890 */ /* 0x000fe2000fffe03f */
[----:B------:R-:W-:Y:S01]  /*f280*/  LOP3.LUT R7, R7, R0, RZ, 0x3c, !PT ;  /* 0x0000000007077212 */ /* 0x000fe200078e3cff */
[----:B------:R-:W-:-:S02]  /*f290*/  UIADD3 UR32, UR14, 0x26100, URZ ;  /* 0x000261000e207890 */ /* 0x000fc4000fffe03f */
[----:B------:R-:W-:Y:S02]  /*f2a0*/  UIADD3 UR24, UR14, 0x28100, URZ ;  /* 0x000281000e187890 */ /* 0x000fe4000fffe03f */
[----:B------:R-:W-:Y:S02]  /*f2b0*/  UIADD3 UR16, UR14, 0x2a100, URZ ;  /* 0x0002a1000e107890 */ /* 0x000fe4000fffe03f */
[----:B------:R-:W-:Y:S02]  /*f2c0*/  ULEA.HI.X UR5, UR10, UR9, UR5, 0x2, UP0 ;  /* 0x000000090a057291 */ /* 0x000fe400080f1405 */
[----:B------:R-:W-:Y:S01]  /*f2d0*/  UIADD3 UR14, UR14, 0x2c300, URZ ;  /* 0x0002c3000e0e7890 */ /* 0x000fe2000fffe03f */
[----:B------:R-:W-:Y:S01]  /*f2e0*/  UMOV UR8, 0x0 ;  /* 0x0000000000087882 */ /* 0x000fe20000000000 */
[----:B------:R-:W-:Y:S01]  /*f2f0*/  UMOV UR9, 0x14f00000 ;  /* 0x14f0000000097882 */ /* 0x000fe20000000000 */
[----:B------:R-:W-:Y:S01]  /*f300*/  UMOV UR33, UR41 ;  /* 0x0000002900217c82 */ /* 0x000fe20008000000 */
[----:B------:R-:W-:Y:S01]  /*f310*/  UMOV UR35, UR43 ;  /* 0x0000002b00237c82 */ /* 0x000fe20008000000 */
[----:B------:R-:W-:Y:S01]  /*f320*/  UMOV UR29, UR21 ;  /* 0x00000015001d7c82 */ /* 0x000fe20008000000 */
[----:B------:R1:W-:Y:S01]  /*f330*/  UTMALDG.4D [UR40], [UR6], desc[UR8] ;  /* 0x00000828060075b4 */ /* 0x0003e20008019000 */
[----:B------:R-:W-:Y:S01]  /*f340*/  UMOV UR25, UR41 ;  /* 0x0000002900197c82 */ /* 0x000fe20008000000 */
[----:B------:R-:W-:Y:S01]  /*f350*/  UMOV UR27, UR43 ;  /* 0x0000002b001b7c82 */ /* 0x000fe20008000000 */
[----:B------:R-:W-:Y:S01]  /*f360*/  UMOV UR18, 0xc0 ;  /* 0x000000c000127882 */ /* 0x000fe20000000000 */
[----:B------:R-:W-:Y:S01]  /*f370*/  UMOV UR17, UR41 ;  /* 0x0000002900117c82 */ /* 0x000fe20008000000 */
[----:B------:R-:W-:Y:S01]  /*f380*/  UMOV UR19, UR43 ;  /* 0x0000002b00137c82 */ /* 0x000fe20008000000 */
[----:B------:R-:W-:Y:S01]  /*f390*/  UMOV UR15, UR41 ;  /* 0x00000029000f7c82 */ /* 0x000fe20008000000 */
[----:B------:R-:W-:Y:S01]  /*f3a0*/  UMOV UR10, 0x10 ;  /* 0x00000010000a7882 */ /* 0x000fe20000000000 */
[----:B------:R1:W-:Y:S01]  /*f3b0*/  UTMALDG.4D [UR32], [UR6], desc[UR8] ;  /* 0x00000820060075b4 */ /* 0x0003e20008019000 */
[----:B------:R1:W-:Y:S01]  /*f3c0*/  UTMALDG.4D [UR24], [UR6], desc[UR8] ;  /* 0x00000818060075b4 */ /* 0x0003e20008019000 */
[----:B------:R1:W-:Y:S01]  /*f3d0*/  UTMALDG.4D [UR16], [UR6], desc[UR8] ;  /* 0x00000810060075b4 */ /* 0x0003e20008019000 */
[----:B------:R1:W-:Y:S02]  /*f3e0*/  UBLKCP.S.G [UR14], [UR4], UR10 ;  /* 0x0000000e040073ba */ /* 0x0003e4000800020a */
[----:B-1----:R-:W-:Y:S01]  /*f3f0*/  NOP ;  /* 0x0000000000007918 */ /* 0x002fe20000000000 */
.L_x_382:
[----:B------:R-:W-:Y:S05]  /*f400*/  BSYNC B1 ;  /* 0x0000000000017941 */ /* 0x000fea0003800000 */
.L_x_380:
[----:B------:R-:W-:-:S03]  /*f410*/  UMOV UR4, 0xffffffff ;  /* 0xffffffff00047882 */ /* 0x000fc60000000000 */
[----:B------:R-:W-:Y:S05]  /*f420*/  BRA.DIV UR4, `(.L_x_393) ;  /* 0x00000006041c7947 */ /* 0x000fea000b800000 */
[----:B------:R-:W-:-:S13]  /*f430*/  ELECT P6, URZ, PT ;  /* 0x00000000003f782f */ /* 0x000fda00038c0000 */
.L_x_406:
[----:B------:R-:W-:Y:S05]  /*f440*/  @!P6 BRA `(.L_x_379) ;  /* 0x00000000007ce947 */ /* 0x000fea0003800000 */
[----:B------:R-:W2:Y:S02]  /*f450*/  LDL R0, [R1] ;  /* 0x0000000001007983 */ /* 0x000ea40000100800 */
[----:B--2---:R-:W-:-:S13]  /*f460*/  R2UR UR4, R0 ;  /* 0x00000000000472ca */ /* 0x004fda00000e0000 */
[----:B------:R-:W-:-:S06]  /*f470*/  ULOP3.LUT UR4, UR4, 0x2, URZ, 0xfc, !UPT ;  /* 0x0000000204047892 */ /* 0x000fcc000f8efc3f */
[----:B------:R-:W-:-:S05]  /*f480*/  IMAD.U32 R0, RZ, RZ, UR4 ;  /* 0x00000004ff007e24 */ /* 0x000fca000f8e00ff */
[----:B------:R-:W-:-:S13]  /*f490*/  ISETP.NE.AND P1, PT, R0, 0x3, PT ;  /* 0x000000030000780c */ /* 0x000fda0003f25270 */
[----:B------:R-:W-:Y:S05]  /*f4a0*/  @!P1 BRA `(.L_x_394) ;  /* 0x0000000000049947 */ /* 0x000fea0003800000 */
[----:B------:R-:W-:Y:S01]  /*f4b0*/  BPT.TRAP 0x1 ;  /* 0x000000040000795c */ /* 0x000fe20000300000 */
.L_x_394:
        /* <DEDUP_REMOVED lines=8> */
.L_x_407:
        /* <DEDUP_REMOVED lines=9> */
.L_x_408:
[----:B------:R-:W-:Y:S05]  /*f5d0*/  @!P1 BRA `(.L_x_397) ;  /* 0x0000000000049947 */ /* 0x000fea0003800000 */
[----:B------:R-:W-:Y:S01]  /*f5e0*/  BPT.TRAP 0x1 ;  /* 0x000000040000795c */ /* 0x000fe20000300000 */
.L_x_397:
[----:B------:R-:W-:-:S07]  /*f5f0*/  SHF.L.U32 R11, R11, 0x1f, RZ ;  /* 0x0000001f0b0b7819 */ /* 0x000fce00000006ff */
.L_x_398:
[----:B--2---:R2:W3:Y:S02]  /*f600*/  SYNCS.PHASECHK.TRANS64.TRYWAIT P0, [R4+URZ+0x31838], R11 ;  /* 0x0318380b040075a7 */ /* 0x0044e4000800017f */
[----:B---3--:R-:W-:Y:S05]  /*f610*/  @!P0 NANOSLEEP.SYNCS 0x989680 ;  /* 0x009896800000895d */ /* 0x008fea0003900000 */
[----:B------:R-:W3:Y:S02]  /*f620*/  @!P0 SYNCS.PHASECHK.TRANS64 P0, [R4+URZ+0x31838], R11 ;  /* 0x0318380b040085a7 */ /* 0x000ee4000800007f */
[----:B---3--:R-:W-:Y:S05]  /*f630*/  @!P0 BRA `(.L_x_398) ;  /* 0xfffffffc00f08947 */ /* 0x008fea000383ffff */
.L_x_379:
[----:B------:R-:W-:Y:S05]  /*f640*/  BSYNC B0 ;  /* 0x0000000000007941 */ /* 0x000fea0003800000 */
.L_x_378:
[----:B------:R-:W-:Y:S05]  /*f650*/  EXIT ;  /* 0x000000000000794d */ /* 0x000fea0003800000 */
.L_x_311:
[----:B-1----:R1:W2:Y:S02]  /*f660*/  SYNCS.PHASECHK.TRANS64.TRYWAIT P0, [R17+URZ+0x31800], R8 ;  /* 0x03180008110075a7 */ /* 0x0022a4000800017f */
[----:B--2---:R-:W-:Y:S05]  /*f670*/  @!P0 NANOSLEEP.SYNCS 0x989680 ;  /* 0x009896800000895d */ /* 0x004fea0003900000 */
[----:B------:R-:W2:Y:S02]  /*f680*/  @!P0 SYNCS.PHASECHK.TRANS64 P0, [R17+URZ+0x31800], R8 ;  /* 0x03180008110085a7 */ /* 0x000ea4000800007f */
[----:B--2---:R-:W-:Y:S05]  /*f690*/  @!P0 BRA `(.L_x_311) ;  /* 0xfffffffc00f08947 */ /* 0x004fea000383ffff */
[----:B------:R-:W-:Y:S05]  /*f6a0*/  BRA `(.L_x_310) ;  /* 0xffffff1400e47947 */ /* 0x000fea000383ffff */
.L_x_315:
[----:B--2---:R2:W3:Y:S02]  /*f6b0*/  SYNCS.PHASECHK.TRANS64.TRYWAIT P0, [R16+URZ+0x31810], R9 ;  /* 0x03181009100075a7 */ /* 0x0044e4000800017f */
[----:B---3--:R-:W-:Y:S05]  /*f6c0*/  @!P0 NANOSLEEP.SYNCS 0x989680 ;  /* 0x009896800000895d */ /* 0x008fea0003900000 */
[----:B------:R-:W3:Y:S02]  /*f6d0*/  @!P0 SYNCS.PHASECHK.TRANS64 P0, [R16+URZ+0x31810], R9 ;  /* 0x03181009100085a7 */ /* 0x000ee4000800007f */
[----:B---3--:R-:W-:Y:S05]  /*f6e0*/  @!P0 BRA `(.L_x_315) ;  /* 0xfffffffc00f08947 */ /* 0x008fea000383ffff */
[----:B------:R-:W-:Y:S05]  /*f6f0*/  BRA `(.L_x_314) ;  /* 0xffffff2000607947 */ /* 0x000fea000383ffff */
.L_x_319:
[----:B------:R1:W1:Y:S02]  /*f700*/  SYNCS.PHASECHK.TRANS64.TRYWAIT P0, [R17+URZ+0x31830], R10 ;  /* 0x0318300a110075a7 */ /* 0x000264000800017f */
[----:B-1----:R-:W-:Y:S05]  /*f710*/  @!P0 NANOSLEEP.SYNCS 0x989680 ;  /* 0x009896800000895d */ /* 0x002fea0003900000 */
[----:B------:R-:W1:Y:S02]  /*f720*/  @!P0 SYNCS.PHASECHK.TRANS64 P0, [R17+URZ+0x31830], R10 ;  /* 0x0318300a110085a7 */ /* 0x000e64000800007f */
[----:B-1----:R-:W-:Y:S05]  /*f730*/  @!P0 BRA `(.L_x_319) ;  /* 0xfffffffc00f08947 */ /* 0x002fea000383ffff */
[----:B------:R-:W-:Y:S05]  /*f740*/  BRA `(.L_x_318) ;  /* 0xffffff4400e87947 */ /* 0x000fea000383ffff */
.L_x_383:
[----:B-1----:R1:W2:Y:S02]  /*f750*/  SYNCS.PHASECHK.TRANS64.TRYWAIT P0, [R5+URZ+0x31820], R2 ;  /* 0x03182002050075a7 */ /* 0x0022a4000800017f */
[----:B--2---:R-:W-:Y:S05]  /*f760*/  @!P0 NANOSLEEP.SYNCS 0x989680 ;  /* 0x009896800000895d */ /* 0x004fea0003900000 */
[----:B------:R-:W2:Y:S02]  /*f770*/  @!P0 SYNCS.PHASECHK.TRANS64 P0, [R5+URZ+0x31820], R2 ;  /* 0x03182002050085a7 */ /* 0x000ea4000800007f */
[----:B--2---:R-:W-:Y:S05]  /*f780*/  @!P0 BRA `(.L_x_383) ;  /* 0xfffffffc00f08947 */ /* 0x004fea000383ffff */
[----:B------:R-:W-:Y:S05]  /*f790*/  BRA `(.L_x_399) ;  /* 0xffffffe800347947 */ /* 0x000fea000383ffff */
.L_x_386:
[----:B-1----:R1:W2:Y:S02]  /*f7a0*/  SYNCS.PHASECHK.TRANS64.TRYWAIT P1, [R5+URZ+0x31838], R8 ;  /* 0x03183808050075a7 */ /* 0x0022a4000802017f */
[----:B--2---:R-:W-:Y:S05]  /*f7b0*/  @!P1 NANOSLEEP.SYNCS 0x989680 ;  /* 0x009896800000995d */ /* 0x004fea0003900000 */
[----:B------:R-:W2:Y:S02]  /*f7c0*/  @!P1 SYNCS.PHASECHK.TRANS64 P1, [R5+URZ+0x31838], R8 ;  /* 0x03183808050095a7 */ /* 0x000ea4000802007f */
[----:B--2---:R-:W-:Y:S05]  /*f7d0*/  @!P1 BRA `(.L_x_386) ;  /* 0xfffffffc00f09947 */ /* 0x004fea000383ffff */
[----:B------:R-:W-:Y:S05]  /*f7e0*/  BRA `(.L_x_400) ;  /* 0xfffffff000547947 */ /* 0x000fea000383ffff */
.L_x_388:
[----:B------:R-:W-:-:S07]  /*f7f0*/  SHF.L.U32 R20, R7, 0x1f, RZ ;  /* 0x0000001f07147819 */ /* 0x000fce00000006ff */
.L_x_401:
[----:B-1----:R1:W2:Y:S02]  /*f800*/  SYNCS.PHASECHK.TRANS64.TRYWAIT P1, [R19+URZ+0x31820], R20 ;  /* 0x03182014130075a7 */ /* 0x0022a4000802017f */
[----:B--2---:R-:W-:Y:S05]  /*f810*/  @!P1 NANOSLEEP.SYNCS 0x989680 ;  /* 0x009896800000995d */ /* 0x004fea0003900000 */
[----:B------:R-:W2:Y:S02]  /*f820*/  @!P1 SYNCS.PHASECHK.TRANS64 P1, [R19+URZ+0x31820], R20 ;  /* 0x03182014130095a7 */ /* 0x000ea4000802007f */
[----:B--2---:R-:W-:Y:S05]  /*f830*/  @!P1 BRA `(.L_x_401) ;  /* 0xfffffffc00f09947 */ /* 0x004fea000383ffff */
[----:B------:R-:W-:Y:S05]  /*f840*/  BRA `(.L_x_402) ;  /* 0xfffffff400147947 */ /* 0x000fea000383ffff */
.L_x_391:
[----:B-1----:R1:W2:Y:S02]  /*f850*/  SYNCS.PHASECHK.TRANS64.TRYWAIT P1, [R5+URZ+0x31838], R0 ;  /* 0x03183800050075a7 */ /* 0x0022a4000802017f */
[----:B--2---:R-:W-:Y:S05]  /*f860*/  @!P1 NANOSLEEP.SYNCS 0x989680 ;  /* 0x009896800000995d */ /* 0x004fea0003900000 */
[----:B------:R-:W2:Y:S02]  /*f870*/  @!P1 SYNCS.PHASECHK.TRANS64 P1, [R5+URZ+0x31838], R0 ;  /* 0x03183800050095a7 */ /* 0x000ea4000802007f */
[----:B--2---:R-:W-:Y:S05]  /*f880*/  @!P1 BRA `(.L_x_391) ;  /* 0xfffffffc00f09947 */ /* 0x004fea000383ffff */
[----:B------:R-:W-:Y:S05]  /*f890*/  BRA `(.L_x_403) ;  /* 0xfffffff400f87947 */ /* 0x000fea000383ffff */
.L_x_393:
[----:B------:R-:W-:Y:S01]  /*f8a0*/  BSSY B1, `(.L_x_404) ;  /* 0x0000006000017945 */ /* 0x000fe20003800000 */
[----:B------:R-:W-:-:S07]  /*f8b0*/  IMAD.MOV.U32 R15, RZ, RZ, -0x1 ;  /* 0xffffffffff0f7424 */ /* 0x000fce00078e00ff */
[----:B------:R-:W-:Y:S05]  /*f8c0*/  WARPSYNC.COLLECTIVE R15, `(.L_x_405) ;  /* 0x000000000f0c7348 */ /* 0x000fea0003c00000 */
[----:B------:R-:W-:Y:S02]  /*f8d0*/  ELECT P6, UR62, PT ;  /* 0x00000000003e782f */ /* 0x000fe400038c0000 */
[----:B------:R-:W-:Y:S01]  /*f8e0*/  MOV R14, UR62 ;  /* 0x0000003e000e7c02 */ /* 0x000fe20008000f00 */
[----:B------:R-:W-:Y:S10]  /*f8f0*/  ENDCOLLECTIVE ;  /* 0x000000000000791b */ /* 0x000ff40003800000 */
.L_x_405:
[----:B------:R-:W-:Y:S05]  /*f900*/  BSYNC B1 ;  /* 0x0000000000017941 */ /* 0x000fea0003800000 */
.L_x_404:
[----:B------:R-:W-:Y:S05]  /*f910*/  BRA `(.L_x_406) ;  /* 0xfffffff800c87947 */ /* 0x000fea000383ffff */
.L_x_395:
[----:B-1----:R1:W2:Y:S02]  /*f920*/  SYNCS.PHASECHK.TRANS64.TRYWAIT P0, [R5+URZ], R0 ;  /* 0x00000000050075a7 */ /* 0x0022a4000800017f */
[----:B--2---:R-:W-:Y:S05]  /*f930*/  @!P0 NANOSLEEP.SYNCS 0x989680 ;  /* 0x009896800000895d */ /* 0x004fea0003900000 */
[----:B------:R-:W2:Y:S02]  /*f940*/  @!P0 SYNCS.PHASECHK.TRANS64 P0, [R5+URZ], R0 ;  /* 0x00000000050085a7 */ /* 0x000ea4000800007f */
[----:B--2---:R-:W-:Y:S05]  /*f950*/  @!P0 BRA `(.L_x_395) ;  /* 0xfffffffc00f08947 */ /* 0x004fea000383ffff */
[----:B------:R-:W-:Y:S05]  /*f960*/  BRA `(.L_x_407) ;  /* 0xfffffff800f47947 */ /* 0x000fea000383ffff */
.L_x_396:
[----:B-1----:R1:W2:Y:S02]  /*f970*/  SYNCS.PHASECHK.TRANS64.TRYWAIT P0, [R3+URZ], R0 ;  /* 0x00000000030075a7 */ /* 0x0022a4000800017f */
[----:B--2---:R-:W-:Y:S05]  /*f980*/  @!P0 NANOSLEEP.SYNCS 0x989680 ;  /* 0x009896800000895d */ /* 0x004fea0003900000 */
[----:B------:R-:W2:Y:S02]  /*f990*/  @!P0 SYNCS.PHASECHK.TRANS64 P0, [R3+URZ], R0 ;  /* 0x00000000030085a7 */ /* 0x000ea4000800007f */
[----:B--2---:R-:W-:Y:S05]  /*f9a0*/  @!P0 BRA `(.L_x_396) ;  /* 0xfffffffc00f08947 */ /* 0x004fea000383ffff */
[----:B------:R-:W-:Y:S05]  /*f9b0*/  BRA `(.L_x_408) ;  /* 0xfffffffc00047947 */ /* 0x000fea000383ffff */
.L_x_409:
        /* <DEDUP_REMOVED lines=12> */
.L_x_1149:


//--------------------- .text._ZN7cutlass13device_kernelIN5flash11enable_sm90INS1_16FlashAttnBwdSm90INS1_25CollectiveMainloopBwdSm90ILi2ELi1ELi1EN4cute5tupleIJNS5_1CILi1EEES8_S8_EEENS6_IJNS7_ILi64EEENS7_ILi80EEENS7_ILi256EEEEEENS_6half_tEfNS_4arch4Sm90ELb0ELb1ELb1ELb0ELb0ELb0ELb1ELb1ELi2ELi1ELi1ELi1ELb0EEENS1_24CollectiveEpilogueBwdGQAISD_fSG_Li256ELb0ELb0EEENS1_19SingleTileSchedulerILb0ELb0ELb0ELi80EEEEEEEEEvNT_6ParamsE --------------------------
	.section	.text._ZN7cutlass13device_kernelIN5flash11enable_sm90INS1_16FlashAttnBwdSm90INS1_25CollectiveMainloopBwdSm90ILi2ELi1ELi1EN4cute5tupleIJNS5_1CILi1EEES8_S8_EEENS6_IJNS7_ILi64EEENS7_ILi80EEENS7_ILi256EEEEEENS_6half_tEfNS_4arch4Sm90ELb0ELb1ELb1ELb0ELb0ELb0ELb1ELb1ELi2ELi1ELi1ELi1ELb0EEENS1_24CollectiveEpilogueBwdGQAISD_fSG_Li256ELb0ELb0EEENS1_19SingleTileSchedulerILb0ELb0ELb0ELi80EEEEEEEEEvNT_6ParamsE,"ax",@progbits
	.align	128
.text._ZN7cutlass13device_kernelIN5flash11enable_sm90INS1_16FlashAttnBwdSm90INS1_25CollectiveMainloopBwdSm90ILi2ELi1ELi1EN4cute5tupleIJNS5_1CILi1EEES8_S8_EEENS6_IJNS7_ILi64EEENS7_ILi80EEENS7_ILi256EEEEEENS_6half_tEfNS_4arch4Sm90ELb0ELb1ELb1ELb0ELb0ELb0ELb1ELb1ELi2ELi1ELi1ELi1ELb0EEENS1_24CollectiveEpilogueBwdGQAISD_fSG_Li256ELb0ELb0EEENS1_19SingleTileSchedulerILb0ELb0ELb0ELi80EEEEEEEEEvNT_6ParamsE:
        .type           _ZN7cutlass13device_kernelIN5flash11enable_sm90INS1_16FlashAttnBwdSm90INS1_25CollectiveMainloopBwdSm90ILi2ELi1ELi1EN4cute5tupleIJNS5_1CILi1EEES8_S8_EEENS6_IJNS7_ILi64EEENS7_ILi80EEENS7_ILi256EEEEEENS_6half_tEfNS_4arch4Sm90ELb0ELb1ELb1ELb0ELb0ELb0ELb1ELb1ELi2ELi1ELi1ELi1ELb0EEENS1_24CollectiveEpilogueBwdGQAISD_fSG_Li256ELb0ELb0EEENS1_19SingleTileSchedulerILb0ELb0ELb0ELi80EEEEEEEEEvNT_6ParamsE,@function
        .size           _ZN7cutlass13device_kernelIN5flash11enable_sm90INS1_16FlashAttnBwdSm90INS1_25CollectiveMainloopBwdSm90ILi2ELi1ELi1EN4cute5tupleIJNS5_1CILi1EEES8_S8_EEENS6_IJNS7_ILi64EEENS7_ILi80EEENS7_ILi256EEEEEENS_6half_tEfNS_4arch4Sm90ELb0ELb1ELb1ELb0ELb0ELb0ELb1ELb1ELi2ELi1ELi1ELi1ELb0EEENS1_24CollectiveEpilogueBwdGQAISD_fSG_Li256ELb0ELb0EEENS1_19SingleTileSchedulerILb0ELb0ELb0ELi80EEEEEEEEEvNT_6ParamsE,(.L_x_1150 - _ZN7cutlass13device_kernelIN5flash11enable_sm90INS1_16FlashAttnBwdSm90INS1_25CollectiveMainloopBwdSm90ILi2ELi1ELi1EN4cute5tupleIJNS5_1CILi1EEES8_S8_EEENS6_IJNS7_ILi64EEENS7_ILi80EEENS7_ILi256EEEEEENS_6half_tEfNS_4arch4Sm90ELb0ELb1ELb1ELb0ELb0ELb0ELb1ELb1ELi2ELi1ELi1ELi1ELb0EEENS1_24CollectiveEpilogueBwdGQAISD_fSG_Li256ELb0ELb0EEENS1_19SingleTileSchedulerILb0ELb0ELb0ELi80EEEEEEEEEvNT_6ParamsE)
        .other          _ZN7cutlass13device_kernelIN5flash11enable_sm90INS1_16FlashAttnBwdSm90INS1_25CollectiveMainloopBwdSm90ILi2ELi1ELi1EN4cute5tupleIJNS5_1CILi1EEES8_S8_EEENS6_IJNS7_ILi64EEENS7_ILi80EEENS7_ILi256EEEEEENS_6half_tEfNS_4arch4Sm90ELb0ELb1ELb1ELb0ELb0ELb0ELb1ELb1ELi2ELi1ELi1ELi1ELb0EEENS1_24CollectiveEpilogueBwdGQAISD_fSG_Li256ELb0ELb0EEENS1_19SingleTileSchedulerILb0ELb0ELb0ELi80EEEEEEEEEvNT_6ParamsE,@"STO_CUDA_ENTRY STV_DEFAULT"
_ZN7cutlass13device_kernelIN5flash11enable_sm90INS1_16FlashAttnBwdSm90INS1_25CollectiveMainloopBwdSm90ILi2ELi1ELi1EN4cute5tupleIJNS5_1CILi1EEES8_S8_EEENS6_IJNS7_ILi64EEENS7_ILi80EEENS7_ILi256EEEEEENS_6half_tEfNS_4arch4Sm90ELb0ELb1ELb1ELb0ELb0ELb0ELb1ELb1ELi2ELi1ELi1ELi1ELb0EEENS1_24CollectiveEpilogueBwdGQAISD_fSG_Li256ELb0ELb0EEENS1_19SingleTileSchedulerILb0ELb0ELb0ELi80EEEEEEEEEvNT_6ParamsE:
        /* <DEDUP_REMOVED lines=24> */
.L_x_411:
[----:B------:R-:W-:Y:S05]  /*0180*/  BSYNC B0 ;  /* 0x0000000000007941 */ /* 0x000fea0003800000 */
.L_x_410:
        /* <DEDUP_REMOVED lines=39> */
.L_x_412:
        /* <DEDUP_REMOVED lines=20> */
.L_x_413:
[----:B------:R-:W-:Y:S01]  /*0540*/  PLOP3.LUT P0, PT, PT, PT, UP0, 0x80, 0x0 ;  /* 0x000000000000781c */ /* 0x000fe20003f0f008 */
[----:B------:R-:W-:Y:S01]  /*0550*/  NOP ;  /* 0x0000000000007918 */ /* 0x000fe20000000000 */
[----:B------:R-:W-:Y:S01]  /*0560*/  BSSY B0, `(.L_x_414) ;  /* 0x0000ae4000007945 */ /* 0x000fe20003800000 */
[----:B------:R-:W-:Y:S01]  /*0570*/  LOP3.LUT R4, R21, 0x7f, RZ, 0xc0, !PT ;  /* 0x0000007f15047812 */ /* 0x000fe200078ec0ff */
[----:B-1234-:R-:W-:Y:S09]  /*0580*/  BAR.SYNC.DEFER_BLOCKING 0x0 ;  /* 0x0000000000007b1d */ /* 0x01eff20000010000 */
[----:B------:R-:W-:Y:S05]  /*0590*/  @!P0 BRA `(.L_x_415) ;  /* 0x0000009000c88947 */ /* 0x000fea0003800000 */
.L_x_416:
[----:B------:R-:W-:-:S08]  /*05a0*/  NOP ;  /* 0x0000000000007918 */ /* 0x000fd00000000000 */
[----:B------:R-:W1:Y:S02]  /*05b0*/  USETMAXREG.TRY_ALLOC.CTAPOOL UP0, 0xf0 ;  /* 0x000000f0000079c8 */ /* 0x000e640008000600 */
[----:B-1----:R-:W-:-:S13]  /*05c0*/  PLOP3.LUT P0, PT, PT, PT, UP0, 0x80, 0x0 ;  /* 0x000000000000781c */ /* 0x002fda0003f0f008 */
[----:B------:R-:W-:Y:S05]  /*05d0*/  @!P0 BRA `(.L_x_416) ;  /* 0xfffffffc00f08947 */ /* 0x000fea000383ffff */
[----:B------:R-:W1:Y:S02]  /*05e0*/  S2UR UR4, SR_CTAID.Z ;  /* 0x00000000000479c3 */ /* 0x000e640000002700 */
[----:B-1----:R-:W-:-:S13]  /*05f0*/  ISETP.LE.AND P0, PT, RZ, UR4, PT ;  /* 0x00000004ff007c0c */ /* 0x002fda000bf03270 */
[----:B------:R-:W-:Y:S05]  /*0600*/  @!P0 BRA `(.L_x_417) ;  /* 0x000000ac00648947 */ /* 0x000fea0003800000 */
        /* <DEDUP_REMOVED lines=103> */
.L_x_418:
[----:B------:R-:W-:Y:S02]  /*0c80*/  ISETP.GT.AND P1, PT, R234, R5, PT ;  /* 0x00000005ea00720c */ /* 0x000fe40003f24270 */
        /* <DEDUP_REMOVED lines=21> */
.L_x_420:
        /* <DEDUP_REMOVED lines=97> */
[----:B------:R-:W-:Y:S01]  /*13f0*/  ULDC.64 UR60, c[0x0][0x208] ;  /* 0x00008200003c7ab9 */ /* 0x000fe20000000a00 */
        /* <DEDUP_REMOVED lines=44> */
.L_x_440:
[----:B------:R-:W-:-:S13]  /*16c0*/  R2UR UR4, R236 ;  /* 0x00000000ec0472ca */ /* 0x000fda00000e0000 */
[----:B------:R-:W-:-:S06]  /*16d0*/  UISETP.NE.AND UP0, UPT, UR4, 0x3, UPT ;  /* 0x000000030400788c */ /* 0x000fcc000bf05270 */
[----:B------:R-:W-:-:S13]  /*16e0*/  PLOP3.LUT P0, PT, PT, PT, UP0, 0x40, 0x0 ;  /* 0x000000000000781c */ /* 0x000fda0003f0e808 */
[----:B-1----:R-:W-:Y:S05]  /*16f0*/  @P0 BRA `(.L_x_422) ;  /* 0x0000000000040947 */ /* 0x002fea0003800000 */
[----:B------:R-:W-:Y:S01]  /*1700*/  BPT.TRAP 0x1 ;  /* 0x000000040000795c */ /* 0x000fe20000300000 */
.L_x_422:
[----:B------:R-:W-:Y:S01]  /*1710*/  PLOP3.LUT P1, PT, PT, PT, UP0, 0x40, 0x0 ;  /* 0x000000000000781c */ /* 0x000fe20003f2e808 */
[----:B------:R-:W-:Y:S01]  /*1720*/  IMAD R16, R2, 0x8, R17 ;  /* 0x0000000802107824 */ /* 0x000fe200078e0211 */
[----:B------:R-:W-:-:S04]  /*1730*/  SHF.L.U32 R9, R19, 0x1f, RZ ;  /* 0x0000001f13097819 */ /* 0x000fc800000006ff */
[----:B------:R1:W2:Y:S07]  /*1740*/  SYNCS.PHASECHK.TRANS64.TRYWAIT P0, [R16+URZ+0x31810], R9 ;  /* 0x03181009100075a7 */ /* 0x0002ae000800017f */
[----:B------:R-:W-:Y:S05]  /*1750*/  @P1 BRA `(.L_x_423) ;  /* 0x0000000000041947 */ /* 0x000fea0003800000 */
[----:B------:R-:W-:Y:S01]  /*1760*/  BPT.TRAP 0x1 ;  /* 0x000000040000795c */ /* 0x000fe20000300000 */
.L_x_423:
        /* <DEDUP_REMOVED lines=11> */
.L_x_424:
[----:B------:R-:W-:Y:S01]  /*1820*/  IMAD R6, R2, 0x800, R11 ;  /* 0x0000080002067824 */ /* 0x000fe200078e020b */
[C---:B------:R-:W-:Y:S01]  /*1830*/  R2UR UR6, R5.reuse ;  /* 0x00000000050672ca */ /* 0x040fe200000e0000 */
[C---:B------:R-:W-:Y:S01]  /*1840*/  VIADD R8, R5.reuse, 0x80 ;  /* 0x0000008005087836 */ /* 0x040fe20000000000 */
[----:B------:R-:W-:Y:S01]  /*1850*/  WARPGROUP.ARRIVE ;  /* 0x00000000000079c5 */ /* 0x000fe20000000000 */
[C---:B-12---:R-:W-:Y:S01]  /*1860*/  VIADD R9, R5.reuse, 0x100 ;  /* 0x0000010005097836 */ /* 0x046fe20000000000 */
[----:B------:R-:W-:Y:S01]  /*1870*/  R2UR UR4, R6 ;  /* 0x00000000060472ca */ /* 0x000fe200000e0000 */
[----:B------:R-:W-:Y:S01]  /*1880*/  UMOV UR7, 0x40000000 ;  /* 0x4000000000077882 */ /* 0x000fe20000000000 */
[----:B------:R-:W-:Y:S01]  /*1890*/  R2UR UR8, R8 ;  /* 0x00000000080872ca */ /* 0x000fe200000e0000 */
[----:B------:R-:W-:Y:S01]  /*18a0*/  VIADD R8, R5, 0x180 ;  /* 0x0000018005087836 */ /* 0x000fe20000000000 */
[----:B------:R-:W-:Y:S01]  /*18b0*/  R2UR UR9, R9 ;  /* 0x00000000090972ca */ /* 0x000fe200000e0000 */
[----:B------:R-:W-:Y:S01]  /*18c0*/  VIADD R9, R5, 0x200 ;  /* 0x0000020005097836 */ /* 0x000fe20000000000 */
[----:B------:R-:W-:Y:S01]  /*18d0*/  UMOV UR5, 0x40000040 ;  /* 0x4000004000057882 */ /* 0x000fe20000000000 */
[----:B------:R-:W-:-:S02]  /*18e0*/  PLOP3.LUT P0, PT, PT, PT, UP0, 0x40, 0x0 ;  /* 0x000000000000781c */ /* 0x000fc40003f0e808 */
[----:B------:R-:W-:Y:S01]  /*18f0*/  R2UR UR10, R8 ;  /* 0x00000000080a72ca */ /* 0x000fe200000e0000 */
[----:B------:R-:W-:Y:S01]  /*1900*/  VIADD R8, R6, 0x2 ;  /* 0x0000000206087836 */ /* 0x000fe20000000000 */
[----:B------:R-:W-:Y:S01]  /*1910*/  R2UR UR11, R9 ;  /* 0x00000000090b72ca */ /* 0x000fe200000e0000 */
[----:B------:R-:W-:Y:S01]  /*1920*/  VIADD R9, R5, 0x2 ;  /* 0x0000000205097836 */ /* 0x000fe20000000000 */
        /* <DEDUP_REMOVED lines=398> */
[----:B------:R-:W-:Y:S01]  /*3210*/  VIADD R8, R5, 0x906 ;  /* 0x0000090605087836 */ /* 0x000fe20000000000 */
[----:B------:R-:W-:Y:S01]  /*3220*/  R2UR UR9, R6 ;  /* 0x00000000060972ca */ /* 0x000fe200000e0000 */
[----:B------:R-:W-:-:S02]  /*3230*/  IMAD R6, R2, 0x40, R18 ;  /* 0x0000004002067824 */ /* 0x000fc400078e0212 */
[----:B------:R-:W-:Y:S01]  /*3240*/  VIADD R5, R5, 0x986 ;  /* 0x0000098605057836 */ /* 0x000fe20000000000 */
[----:B------:R-:W-:Y:S01]  /*3250*/  R2UR UR10, R8 ;  /* 0x00000000080a72ca */ /* 0x000fe200000e0000 */
[----:B------:R-:W-:-:S03]  /*3260*/  IMAD R8, R6, 0x4, R17 ;  /* 0x0000000406087824 */ /* 0x000fc600078e0211 */
[----:B------:R-:W-:Y:S02]  /*3270*/  R2UR UR11, R5 ;  /* 0x00000000050b72ca */ /* 0x000fe400000e0000 */
[----:B------:R1:W2:Y:S04]  /*3280*/  LDS R6, [R8+0x2c100] ;  /* 0x02c1000008067984 */ /* 0x0002a80000000800 */
[----:B------:R1:W3:Y:S01]  /*3290*/  LDS R5, [R8+0x2c120] ;  /* 0x02c1200008057984 */ /* 0x0002e20000000800 */
        /* <DEDUP_REMOVED lines=13> */
[----:B-1----:R-:W-:Y:S05]  /*3370*/  @P0 BRA `(.L_x_426) ;  /* 0x0000000000040947 */ /* 0x002fea0003800000 */
[----:B------:R-:W-:Y:S01]  /*3380*/  BPT.TRAP 0x1 ;  /* 0x000000040000795c */ /* 0x000fe20000300000 */
.L_x_426:
[----:B------:R-:W-:Y:S02]  /*3390*/  R2UR UR4, R228 ;  /* 0x00000000e40472ca */ /* 0x000fe400000e0000 */
[----:B------:R-:W-:-:S11]  /*33a0*/  PLOP3.LUT P1, PT, PT, PT, UP0, 0x40, 0x0 ;  /* 0x000000000000781c */ /* 0x000fd60003f2e808 */
[----:B------:R-:W-:-:S05]  /*33b0*/  IMAD.U32 R10, RZ, RZ, UR4 ;  /* 0x00000004ff0a7e24 */ /* 0x000fca000f8e00ff */
[----:B------:R-:W-:-:S04]  /*33c0*/  SHF.L.U32 R10, R10, 0x1f, RZ ;  /* 0x0000001f0a0a7819 */ /* 0x000fc800000006ff */
[----:B------:R1:W4:Y:S01]  /*33d0*/  SYNCS.PHASECHK.TRANS64.TRYWAIT P0, [R17+URZ+0x31830], R10 ;  /* 0x0318300a110075a7 */ /* 0x000322000800017f */
[----:B------:R-:W-:Y:S05]  /*33e0*/  @P1 BRA `(.L_x_427) ;  /* 0x0000000000041947 */ /* 0x000fea0003800000 */
[----:B------:R-:W-:Y:S01]  /*33f0*/  BPT.TRAP 0x1 ;  /* 0x000000040000795c */ /* 0x000fe20000300000 */
.L_x_427:
        /* <DEDUP_REMOVED lines=11> */
.L_x_428:
        /* <DEDUP_REMOVED lines=13> */
[----:B------:R-:W-:-:S03]  /*3580*/  R2UR UR11, R10 ;  /* 0x000000000a0b72ca */ /* 0x000fc600000e0000 */
[----:B------:R-:W-:Y:S01]  /*3590*/  HGMMA.64x8x16.F32 R44, gdesc[UR4], RZ, !UPT ;  /* 0x00000000042c79f0 */ /* 0x000fe2000c7008ff */
[----:B------:R-:W-:Y:S01]  /*35a0*/  UMOV UR7, 0x40000000 ;  /* 0x4000000000077882 */ /* 0x000fe20000000000 */
[----:B------:R-:W-:Y:S02]  /*35b0*/  UMOV UR6, UR8 ;  /* 0x0000000800067c82 */ /* 0x000fe40008000000 */
[----:B------:R-:W-:Y:S01]  /*35c0*/  HGMMA.64x8x16.F32 R48, gdesc[UR4], RZ, !UPT ;  /* 0x00000000043079f0 */ /* 0x000fe2000c7008ff */
[----:B------:R-:W-:Y:S01]  /*35d0*/  UMOV UR6, UR9 ;  /* 0x0000000900067c82 */ /* 0x000fe20008000000 */
[----:B------:R-:W-:Y:S02]  /*35e0*/  UMOV UR7, 0x40000000 ;  /* 0x4000000000077882 */ /* 0x000fe40000000000 */
[----:B------:R-:W-:Y:S01]  /*35f0*/  HGMMA.64x8x16.F32 R52, gdesc[UR4], RZ, !UPT ;  /* 0x00000000043479f0 */ /* 0x000fe2000c7008ff */
[----:B------:R-:W-:Y:S01]  /*3600*/  UMOV UR6, UR10 ;  /* 0x0000000a00067c82 */ /* 0x000fe20008000000 */
[----:B------:R-:W-:-:S02]  /*3610*/  UMOV UR7, 0x40000000 ;  /* 0x4000000000077882 */ /* 0x000fc40000000000 */
[----:B------:R-:W-:Y:S01]  /*3620*/  HGMMA.64x8x16.F32 R216, gdesc[UR4], RZ, !UPT ;  /* 0x0000000004d879f0 */ /* 0x000fe2000c7008ff */
[----:B------:R-:W-:Y:S01]  /*3630*/  UMOV UR6, UR11 ;  /* 0x0000000b00067c82 */ /* 0x000fe20008000000 */
[----:B------:R-:W-:Y:S02]  /*3640*/  UMOV UR7, 0x40000000 ;  /* 0x4000000000077882 */ /* 0x000fe40000000000 */
[----:B------:R-:W-:Y:S01]  /*3650*/  HGMMA.64x8x16.F32 R220, gdesc[UR4], RZ, !UPT ;  /* 0x0000000004dc79f0 */ /* 0x000fe2000c7008ff */
        /* <DEDUP_REMOVED lines=374> */
[----:B------:R-:W-:Y:S01]  /*4dc0*/  UMOV UR7, 0x40000000 ;  /* 0x4000000000077882 */ /* 0x000fe20000000000 */
[----:B------:R-:W-:Y:S01]  /*4dd0*/  R2UR UR9, R9 ;  /* 0x00000000090972ca */ /* 0x000fe200000e0000 */
[----:B------:R-:W-:Y:S01]  /*4de0*/  HGMMA.64x8x16.F32 R216, gdesc[UR4], R216 ;  /* 0x0000000004d879f0 */ /* 0x000fe200087008d8 */
[----:B------:R-:W-:Y:S01]  /*4df0*/  UMOV UR6, UR11 ;  /* 0x0000000b00067c82 */ /* 0x000fe20008000000 */
[----:B------:R-:W-:-:S02]  /*4e00*/  UMOV UR7, 0x40000000 ;  /* 0x4000000000077882 */ /* 0x000fc40000000000 */
        /* <DEDUP_REMOVED lines=8> */
[C---:B------:R-:W-:Y:S02]  /*4e90*/  VIADD R8, R7.reuse, 0x906 ;  /* 0x0000090607087836 */ /* 0x040fe40000000000 */
        /* <DEDUP_REMOVED lines=17> */
[----:B------:R-:W-:Y:S01]  /*4fb0*/  ULDC UR6, c[0x0][0x750] ;  /* 0x0001d40000067ab9 */ /* 0x000fe20000000800 */
[----:B------:R-:W-:Y:S01]  /*4fc0*/  ULDC.64 UR4, c[0x0][0x748] ;  /* 0x0001d20000047ab9 */ /* 0x000fe20000000a00 */
[----:B------:R-:W-:Y:S01]  /*4fd0*/  UISETP.GE.AND UP1, UPT, UR6, 0x1, UPT ;  /* 0x000000010600788c */ /* 0x000fe2000bf26270 */
[----:B------:R-:W-:-:S02]  /*4fe0*/  WARPGROUP.DEPBAR.LE gsb0, 0x1 ;  /* 0x00008000000079c5 */ /* 0x000fc40000010100 */
        /* <DEDUP_REMOVED lines=20> */
[----:B------:R-:W-:Y:S01]  /*5130*/  PLOP3.LUT P1, PT, PT, PT, UP1, 0x80, 0x0 ;  /* 0x000000000000781c */ /* 0x000fe20003f2f018 */
[----:B------:R-:W1:Y:S01]  /*5140*/  MUFU.TANH R7, R7 ;  /* 0x0000000700077308 */ /* 0x000e620000002400 */
[----:B------:R-:W-:Y:S01]  /*5150*/  ULOP3.LUT UR4, URZ, UR4, URZ, 0x33, !UPT ;  /* 0x000000043f047292 */ /* 0x000fe2000f8e333f */
[----:B------:R-:W-:-:S02]  /*5160*/  VIADD R24, R232, UR5 ;  /* 0x00000005e8187c36 */ /* 0x000fc40008000000 */
[----:B------:R-:W-:-:S03]  /*5170*/  IMAD R38, R3, 0x40, R18 ;  /* 0x0000004003267824 */ /* 0x000fc600078e0212 */
[----:B------:R-:W-:Y:S01]  /*5180*/  VIADD R33, R232, UR4 ;  /* 0x00000004e8217c36 */ /* 0x000fe20008000000 */
[----:B------:R-:W4:Y:S01]  /*5190*/  MUFU.TANH R8, R8 ;  /* 0x0000000800087308 */ /* 0x000f220000002400 */
[C---:B------:R-:W-:Y:S02]  /*51a0*/  VIADDMNMX R32, R38.reuse, R24, R233, PT ;  /* 0x0000001826207246 */ /* 0x040fe400038001e9 */
[----:B------:R-:W-:-:S05]  /*51b0*/  IMAD.IADD R226, R38, 0x1, R33 ;  /* 0x0000000126e27824 */ /* 0x000fca00078e0221 */
[----:B------:R-:W1:Y:S08]  /*51c0*/  MUFU.TANH R9, R9 ;  /* 0x0000000900097308 */ /* 0x000e700000002400 */
        /* <DEDUP_REMOVED lines=16> */
[----:B------:R-:W1:Y:S01]  /*52d0*/  MUFU.TANH R34, R34 ;  /* 0x0000002200227308 */ /* 0x000e620000002400 */
[----:B----4-:R-:W-:Y:S05]  /*52e0*/  @!P1 BRA `(.L_x_430) ;  /* 0x0000000000649947 */ /* 0x010fea0003800000 */
[----:B------:R-:W4:Y:S01]  /*52f0*/  LDC R25, c[0x0][0x280] ;  /* 0x0000a000ff197b82 */ /* 0x000f220000000800 */
[----:B------:R-:W-:Y:S01]  /*5300*/  ULDC UR4, c[0x0][0x290] ;  /* 0x0000a40000047ab9 */ /* 0x000fe20000000800 */
[----:B------:R-:W-:Y:S01]  /*5310*/  BSSY B1, `(.L_x_431) ;  /* 0x0000013000017945 */ /* 0x000fe20003800000 */
[----:B----4-:R-:W-:-:S04]  /*5320*/  IADD3 R36, R38, UR4, -R25 ;  /* 0x0000000426247c10 */ /* 0x010fc8000fffe819 */
        /* <DEDUP_REMOVED lines=11> */
.L_x_432:
[----:B------:R-:W-:-:S06]  /*53e0*/  UISETP.NE.AND UP1, UPT, UR6, 0x1, UPT ;  /* 0x000000010600788c */ /* 0x000fcc000bf25270 */
[----:B------:R-:W-:-:S05]  /*53f0*/  PLOP3.LUT P0, PT, PT, PT, UP1, 0x80, 0x0 ;  /* 0x000000000000781c */ /* 0x000fca0003f0f018 */
[----:B------:R-:W-:-:S08]  /*5400*/  @UP1 ULDC UR4, c[0x0][0x754] ;  /* 0x0001d50000041ab9 */ /* 0x000fd00000000800 */
[----:B------:R-:W-:Y:S01]  /*5410*/  @P0 IMAD.HI.U32 R25, R36, UR4, RZ ;  /* 0x0000000424190c27 */ /* 0x000fe2000f8e00ff */
[----:B------:R-:W-:-:S04]  /*5420*/  @UP1 ULDC UR4, c[0x0][0x758] ;  /* 0x0001d60000041ab9 */ /* 0x000fc80000000800 */
[----:B------:R-:W-:-:S07]  /*5430*/  @P0 SHF.R.U32.HI R36, RZ, UR4, R25 ;  /* 0x00000004ff240c19 */ /* 0x000fce0008011619 */
.L_x_433:
[----:B------:R-:W-:Y:S05]  /*5440*/  BSYNC B1 ;  /* 0x0000000000017941 */ /* 0x000fea0003800000 */
.L_x_431:
[----:B------:R-:W-:-:S05]  /*5450*/  IMAD R25, R36, UR6, R229 ;  /* 0x0000000624197c24 */ /* 0x000fca000f8e02e5 */
[----:B------:R-:W-:Y:S02]  /*5460*/  VIMNMX R226, R226, R25, !PT ;  /* 0x00000019e2e27248 */ /* 0x000fe40007fe0100 */
[----:B------:R-:W-:-:S07]  /*5470*/  VIADDMNMX R32, R25, UR6, R32, PT ;  /* 0x0000000619207c46 */ /* 0x000fce000b800120 */
.L_x_430:
[----:B------:R-:W-:-:S05]  /*5480*/  VIADD R36, R38, 0x8 ;  /* 0x0000000826247836 */ /* 0x000fca0000000000 */
[----:B------:R-:W-:Y:S01]  /*5490*/  VIADDMNMX R25, R36, R24, R233, PT ;  /* 0x0000001824197246 */ /* 0x000fe200038001e9 */
[----:B------:R-:W-:Y:S01]  /*54a0*/  IMAD.IADD R24, R33, 0x1, R36 ;  /* 0x0000000121187824 */ /* 0x000fe200078e0224 */
[----:B------:R-:W-:Y:S06]  /*54b0*/  @!P1 BRA `(.L_x_434) ;  /* 0x0000000000649947 */ /* 0x000fec0003800000 */
        /* <DEDUP_REMOVED lines=15> */
.L_x_436:
[----:B------:R-:W-:-:S06]  /*55b0*/  UISETP.NE.AND UP1, UPT, UR6, 0x1, UPT ;  /* 0x000000010600788c */ /* 0x000fcc000bf25270 */
[----:B------:R-:W-:-:S05]  /*55c0*/  PLOP3.LUT P0, PT, PT, PT, UP1, 0x80, 0x0 ;  /* 0x000000000000781c */ /* 0x000fca0003f0f018 */
[----:B------:R-:W-:-:S08]  /*55d0*/  @UP1 ULDC UR4, c[0x0][0x754] ;  /* 0x0001d50000041ab9 */ /* 0x000fd00000000800 */
[----:B------:R-:W-:Y:S01]  /*55e0*/  @P0 IMAD.HI.U32 R33, R36, UR4, RZ ;  /* 0x0000000424210c27 */ /* 0x000fe2000f8e00ff */
[----:B------:R-:W-:-:S04]  /*55f0*/  @UP1 ULDC UR4, c[0x0][0x758] ;  /* 0x0001d60000041ab9 */ /* 0x000fc80000000800 */
[----:B------:R-:W-:-:S07]  /*5600*/  @P0 SHF.R.U32.HI R36, RZ, UR4, R33 ;  /* 0x00000004ff240c19 */ /* 0x000fce0008011621 */
.L_x_437:
[----:B------:R-:W-:Y:S05]  /*5610*/  BSYNC B1 ;  /* 0x0000000000017941 */ /* 0x000fea0003800000 */
.L_x_435:
[----:B------:R-:W-:-:S05]  /*5620*/  IMAD R36, R36, UR6, R229 ;  /* 0x0000000624247c24 */ /* 0x000fca000f8e02e5 */
[----:B------:R-:W-:Y:S02]  /*5630*/  VIMNMX R24, R24, R36, !PT ;  /* 0x0000002418187248 */ /* 0x000fe40007fe0100 */
[----:B------:R-:W-:-:S07]  /*5640*/  VIADDMNMX R25, R36, UR6, R25, PT ;  /* 0x0000000624197c46 */ /* 0x000fce000b800119 */
.L_x_434:
[----:B------:R-:W4:Y:S01]  /*5650*/  S2R R227, SR_CTAID.X ;  /* 0x0000000000e37919 */ /* 0x000f220000002500 */
[----:B------:R-:W-:Y:S01]  /*5660*/  ULDC UR4, c[0x0][0x744] ;  /* 0x0001d10000047ab9 */ /* 0x000fe20000000800 */
[----:B------:R-:W-:Y:S01]  /*5670*/  UMOV UR57, 0x40000040 ;  /* 0x4000004000397882 */ /* 0x000fe20000000000 */
[----:B------:R-:W-:Y:S01]  /*5680*/  UMOV UR59, 0x40 ;  /* 0x00000040003b7882 */ /* 0x000fe20000000000 */
[----:B------:R-:W-:Y:S01]  /*5690*/  UMOV UR9, UR57 ;  /* 0x0000003900097c82 */ /* 0x000fe20008000000 */
[----:B------:R-:W-:Y:S01]  /*56a0*/  UMOV UR11, 0x40 ;  /* 0x00000040000b7882 */ /* 0x000fe20000000000 */
[----:B------:R-:W-:Y:S01]  /*56b0*/  UMOV UR17, UR57 ;  /* 0x0000003900117c82 */ /* 0x000fe20008000000 */
        /* <DEDUP_REMOVED lines=20> */
[----:B----4-:R-:W-:-:S05]  /*5800*/  IMAD R227, R227, -0x50, RZ ;  /* 0xffffffb0e3e37824 */ /* 0x010fca00078e02ff */
        /* <DEDUP_REMOVED lines=10> */
[C---:B------:R-:W-:Y:S01]  /*58b0*/  FSEL R43, R8.reuse, -INF , !P4 ;  /* 0xff800000082b7808 */ /* 0x040fe20006000000 */
[----:B------:R-:W-:Y:S01]  /*58c0*/  FFMA.FTZ R8, -R8, R8, 1 ;  /* 0x3f80000008087423 */ /* 0x000fe20000010108 */
[----:B------:R-:W-:-:S02]  /*58d0*/  ISETP.LT.OR P2, PT, R25, 0x11, P2 ;  /* 0x000000111900780c */ /* 0x000fc40001741670 */
[C---:B-1----:R-:W-:Y:S01]  /*58e0*/  FSEL R36, R11.reuse, -INF , !P3 ;  /* 0xff8000000b247808 */ /* 0x042fe20005800000 */
[----:B------:R-:W-:Y:S01]  /*58f0*/  FFMA.FTZ R11, -R11, R11, 1 ;  /* 0x3f8000000b0b7423 */ /* 0x000fe2000001010b */
[----:B------:R-:W-:Y:S02]  /*5900*/  ISETP.LT.OR P5, PT, R25, 0x2, P5 ;  /* 0x000000021900780c */ /* 0x000fe40002fa1670 */
[----:B------:R-:W-:Y:S02]  /*5910*/  ISETP.GE.AND P0, PT, R227, 0x22, PT ;  /* 0x00000022e300780c */ /* 0x000fe40003f06270 */
[C---:B------:R-:W-:Y:S02]  /*5920*/  ISETP.GT.AND P4, PT, R226.reuse, 0x11, !P6 ;  /* 0x00000011e200780c */ /* 0x040fe40007784270 */
[----:B------:R-:W-:Y:S02]  /*5930*/  ISETP.GT.AND P3, PT, R226, 0x20, !P1 ;  /* 0x00000020e200780c */ /* 0x000fe40004f64270 */
[C---:B------:R-:W-:Y:S01]  /*5940*/  FSEL R35, R13.reuse, -INF , !P2 ;  /* 0xff8000000d237808 */ /* 0x040fe20005000000 */
[----:B------:R-:W-:Y:S01]  /*5950*/  FFMA.FTZ R13, -R13, R13, 1 ;  /* 0x3f8000000d0d7423 */ /* 0x000fe2000001010d */
[----:B------:R-:W-:-:S02]  /*5960*/  FSEL R224, R10, -INF , !P5 ;  /* 0xff8000000ae07808 */ /* 0x000fc40006800000 */
[----:B------:R-:W-:Y:S01]  /*5970*/  ISETP.LT.OR P4, PT, R32, 0x12, P4 ;  /* 0x000000122000780c */ /* 0x000fe20002781670 */
[--C-:B---3--:R-:W-:Y:S01]  /*5980*/  FFMA.FTZ R35, R35, UR4, -R5.reuse ;  /* 0x0000000423237c23 */ /* 0x108fe20008010805 */
[----:B------:R-:W-:Y:S01]  /*5990*/  ISETP.GT.AND P2, PT, R226, 0x21, !P0 ;  /* 0x00000021e200780c */ /* 0x000fe20004744270 */
[----:B------:R-:W-:Y:S01]  /*59a0*/  FFMA.FTZ R224, R224, UR4, -R5 ;  /* 0x00000004e0e07c23 */ /* 0x000fe20008010805 */
[----:B------:R-:W-:Y:S02]  /*59b0*/  ISETP.LT.OR P3, PT, R32, 0x21, P3 ;  /* 0x000000212000780c */ /* 0x000fe40001f61670 */
[----:B------:R-:W-:Y:S02]  /*59c0*/  ISETP.GE.AND P5, PT, R227, 0x31, PT ;  /* 0x00000031e300780c */ /* 0x000fe40003fa6270 */
[----:B------:R-:W-:Y:S01]  /*59d0*/  FSEL R39, R12, -INF , !P4 ;  /* 0xff8000000c277808 */ /* 0x000fe20006000000 */
[----:B------:R-:W-:Y:S01]  /*59e0*/  MUFU.EX2 R224, R224 ;  /* 0x000000e000e07308 */ /* 0x000fe20000000800 */
[----:B------:R-:W-:Y:S01]  /*59f0*/  ISETP.LT.OR P2, PT, R32, 0x22, P2 ;  /* 0x000000222000780c */ /* 0x000fe20001741670 */
[----:B------:R-:W-:Y:S01]  /*5a00*/  FFMA.FTZ R12, -R12, R12, 1 ;  /* 0x3f8000000c0c7423 */ /* 0x000fe2000001010c */
[C---:B------:R-:W-:Y:S01]  /*5a10*/  FSEL R40, R15.reuse, -INF , !P3 ;  /* 0xff8000000f287808 */ /* 0x040fe20005800000 */
[----:B------:R-:W-:Y:S01]  /*5a20*/  FFMA.FTZ R15, -R15, R15, 1 ;  /* 0x3f8000000f0f7423 */ /* 0x000fe2000001010f */
[----:B------:R-:W-:-:S02]  /*5a30*/  ISETP.GE.AND P4, PT, R227, 0x32, PT ;  /* 0x00000032e300780c */ /* 0x000fc40003f86270 */
[----:B------:R-:W-:Y:S02]  /*5a40*/  ISETP.GT.AND P3, PT, R226, 0x30, !P5 ;  /* 0x00000030e200780c */ /* 0x000fe40006f64270 */
[C---:B------:R-:W-:Y:S01]  /*5a50*/  FSEL R41, R20.reuse, -INF , !P2 ;  /* 0xff80000014297808 */ /* 0x040fe20005000000 */
[----:B------:R-:W-:Y:S01]  /*5a60*/  FFMA.FTZ R20, -R20, R20, 1 ;  /* 0x3f80000014147423 */ /* 0x000fe20000010114 */
[----:B------:R-:W-:Y:S02]  /*5a70*/  ISETP.GT.AND P2, PT, R226, 0x31, !P4 ;  /* 0x00000031e200780c */ /* 0x000fe40006744270 */
[C---:B------:R-:W-:Y:S02]  /*5a80*/  ISETP.LT.OR P3, PT, R32.reuse, 0x31, P3 ;  /* 0x000000312000780c */ /* 0x040fe40001f61670 */
[----:B------:R-:W-:Y:S02]  /*5a90*/  ISETP.LT.OR P2, PT, R32, 0x32, P2 ;  /* 0x000000322000780c */ /* 0x000fe40001741670 */
[----:B------:R-:W-:-:S02]  /*5aa0*/  FSEL R38, R23, -INF , !P3 ;  /* 0xff80000017267808 */ /* 0x000fc40005800000 */
[C---:B------:R-:W-:Y:S02]  /*5ab0*/  ISETP.GE.AND P3, PT, R227.reuse, 0x41, PT ;  /* 0x00000041e300780c */ /* 0x040fe40003f66270 */
[C---:B------:R-:W-:Y:S01]  /*5ac0*/  FSEL R33, R26.reuse, -INF , !P2 ;  /* 0xff8000001a217808 */ /* 0x040fe20005000000 */
[----:B------:R-:W-:Y:S01]  /*5ad0*/  FFMA.FTZ R26, -R26, R26, 1 ;  /* 0x3f8000001a1a7423 */ /* 0x000fe2000001011a */
[----:B------:R-:W-:Y:S02]  /*5ae0*/  ISETP.GT.AND P2, PT, R226, 0x40, !P3 ;  /* 0x00000040e200780c */ /* 0x000fe40005f44270 */
[----:B------:R-:W-:Y:S01]  /*5af0*/  ISETP.GE.AND P6, PT, R227, 0x1, PT ;  /* 0x00000001e300780c */ /* 0x000fe20003fc6270 */
[----:B--2---:R-:W-:Y:S01]  /*5b00*/  FFMA.FTZ R33, R33, UR4, -R6 ;  /* 0x0000000421217c23 */ /* 0x004fe20008010806 */
[----:B------:R-:W-:Y:S02]  /*5b10*/  ISETP.LT.OR P2, PT, R32, 0x41, P2 ;  /* 0x000000412000780c */ /* 0x000fe40001741670 */
[----:B------:R-:W-:-:S02]  /*5b20*/  P2R R42, PR, RZ, 0x2 ;  /* 0x00000002ff2a7803 */ /* 0x000fc40000000000 */
        /* <DEDUP_REMOVED lines=8> */
[--C-:B------:R-:W-:Y:S01]  /*5bb0*/  FFMA.FTZ R225, R225, UR4, -R6.reuse ;  /* 0x00000004e1e17c23 */ /* 0x100fe20008010806 */
[----:B------:R-:W-:Y:S02]  /*5bc0*/  ISETP.GT.AND P1, PT, R226, 0x41, !P2 ;  /* 0x00000041e200780c */ /* 0x000fe40005724270 */
[----:B------:R-:W-:Y:S02]  /*5bd0*/  FSEL R226, R9, -INF , !P6 ;  /* 0xff80000009e27808 */ /* 0x000fe40007000000 */
[----:B------:R-:W-:Y:S01]  /*5be0*/  ISETP.LT.OR P1, PT, R32, 0x42, P1 ;  /* 0x000000422000780c */ /* 0x000fe20000f21670 */
[----:B------:R-:W-:Y:S01]  /*5bf0*/  MUFU.EX2 R225, R225 ;  /* 0x000000e100e17308 */ /* 0x000fe20000000800 */
[----:B------:R-:W-:Y:S01]  /*5c00*/  ISETP.GE.AND P6, PT, R227, 0x12, PT ;  /* 0x00000012e300780c */ /* 0x000fe20003fc6270 */
[----:B------:R-:W-:Y:S01]  /*5c10*/  IMAD R227, R18, 0x4, R17 ;  /* 0x0000000412e37824 */ /* 0x000fe200078e0211 */
[----:B------:R-:W-:Y:S01]  /*5c20*/  FSEL R32, R30, -INF , !P1 ;  /* 0xff8000001e207808 */ /* 0x000fe20004800000 */
[----:B------:R-:W-:Y:S01]  /*5c30*/  FFMA.FTZ R226, R226, UR4, -R5 ;  /* 0x00000004e2e27c23 */ /* 0x000fe20008010805 */
[----:B------:R-:W-:Y:S01]  /*5c40*/  ISETP.NE.AND P1, PT, R42, RZ, PT ;  /* 0x000000ff2a00720c */ /* 0x000fe20003f25270 */
[----:B------:R-:W-:Y:S01]  /*5c50*/  FFMA.FTZ R42, R43, UR4, -R6 ;  /* 0x000000042b2a7c23 */ /* 0x000fe20008010806 */
[C---:B------:R-:W-:Y:S01]  /*5c60*/  ISETP.GT.AND P6, PT, R24.reuse, 0x11, !P6 ;  /* 0x000000111800780c */ /* 0x040fe200077c4270 */
[----:B------:R-:W1:Y:S01]  /*5c70*/  LDS R43, [R227+0x2c320] ;  /* 0x02c32000e32b7984 */ /* 0x000e620000000800 */
[C---:B------:R-:W-:Y:S01]  /*5c80*/  ISETP.GT.AND P1, PT, R24.reuse, 0x20, !P1 ;  /* 0x000000201800780c */ /* 0x040fe20004f24270 */
[----:B------:R-:W2:Y:S01]  /*5c90*/  MUFU.EX2 R226, R226 ;  /* 0x000000e200e27308 */ /* 0x000ea20000000800 */
[----:B------:R-:W-:-:S02]  /*5ca0*/  ISETP.GT.AND P5, PT, R24, 0x30, !P5 ;  /* 0x000000301800780c */ /* 0x000fc40006fa4270 */
[C---:B------:R-:W-:Y:S02]  /*5cb0*/  ISETP.GT.AND P4, PT, R24.reuse, 0x31, !P4 ;  /* 0x000000311800780c */ /* 0x040fe40006784270 */
[C---:B------:R-:W-:Y:S02]  /*5cc0*/  ISETP.GT.AND P3, PT, R24.reuse, 0x40, !P3 ;  /* 0x000000401800780c */ /* 0x040fe40005f64270 */
[----:B------:R-:W-:Y:S01]  /*5cd0*/  ISETP.GT.AND P2, PT, R24, 0x41, !P2 ;  /* 0x000000411800780c */ /* 0x000fe20005744270 */
[----:B------:R-:W3:Y:S01]  /*5ce0*/  MUFU.EX2 R42, R42 ;  /* 0x0000002a002a7308 */ /* 0x000ee20000000800 */
[----:B------:R1:W4:Y:S01]  /*5cf0*/  LDS R24, [R227+0x2c300] ;  /* 0x02c30000e3187984 */ /* 0x0003220000000800 */
[----:B------:R-:W-:Y:S02]  /*5d00*/  WARPGROUP.DEPBAR.LE gsb0, 0x0 ;  /* 0x00008000000079c5 */ /* 0x000fe40000010000 */
[C---:B------:R-:W-:Y:S02]  /*5d10*/  ISETP.LT.OR P6, PT, R25.reuse, 0x12, P6 ;  /* 0x000000121900780c */ /* 0x040fe400037c1670 */
[----:B------:R-:W-:-:S02]  /*5d20*/  ISETP.LT.OR P1, PT, R25, 0x21, P1 ;  /* 0x000000211900780c */ /* 0x000fc40000f21670 */
[C---:B------:R-:W-:Y:S02]  /*5d30*/  ISETP.LT.OR P0, PT, R25.reuse, 0x22, P0 ;  /* 0x000000221900780c */ /* 0x040fe40000701670 */
[C---:B------:R-:W-:Y:S02]  /*5d40*/  ISETP.LT.OR P5, PT, R25.reuse, 0x31, P5 ;  /* 0x000000311900780c */ /* 0x040fe40002fa1670 */
[C---:B------:R-:W-:Y:S02]  /*5d50*/  ISETP.LT.OR P4, PT, R25.reuse, 0x32, P4 ;  /* 0x000000321900780c */ /* 0x040fe40002781670 */
[C---:B------:R-:W-:Y:S02]  /*5d60*/  ISETP.LT.OR P3, PT, R25.reuse, 0x41, P3 ;  /* 0x000000411900780c */ /* 0x040fe40001f61670 */
[----:B------:R-:W-:Y:S02]  /*5d70*/  ISETP.LT.OR P2, PT, R25, 0x42, P2 ;  /* 0x000000421900780c */ /* 0x000fe40001741670 */
[----:B--2---:R-:W-:Y:S01]  /*5d80*/  F2FP.F16.F32.PACK_AB R25, R224, R226 ;  /* 0x000000e2e019723e */ /* 0x004fe200000000ff */
[--C-:B-1----:R-:W-:Y:S01]  /*5d90*/  FADD.FTZ R227, R46, -R43.reuse ;  /* 0x8000002b2ee37221 */ /* 0x102fe20000010000 */
[--C-:B------:R-:W-:Y:S01]  /*5da0*/  FADD.FTZ R47, R47, -R43.reuse ;  /* 0x8000002b2f2f7221 */ /* 0x100fe20000010000 */
[----:B------:R-:W-:Y:S01]  /*5db0*/  FFMA.FTZ R46, -R14, R14, 1 ;  /* 0x3f8000000e2e7423 */ /* 0x000fe2000001010e */
[--C-:B------:R-:W-:Y:S01]  /*5dc0*/  FADD.FTZ R50, R50, -R43.reuse ;  /* 0x8000002b32327221 */ /* 0x100fe20000010000 */
[----:B------:R-:W-:Y:S01]  /*5dd0*/  FMUL.FTZ R227, R226, R227 ;  /* 0x000000e3e2e37220 */ /* 0x000fe20000410000 */
[----:B------:R-:W-:Y:S01]  /*5de0*/  FMUL.FTZ R47, R224, R47 ;  /* 0x0000002fe02f7220 */ /* 0x000fe20000410000 */
[--C-:B------:R-:W-:Y:S01]  /*5df0*/  FADD.FTZ R51, R51, -R43.reuse ;  /* 0x8000002b33337221 */ /* 0x100fe20000010000 */
[--C-:B------:R-:W-:Y:S01]  /*5e00*/  FADD.FTZ R54, R54, -R43.reuse ;  /* 0x8000002b36367221 */ /* 0x100fe20000010000 */
[--C-:B------:R-:W-:Y:S01]  /*5e10*/  FADD.FTZ R55, R55, -R43.reuse ;  /* 0x8000002b37377221 */ /* 0x100fe20000010000 */
[--C-:B------:R-:W-:Y:S01]  /*5e20*/  FADD.FTZ R219, R219, -R43.reuse ;  /* 0x8000002bdbdb7221 */ /* 0x100fe20000010000 */
[--C-:B------:R-:W-:Y:S01]  /*5e30*/  FADD.FTZ R218, R218, -R43.reuse ;  /* 0x8000002bdada7221 */ /* 0x100fe20000010000 */
[--C-:B----4-:R-:W-:Y:S01]  /*5e40*/  FADD.FTZ R44, R44, -R24.reuse ;  /* 0x800000182c2c7221 */ /* 0x110fe20000010000 */
        /* <DEDUP_REMOVED lines=9> */
[C---:B---3--:R-:W-:Y:S01]  /*5ee0*/  F2FP.F16.F32.PACK_AB R24, R42.reuse, R225 ;  /* 0x000000e12a18723e */ /* 0x048fe200000000ff */
[----:B------:R-:W-:Y:S01]  /*5ef0*/  BAR.SYNC.DEFER_BLOCKING 0x9, 0x100 ;  /* 0x0244000000007b1d */ /* 0x000fe20000010000 */
[----:B------:R-:W-:Y:S01]  /*5f00*/  FMUL.FTZ R45, R42, R45 ;  /* 0x0000002d2a2d7220 */ /* 0x000fe20000410000 */
[----:B------:R-:W-:Y:S01]  /*5f10*/  FSEL R42, R28, -INF , !P4 ;  /* 0xff8000001c2a7808 */ /* 0x000fe20006000000 */
[----:B------:R-:W-:Y:S01]  /*5f20*/  FMUL.FTZ R44, R225, R44 ;  /* 0x0000002ce12c7220 */ /* 0x000fe20000410000 */
[--C-:B------:R-:W-:Y:S01]  /*5f30*/  FADD.FTZ R222, R222, -R43.reuse ;  /* 0x8000002bdede7221 */ /* 0x100fe20000010000 */
[----:B------:R-:W-:Y:S01]  /*5f40*/  FMUL.FTZ R45, R45, R8 ;  /* 0x000000082d2d7220 */ /* 0x000fe20000410000 */
[----:B------:R-:W-:Y:S01]  /*5f50*/  FADD.FTZ R43, R223, -R43 ;  /* 0x8000002bdf2b7221 */ /* 0x000fe20000010000 */
[----:B------:R1:W-:Y:S02]  /*5f60*/  STSM.16.M88.2 [R0+0x2c500], R24 ;  /* 0x02c5001800007844 */ /* 0x0003e40000000100 */
[--C-:B-1----:R-:W-:Y:S01]  /*5f70*/  FFMA.FTZ R25, R36, UR4, -R6.reuse ;  /* 0x0000000424197c23 */ /* 0x102fe20008010806 */
[--C-:B------:R-:W-:Y:S01]  /*5f80*/  FFMA.FTZ R24, R39, UR4, -R6.reuse ;  /* 0x0000000427187c23 */ /* 0x100fe20008010806 */
[--C-:B------:R-:W-:Y:S01]  /*5f90*/  FFMA.FTZ R39, R40, UR4, -R6.reuse ;  /* 0x0000000428277c23 */ /* 0x100fe20008010806 */
[--C-:B------:R-:W-:Y:S01]  /*5fa0*/  FFMA.FTZ R36, R41, UR4, -R6.reuse ;  /* 0x0000000429247c23 */ /* 0x100fe20008010806 */
[----:B------:R-:W-:Y:S01]  /*5fb0*/  FFMA.FTZ R41, R38, UR4, -R6 ;  /* 0x0000000426297c23 */ /* 0x000fe20008010806 */
[----:B------:R-:W-:Y:S01]  /*5fc0*/  FFMA.FTZ R40, -R9, R9, 1 ;  /* 0x3f80000009287423 */ /* 0x000fe20000010109 */
[----:B------:R-:W1:Y:S01]  /*5fd0*/  MUFU.EX2 R25, R25 ;  /* 0x0000001900197308 */ /* 0x000e620000000800 */
[----:B------:R-:W-:-:S02]  /*5fe0*/  VIADD R9, R17, 0x2c500 ;  /* 0x0002c50011097836 */ /* 0x000fc40000000000 */
[----:B------:R-:W-:-:S03]  /*5ff0*/  FMUL.FTZ R227, R227, R40 ;  /* 0x00000028e3e37220 */ /* 0x000fc60000410000 */
[----:B------:R-:W-:Y:S02]  /*6000*/  SHF.R.U32.HI R9, RZ, 0x4, R9 ;  /* 0x00000004ff097819 */ /* 0x000fe40000011609 */
[----:B------:R-:W2:Y:S02]  /*6010*/  MUFU.EX2 R24, R24 ;  /* 0x0000001800187308 */ /* 0x000ea40000000800 */
[----:B------:R-:W-:-:S04]  /*6020*/  LOP3.LUT R9, R9, 0x3fff, RZ, 0xc0, !PT ;  /* 0x00003fff09097812 */ /* 0x000fc800078ec0ff */
[----:B------:R-:W-:Y:S02]  /*6030*/  LOP3.LUT R9, R9, 0x80000, RZ, 0xfc, !PT ;  /* 0x0008000009097812 */ /* 0x000fe400078efcff */
[----:B------:R-:W3:Y:S01]  /*6040*/  MUFU.EX2 R39, R39 ;  /* 0x0000002700277308 */ /* 0x000ee20000000800 */
[----:B-1----:R-:W-:Y:S01]  /*6050*/  FMUL.FTZ R8, R25, R48 ;  /* 0x0000003019087220 */ /* 0x002fe20000410000 */
[----:B------:R-:W-:-:S03]  /*6060*/  R2UR UR58, R9 ;  /* 0x00000000093a72ca */ /* 0x000fc600000e0000 */
[----:B------:R-:W-:-:S03]  /*6070*/  FMUL.FTZ R8, R8, R11 ;  /* 0x0000000b08087220 */ /* 0x000fc60000410000 */
[----:B------:R-:W1:Y:S01]  /*6080*/  MUFU.EX2 R38, R33 ;  /* 0x0000002100267308 */ /* 0x000e620000000800 */
[C---:B--2---:R-:W-:Y:S01]  /*6090*/  FMUL.FTZ R11, R24.reuse, R49 ;  /* 0x00000031180b7220 */ /* 0x044fe20000410000 */
[----:B------:R-:W-:Y:S01]  /*60a0*/  FFMA.FTZ R49, -R29, R29, 1 ;  /* 0x3f8000001d317423 */ /* 0x000fe2000001011d */
[----:B------:R-:W-:Y:S02]  /*60b0*/  F2FP.F16.F32.PACK_AB R24, R24, R25 ;  /* 0x000000191818723e */ /* 0x000fe400000000ff */
[----:B------:R-:W-:-:S03]  /*60c0*/  FMUL.FTZ R11, R11, R12 ;  /* 0x0000000c0b0b7220 */ /* 0x000fc60000410000 */
[----:B------:R-:W2:Y:S01]  /*60d0*/  MUFU.EX2 R36, R36 ;  /* 0x0000002400247308 */ /* 0x000ea20000000800 */
[----:B---3--:R-:W-:-:S04]  /*60e0*/  FMUL.FTZ R12, R39, R52 ;  /* 0x00000034270c7220 */ /* 0x008fc80000410000 */
[----:B------:R-:W-:Y:S01]  /*60f0*/  FMUL.FTZ R12, R12, R15 ;  /* 0x0000000f0c0c7220 */ /* 0x000fe20000410000 */
[--C-:B------:R-:W-:Y:S01]  /*6100*/  FFMA.FTZ R15, R37, UR4, -R6.reuse ;  /* 0x00000004250f7c23 */ /* 0x100fe20008010806 */
[----:B------:R-:W-:Y:S01]  /*6110*/  FFMA.FTZ R37, -R23, R23, 1 ;  /* 0x3f80000017257423 */ /* 0x000fe20000010117 */
[----:B------:R-:W3:Y:S01]  /*6120*/  MUFU.EX2 R41, R41 ;  /* 0x0000002900297308 */ /* 0x000ee20000000800 */
[----:B-1----:R-:W-:Y:S01]  /*6130*/  FMUL.FTZ R33, R38, R217 ;  /* 0x000000d926217220 */ /* 0x002fe20000410000 */
[----:B------:R-:W-:Y:S01]  /*6140*/  FFMA.FTZ R6, R32, UR4, -R6 ;  /* 0x0000000420067c23 */ /* 0x000fe20008010806 */
[----:B------:R-:W-:Y:S02]  /*6150*/  MOV R217, UR59 ;  /* 0x0000003b00d97c02 */ /* 0x000fe40008000f00 */
[----:B------:R-:W-:Y:S01]  /*6160*/  FMUL.FTZ R33, R33, R26 ;  /* 0x0000001a21217220 */ /* 0x000fe20000410000 */
[----:B------:R-:W-:Y:S01]  /*6170*/  FSEL R26, R14, -INF , !P6 ;  /* 0xff8000000e1a7808 */ /* 0x000fe20007000000 */
[--C-:B------:R-:W-:Y:S01]  /*6180*/  FFMA.FTZ R14, R42, UR4, -R5.reuse ;  /* 0x000000042a0e7c23 */ /* 0x100fe20008010805 */
[----:B------:R-:W1:Y:S01]  /*6190*/  MUFU.EX2 R15, R15 ;  /* 0x0000000f000f7308 */ /* 0x000e620000000800 */
[----:B--2---:R-:W-:Y:S01]  /*61a0*/  FMUL.FTZ R23, R36, R53 ;  /* 0x0000003524177220 */ /* 0x004fe20000410000 */
[----:B------:R-:W-:Y:S01]  /*61b0*/  FSEL R42, R31, -INF , !P3 ;  /* 0xff8000001f2a7808 */ /* 0x000fe20005800000 */
[----:B------:R-:W-:Y:S01]  /*61c0*/  FFMA.FTZ R32, R26, UR4, -R5 ;  /* 0x000000041a207c23 */ /* 0x000fe20008010805 */
[----:B------:R-:W-:Y:S01]  /*61d0*/  FSEL R26, R21, -INF , !P1 ;  /* 0xff800000151a7808 */ /* 0x000fe20004800000 */
[----:B------:R-:W-:Y:S01]  /*61e0*/  FMUL.FTZ R23, R23, R20 ;  /* 0x0000001417177220 */ /* 0x000fe20000410000 */
[----:B------:R-:W-:Y:S01]  /*61f0*/  F2FP.F16.F32.PACK_AB R36, R36, R39 ;  /* 0x000000272424723e */ /* 0x000fe200000000ff */
[----:B------:R-:W-:Y:S01]  /*6200*/  FFMA.FTZ R31, -R31, R31, 1 ;  /* 0x3f8000001f1f7423 */ /* 0x000fe2000001011f */
[----:B------:R-:W2:Y:S01]  /*6210*/  MUFU.EX2 R29, R35 ;  /* 0x00000023001d7308 */ /* 0x000ea20000000800 */
[----:B---3--:R-:W-:Y:S01]  /*6220*/  FMUL.FTZ R216, R41, R216 ;  /* 0x000000d829d87220 */ /* 0x008fe20000410000 */
[----:B------:R-:W-:-:S02]  /*6230*/  F2FP.F16.F32.PACK_AB R38, R38, R41 ;  /* 0x000000292626723e */ /* 0x000fc400000000ff */
[----:B------:R-:W-:Y:S01]  /*6240*/  F2FP.F16.F32.PACK_AB R12, R23, R12 ;  /* 0x0000000c170c723e */ /* 0x000fe200000000ff */
[----:B------:R-:W-:Y:S01]  /*6250*/  FMUL.FTZ R20, R216, R37 ;  /* 0x00000025d8147220 */ /* 0x000fe20000410000 */
[----:B------:R-:W-:Y:S01]  /*6260*/  FFMA.FTZ R37, -R7, R7, 1 ;  /* 0x3f80000007257423 */ /* 0x000fe20000010107 */
[----:B------:R-:W-:Y:S01]  /*6270*/  MOV R216, UR58 ;  /* 0x0000003a00d87c02 */ /* 0x000fe20008000f00 */
[----:B------:R-:W3:Y:S01]  /*6280*/  MUFU.EX2 R32, R32 ;  /* 0x0000002000207308 */ /* 0x000ee20000000800 */
[----:B-1----:R-:W-:Y:S01]  /*6290*/  FMUL.FTZ R220, R15, R220 ;  /* 0x000000dc0fdc7220 */ /* 0x002fe20000410000 */
[----:B------:R-:W-:Y:S01]  /*62a0*/  FMUL.FTZ R44, R44, R37 ;  /* 0x000000252c2c7220 */ /* 0x000fe20000410000 */
[--C-:B------:R-:W-:Y:S01]  /*62b0*/  FFMA.FTZ R37, R26, UR4, -R5.reuse ;  /* 0x000000041a257c23 */ /* 0x100fe20008010805 */
[----:B------:R-:W-:Y:S01]  /*62c0*/  F2FP.F16.F32.PACK_AB R20, R33, R20 ;  /* 0x000000142114723e */ /* 0x000fe200000000ff */
[----:B------:R-:W-:Y:S01]  /*62d0*/  FMUL.FTZ R7, R220, R49 ;  /* 0x00000031dc077220 */ /* 0x000fe20000410000 */
[----:B------:R-:W-:Y:S01]  /*62e0*/  FFMA.FTZ R49, -R30, R30, 1 ;  /* 0x3f8000001e317423 */ /* 0x000fe2000001011e */
[C---:B------:R-:W-:Y:S01]  /*62f0*/  FSEL R30, R22.reuse, -INF , !P0 ;  /* 0xff800000161e7808 */ /* 0x040fe20004000000 */
[----:B------:R-:W-:Y:S01]  /*6300*/  MUFU.EX2 R14, R14 ;  /* 0x0000000e000e7308 */ /* 0x000fe20000000800 */
[----:B--2---:R-:W-:Y:S01]  /*6310*/  FMUL.FTZ R50, R29, R50 ;  /* 0x000000321d327220 */ /* 0x004fe20000410000 */
[----:B------:R-:W-:Y:S01]  /*6320*/  FFMA.FTZ R22, -R22, R22, 1 ;  /* 0x3f80000016167423 */ /* 0x000fe20000010116 */
[----:B------:R-:W-:Y:S01]  /*6330*/  F2FP.F16.F32.PACK_AB R44, R45, R44 ;  /* 0x0000002c2d2c723e */ /* 0x000fe200000000ff */
[----:B------:R-:W-:Y:S01]  /*6340*/  FFMA.FTZ R40, R30, UR4, -R5 ;  /* 0x000000041e287c23 */ /* 0x000fe20008010805 */
[----:B------:R-:W-:Y:S01]  /*6350*/  FFMA.FTZ R30, -R10, R10, 1 ;  /* 0x3f8000000a1e7423 */ /* 0x000fe2000001010a */
[----:B------:R-:W-:-:S02]  /*6360*/  FSEL R10, R27, -INF , !P5 ;  /* 0xff8000001b0a7808 */ /* 0x000fc40006800000 */
[----:B------:R-:W1:Y:S01]  /*6370*/  MUFU.EX2 R37, R37 ;  /* 0x0000002500257308 */ /* 0x000e620000000800 */
[----:B------:R-:W-:Y:S01]  /*6380*/  FMUL.FTZ R30, R47, R30 ;  /* 0x0000001e2f1e7220 */ /* 0x000fe20000410000 */
[--C-:B------:R-:W-:Y:S01]  /*6390*/  FFMA.FTZ R47, R42, UR4, -R5.reuse ;  /* 0x000000042a2f7c23 */ /* 0x100fe20008010805 */
[----:B------:R-:W-:Y:S01]  /*63a0*/  FSEL R42, R34, -INF , !P2 ;  /* 0xff800000222a7808 */ /* 0x000fe20005000000 */
[--C-:B------:R-:W-:Y:S01]  /*63b0*/  FFMA.FTZ R35, R10, UR4, -R5.reuse ;  /* 0x000000040a237c23 */ /* 0x100fe20008010805 */
[----:B------:R-:W-:Y:S01]  /*63c0*/  FMUL.FTZ R10, R50, R13 ;  /* 0x0000000d320a7220 */ /* 0x000fe20000410000 */
[C---:B---3--:R-:W-:Y:S01]  /*63d0*/  FMUL.FTZ R13, R32.reuse, R51 ;  /* 0x00000033200d7220 */ /* 0x048fe20000410000 */
[----:B------:R-:W-:Y:S01]  /*63e0*/  F2FP.F16.F32.PACK_AB R25, R32, R29 ;  /* 0x0000001d2019723e */ /* 0x000fe200000000ff */
[----:B------:R-:W2:Y:S01]  /*63f0*/  MUFU.EX2 R40, R40 ;  /* 0x0000002800287308 */ /* 0x000ea20000000800 */
[----:B------:R-:W-:Y:S01]  /*6400*/  FFMA.FTZ R42, R42, UR4, -R5 ;  /* 0x000000042a2a7c23 */ /* 0x000fe20008010805 */
[----:B------:R-:W-:Y:S01]  /*6410*/  FMUL.FTZ R13, R13, R46 ;  /* 0x0000002e0d0d7220 */ /* 0x000fe20000410000 */
[C---:B------:R-:W-:Y:S01]  /*6420*/  VIADD R5, R9.reuse, 0x80 ;  /* 0x0000008009057836 */ /* 0x040fe20000000000 */
[----:B------:R-:W-:Y:S01]  /*6430*/  STSM.16.M88.2 [R0+0x2cd00], R24 ;  /* 0x02cd001800007844 */ /* 0x000fe20000000100 */
[----:B------:R-:W-:Y:S01]  /*6440*/  VIADD R46, R9, 0x100 ;  /* 0x00000100092e7836 */ /* 0x000fe20000000000 */
[----:B------:R-:W-:-:S02]  /*6450*/  F2FP.F16.F32.PACK_AB R45, R30, R227 ;  /* 0x000000e31e2d723e */ /* 0x000fc400000000ff */
[----:B------:R-:W3:Y:S01]  /*6460*/  MUFU.EX2 R35, R35 ;  /* 0x0000002300237308 */ /* 0x000ee20000000800 */
[----:B------:R-:W-:Y:S01]  /*6470*/  R2UR UR4, R5 ;  /* 0x00000000050472ca */ /* 0x000fe200000e0000 */
[----:B-1----:R-:W-:Y:S01]  /*6480*/  FMUL.FTZ R5, R37, R54 ;  /* 0x0000003625057220 */ /* 0x002fe20000410000 */
[----:B------:R-:W-:Y:S01]  /*6490*/  R2UR UR5, R46 ;  /* 0x000000002e0572ca */ /* 0x000fe200000e0000 */
[----:B------:R-:W-:Y:S01]  /*64a0*/  FFMA.FTZ R46, -R21, R21, 1 ;  /* 0x3f800000152e7423 */ /* 0x000fe20000010115 */
[----:B------:R-:W-:Y:S01]  /*64b0*/  VIADD R21, R9, 0x180 ;  /* 0x0000018009157836 */ /* 0x000fe20000000000 */
[----:B------:R-:W-:Y:S02]  /*64c0*/  F2FP.F16.F32.PACK_AB R29, R13, R10 ;  /* 0x0000000a0d1d723e */ /* 0x000fe400000000ff */
[----:B------:R-:W1:Y:S01]  /*64d0*/  MUFU.EX2 R6, R6 ;  /* 0x0000000600067308 */ /* 0x000e620000000800 */
[C---:B--2---:R-:W-:Y:S01]  /*64e0*/  FMUL.FTZ R55, R40.reuse, R55 ;  /* 0x0000003728377220 */ /* 0x044fe20000410000 */
[----:B------:R-:W-:Y:S01]  /*64f0*/  FMUL.FTZ R5, R5, R46 ;  /* 0x0000002e05057220 */ /* 0x000fe20000410000 */
[----:B------:R-:W-:-:S02]  /*6500*/  F2FP.F16.F32.PACK_AB R37, R40, R37 ;  /* 0x000000252825723e */ /* 0x000fc400000000ff */
[----:B------:R-:W-:Y:S01]  /*6510*/  FMUL.FTZ R46, R55, R22 ;  /* 0x00000016372e7220 */ /* 0x000fe20000410000 */
[----:B------:R-:W-:Y:S01]  /*6520*/  FFMA.FTZ R22, -R27, R27, 1 ;  /* 0x3f8000001b167423 */ /* 0x000fe2000001011b */
[----:B------:R-:W-:Y:S01]  /*6530*/  FFMA.FTZ R27, -R28, R28, 1 ;  /* 0x3f8000001c1b7423 */ /* 0x000fe2000001011c */
[----:B------:R-:W2:Y:S01]  /*6540*/  MUFU.EX2 R47, R47 ;  /* 0x0000002f002f7308 */ /* 0x000ea20000000800 */
[----:B------:R-:W-:Y:S01]  /*6550*/  FFMA.FTZ R28, -R34, R34, 1 ;  /* 0x3f800000221c7423 */ /* 0x000fe20000010122 */
[C---:B------:R-:W-:Y:S01]  /*6560*/  FMUL.FTZ R34, R14.reuse, R219 ;  /* 0x000000db0e227220 */ /* 0x040fe20000410000 */
[----:B---3--:R-:W-:Y:S01]  /*6570*/  F2FP.F16.F32.PACK_AB R39, R14, R35 ;  /* 0x000000230e27723e */ /* 0x008fe200000000ff */
[----:B------:R-:W-:Y:S01]  /*6580*/  STSM.16.M88.2 [R0+0x2d500], R36 ;  /* 0x02d5002400007844 */ /* 0x000fe20000000100 */
[----:B------:R-:W-:Y:S01]  /*6590*/  R2UR UR6, R21 ;  /* 0x00000000150672ca */ /* 0x000fe200000e0000 */
[----:B------:R-:W-:Y:S01]  /*65a0*/  FMUL.FTZ R21, R35, R218 ;  /* 0x000000da23157220 */ /* 0x000fe20000410000 */
[----:B------:R-:W-:Y:S01]  /*65b0*/  FMUL.FTZ R34, R34, R27 ;  /* 0x0000001b22227220 */ /* 0x000fe20000410000 */
[----:B------:R-:W3:Y:S01]  /*65c0*/  MUFU.EX2 R42, R42 ;  /* 0x0000002a002a7308 */ /* 0x000ee20000000800 */
[----:B-1----:R-:W-:Y:S01]  /*65d0*/  F2FP.F16.F32.PACK_AB R14, R6, R15 ;  /* 0x0000000f060e723e */ /* 0x002fe200000000ff */
[----:B------:R-:W-:Y:S01]  /*65e0*/  STSM.16.M88.2 [R0+0x2dd00], R38 ;  /* 0x02dd002600007844 */ /* 0x000fe20000000100 */
[----:B------:R-:W-:Y:S01]  /*65f0*/  FMUL.FTZ R21, R21, R22 ;  /* 0x0000001615157220 */ /* 0x000fe20000410000 */
[----:B------:R-:W-:-:S02]  /*6600*/  IMAD R22, R4, 0x2000, R17 ;  /* 0x0000200004167824 */ /* 0x000fc400078e0211 */
[----:B------:R-:W-:Y:S01]  /*6610*/  FMUL.FTZ R26, R6, R221 ;  /* 0x000000dd061a7220 */ /* 0x000fe20000410000 */
[----:B------:R-:W-:Y:S01]  /*6620*/  F2FP.F16.F32.PACK_AB R13, R46, R5 ;  /* 0x000000052e0d723e */ /* 0x000fe200000000ff */
[----:B------:R-:W-:Y:S01]  /*6630*/  VIADD R5, R9, 0x200 ;  /* 0x0000020009057836 */ /* 0x000fe20000000000 */
[----:B------:R-:W-:Y:S01]  /*6640*/  F2FP.F16.F32.PACK_AB R21, R34, R21 ;  /* 0x000000152215723e */ /* 0x000fe200000000ff */
[----:B------:R-:W-:Y:S02]  /*6650*/  VIADD R6, R22, 0x24100 ;  /* 0x0002410016067836 */ /* 0x000fe40000000000 */
[----:B--2---:R-:W-:Y:S01]  /*6660*/  FMUL.FTZ R222, R47, R222 ;  /* 0x000000de2fde7220 */ /* 0x004fe20000410000 */
[----:B------:R-:W-:Y:S01]  /*6670*/  FMUL.FTZ R26, R26, R49 ;  /* 0x000000311a1a7220 */ /* 0x000fe20000410000 */
[----:B------:R-:W-:Y:S01]  /*6680*/  R2UR UR7, R5 ;  /* 0x00000000050772ca */ /* 0x000fe200000e0000 */
[----:B------:R-:W-:Y:S01]  /*6690*/  UMOV UR10, UR4 ;  /* 0x00000004000a7c82 */ /* 0x000fe20008000000 */
[----:B------:R-:W-:Y:S01]  /*66a0*/  SHF.R.U32.HI R6, RZ, 0x4, R6 ;  /* 0x00000004ff067819 */ /* 0x000fe20000011606 */
[----:B------:R-:W-:Y:S01]  /*66b0*/  FMUL.FTZ R27, R222, R31 ;  /* 0x0000001fde1b7220 */ /* 0x000fe20000410000 */
[----:B------:R-:W-:Y:S01]  /*66c0*/  F2FP.F16.F32.PACK_AB R26, R26, R7 ;  /* 0x000000071a1a723e */ /* 0x000fe200000000ff */
[C---:B---3--:R-:W-:Y:S01]  /*66d0*/  FMUL.FTZ R43, R42.reuse, R43 ;  /* 0x0000002b2a2b7220 */ /* 0x048fe20000410000 */
[----:B------:R-:W-:Y:S01]  /*66e0*/  F2FP.F16.F32.PACK_AB R15, R42, R47 ;  /* 0x0000002f2a0f723e */ /* 0x000fe200000000ff */
[----:B------:R-:W-:Y:S01]  /*66f0*/  UMOV UR12, UR10 ;  /* 0x0000000a000c7c82 */ /* 0x000fe20008000000 */
[----:B------:R-:W-:Y:S01]  /*6700*/  UMOV UR18, UR6 ;  /* 0x0000000600127c82 */ /* 0x000fe20008000000 */
[----:B------:R-:W-:Y:S01]  /*6710*/  FMUL.FTZ R48, R43, R28 ;  /* 0x0000001c2b307220 */ /* 0x000fe20000410000 */
[----:B------:R-:W-:Y:S01]  /*6720*/  F2FP.F16.F32.PACK_AB R28, R11, R8 ;  /* 0x000000080b1c723e */ /* 0x000fe200000000ff */
[----:B------:R1:W-:Y:S01]  /*6730*/  STSM.16.M88.2 [R0+0x2e500], R14 ;  /* 0x02e5000e00007844 */ /* 0x0003e20000000100 */
[----:B------:R-:W-:Y:S01]  /*6740*/  LOP3.LUT R8, R6, 0x3fff, RZ, 0xc0, !PT ;  /* 0x00003fff06087812 */ /* 0x000fe200078ec0ff */
[C---:B------:R-:W-:Y:S01]  /*6750*/  VIADD R6, R9.reuse, 0x10 ;  /* 0x0000001009067836 */ /* 0x040fe20000000000 */
[----:B------:R-:W-:Y:S01]  /*6760*/  F2FP.F16.F32.PACK_AB R27, R48, R27 ;  /* 0x0000001b301b723e */ /* 0x000fe200000000ff */
[----:B------:R2:W-:Y:S06]  /*6770*/  MEMBAR.ALL.CTA ;  /* 0x0000000000007992 */ /* 0x0005ec0000008000 */
[----:B--2---:R-:W2:Y:S01]  /*6780*/  FENCE.VIEW.ASYNC.S ;  /* 0x00000000000073c6 */ /* 0x004ea20000000000 */
[C---:B------:R-:W-:Y:S01]  /*6790*/  R2UR UR56, R8.reuse ;  /* 0x00000000083872ca */ /* 0x040fe200000e0000 */
[----:B------:R-:W-:Y:S01]  /*67a0*/  VIADD R5, R8, 0x80 ;  /* 0x0000008008057836 */ /* 0x000fe20000000000 */
[----:B------:R-:W-:Y:S01]  /*67b0*/  R2UR UR50, R6 ;  /* 0x00000000063272ca */ /* 0x000fe200000e0000 */
[----:B------:R-:W-:-:S03]  /*67c0*/  VIADD R6, R9, 0x110 ;  /* 0x0000011009067836 */ /* 0x000fc60000000000 */
[----:B------:R-:W-:Y:S01]  /*67d0*/  R2UR UR48, R5 ;  /* 0x00000000053072ca */ /* 0x000fe200000e0000 */
[C---:B------:R-:W-:Y:S02]  /*67e0*/  VIADD R5, R9.reuse, 0x90 ;  /* 0x0000009009057836 */ /* 0x040fe40000000000 */
[----:B-1----:R-:W-:Y:S02]  /*67f0*/  VIADD R14, R8, 0x180 ;  /* 0x00000180080e7836 */ /* 0x002fe40000000000 */
[----:B------:R-:W-:Y:S01]  /*6800*/  VIADD R15, R9, 0x30 ;  /* 0x00000030090f7836 */ /* 0x000fe20000000000 */
[----:B------:R-:W-:Y:S01]  /*6810*/  R2UR UR4, R5 ;  /* 0x00000000050472ca */ /* 0x000fe200000e0000 */
[----:B------:R-:W-:Y:S01]  /*6820*/  UMOV UR8, UR56 ;  /* 0x0000003800087c82 */ /* 0x000fe20008000000 */
[----:B------:R-:W-:Y:S01]  /*6830*/  UMOV UR16, UR56 ;  /* 0x0000003800107c82 */ /* 0x000fe20008000000 */
[----:B------:R-:W-:-:S04]  /*6840*/  VIADD R5, R9, 0x190 ;  /* 0x0000019009057836 */ /* 0x000fc80000000000 */
[----:B------:R-:W-:Y:S01]  /*6850*/  UMOV UR52, UR48 ;  /* 0x0000003000347c82 */ /* 0x000fe20008000000 */
[----:B------:R-:W-:Y:S01]  /*6860*/  R2UR UR54, R5 ;  /* 0x00000000053672ca */ /* 0x000fe200000e0000 */
[----:B------:R-:W-:Y:S01]  /*6870*/  VIADD R5, R9, 0x210 ;  /* 0x0000021009057836 */ /* 0x000fe20000000000 */
[----:B------:R-:W-:Y:S01]  /*6880*/  UMOV UR44, UR48 ;  /* 0x00000030002c7c82 */ /* 0x000fe20008000000 */
[----:B--2---:R-:W-:Y:S03]  /*6890*/  BAR.SYNC.DEFER_BLOCKING 0x9, 0x100 ;  /* 0x0244000000007b1d */ /* 0x004fe60000010000 */
        /* <DEDUP_REMOVED lines=8> */
[----:B------:R-:W-:Y:S01]  /*6920*/  UMOV UR40, UR28 ;  /* 0x0000001c00287c82 */ /* 0x000fe20008000000 */
[----:B------:R-:W-:Y:S01]  /*6930*/  STSM.16.M88.2 [R0+0x2ed00], R44 ;  /* 0x02ed002c00007844 */ /* 0x000fe20000000100 */
[----:B------:R-:W-:Y:S01]  /*6940*/  UMOV UR36, UR28 ;  /* 0x0000001c00247c82 */ /* 0x000fe20008000000 */
[----:B------:R-:W-:Y:S01]  /*6950*/  UMOV UR32, UR28 ;  /* 0x0000001c00207c82 */ /* 0x000fe20008000000 */
[----:B------:R-:W-:Y:S01]  /*6960*/  R2UR UR26, R5 ;  /* 0x00000000051a72ca */ /* 0x000fe200000e0000 */
[----:B------:R-:W-:Y:S01]  /*6970*/  STSM.16.M88.2 [R0+0x2f500], R28 ;  /* 0x02f5001c00007844 */ /* 0x000fe20000000100 */
[----:B------:R-:W-:Y:S01]  /*6980*/  UMOV UR24, UR28 ;  /* 0x0000001c00187c82 */ /* 0x000fe20008000000 */
[----:B------:R-:W-:Y:S02]  /*6990*/  IMAD R5, R4, 0x2800, R17 ;  /* 0x0000280004057824 */ /* 0x000fe400078e0211 */
[----:B------:R-:W-:Y:S03]  /*69a0*/  STSM.16.M88.2 [R0+0x2fd00], R12 ;  /* 0x02fd000c00007844 */ /* 0x000fe60000000100 */
[----:B------:R-:W-:Y:S01]  /*69b0*/  SHF.R.U32.HI R5, RZ, 0x4, R5 ;  /* 0x00000004ff057819 */ /* 0x000fe20000011605 */
[----:B------:R1:W-:Y:S03]  /*69c0*/  STSM.16.M88.2 [R0+0x30500], R20 ;  /* 0x0305001400007844 */ /* 0x0003e60000000100 */
[----:B------:R-:W-:Y:S01]  /*69d0*/  LOP3.LUT R5, R5, 0x3fff, RZ, 0xc0, !PT ;  /* 0x00003fff05057812 */ /* 0x000fe200078ec0ff */
[----:B------:R2:W-:Y:S01]  /*69e0*/  STSM.16.M88.2 [R0+0x30d00], R26 ;  /* 0x030d001a00007844 */ /* 0x0005e20000000100 */
[----:B------:R-:W-:-:S06]  /*69f0*/  WARPGROUP.ARRIVE ;  /* 0x00000000000079c5 */ /* 0x000fcc0000000000 */
[----:B------:R-:W-:Y:S01]  /*6a00*/  HGMMA.64x16x16.F32 R56, gdesc[UR56].tnspA.tnspB, R56 ;  /* 0x60200000383879f0 */ /* 0x000fe20008700838 */
[----:B-1----:R-:W-:-:S03]  /*6a10*/  VIADD R20, R9, 0xb0 ;  /* 0x000000b009147836 */ /* 0x002fc60000000000 */
[----:B------:R-:W-:Y:S01]  /*6a20*/  HGMMA.64x16x16.F32 R64, gdesc[UR8].tnspA.tnspB, R64 ;  /* 0x60200000084079f0 */ /* 0x000fe20008700840 */
[----:B------:R-:W-:Y:S01]  /*6a30*/  UMOV UR8, UR56 ;  /* 0x0000003800087c82 */ /* 0x000fe20008000000 */
[----:B------:R-:W-:Y:S01]  /*6a40*/  UMOV UR9, UR57 ;  /* 0x0000003900097c82 */ /* 0x000fe20008000000 */
[----:B------:R-:W-:Y:S01]  /*6a50*/  UMOV UR10, UR5 ;  /* 0x00000005000a7c82 */ /* 0x000fe20008000000 */
[----:B------:R-:W-:Y:S01]  /*6a60*/  UMOV UR11, 0x40 ;  /* 0x00000040000b7882 */ /* 0x000fe20000000000 */
[----:B------:R-:W-:Y:S01]  /*6a70*/  R2UR UR5, R6 ;  /* 0x00000000060572ca */ /* 0x000fe200000e0000 */
[----:B------:R-:W-:Y:S01]  /*6a80*/  HGMMA.64x16x16.F32 R72, gdesc[UR8].tnspA.tnspB, R72 ;  /* 0x60200000084879f0 */ /* 0x000fe20008700848 */
[----:B------:R-:W-:Y:S01]  /*6a90*/  UMOV UR8, UR18 ;  /* 0x0000001200087c82 */ /* 0x000fe20008000000 */
[----:B------:R-:W-:Y:S01]  /*6aa0*/  UMOV UR9, UR19 ;  /* 0x0000001300097c82 */ /* 0x000fe20008000000 */
[C---:B------:R-:W-:Y:S01]  /*6ab0*/  VIADD R6, R9.reuse, 0x20 ;  /* 0x0000002009067836 */ /* 0x040fe20000000000 */
        /* <DEDUP_REMOVED lines=14> */
[----:B------:R-:W-:Y:S01]  /*6ba0*/  R2UR UR30, R6 ;  /* 0x00000000061e72ca */ /* 0x000fe200000e0000 */
[----:B------:R-:W-:Y:S01]  /*6bb0*/  VIADD R6, R9, 0x120 ;  /* 0x0000012009067836 */ /* 0x000fe20000000000 */
[----:B------:R-:W-:Y:S01]  /*6bc0*/  MOV R7, UR56 ;  /* 0x0000003800077c02 */ /* 0x000fe20008000f00 */
[----:B------:R-:W-:Y:S01]  /*6bd0*/  UMOV UR56, UR12 ;  /* 0x0000000c00387c82 */ /* 0x000fe20008000000 */
[----:B------:R-:W-:Y:S01]  /*6be0*/  MOV R220, UR57 ;  /* 0x0000003900dc7c02 */ /* 0x000fe20008000f00 */
[----:B------:R-:W-:Y:S01]  /*6bf0*/  UMOV UR57, UR13 ;  /* 0x0000000d00397c82 */ /* 0x000fe20008000000 */
[----:B------:R-:W-:Y:S01]  /*6c00*/  R2UR UR38, R6 ;  /* 0x00000000062672ca */ /* 0x000fe200000e0000 */
[----:B------:R-:W-:Y:S01]  /*6c10*/  VIADD R6, R17, 0x2ed00 ;  /* 0x0002ed0011067836 */ /* 0x000fe20000000000 */
[----:B------:R-:W-:-:S02]  /*6c20*/  MOV R12, UR56 ;  /* 0x00000038000c7c02 */ /* 0x000fc40008000f00 */
[----:B------:R-:W-:Y:S01]  /*6c30*/  MOV R13, UR57 ;  /* 0x00000039000d7c02 */ /* 0x000fe20008000f00 */
[----:B------:R-:W-:Y:S01]  /*6c40*/  UMOV UR57, 0x40000040 ;  /* 0x4000004000397882 */ /* 0x000fe20000000000 */
[----:B------:R-:W-:-:S04]  /*6c50*/  SHF.R.U32.HI R6, RZ, 0x4, R6 ;  /* 0x00000004ff067819 */ /* 0x000fc80000011606 */
[----:B------:R-:W-:-:S04]  /*6c60*/  LOP3.LUT R23, R6, 0x3fff, RZ, 0xc0, !PT ;  /* 0x00003fff06177812 */ /* 0x000fc800078ec0ff */
[----:B------:R-:W-:Y:S01]  /*6c70*/  LOP3.LUT R6, R23, 0x400000, RZ, 0xfc, !PT ;  /* 0x0040000017067812 */ /* 0x000fe200078efcff */
[----:B------:R-:W-:Y:S03]  /*6c80*/  HGMMA.64x16x16.F32 R56, gdesc[UR48].tnspA.tnspB, R56 ;  /* 0x60200000303879f0 */ /* 0x000fe60008700838 */
[----:B------:R-:W-:Y:S01]  /*6c90*/  R2UR UR4, R6 ;  /* 0x00000000060472ca */ /* 0x000fe200000e0000 */
[----:B------:R-:W-:Y:S01]  /*6ca0*/  HGMMA.64x16x16.F32 R64, gdesc[UR16].tnspA.tnspB, R64 ;  /* 0x60200000104079f0 */ /* 0x000fe20008700840 */
[----:B------:R-:W-:Y:S01]  /*6cb0*/  UMOV UR16, UR48 ;  /* 0x0000003000107c82 */ /* 0x000fe20008000000 */
[----:B------:R-:W-:Y:S01]  /*6cc0*/  UMOV UR17, UR49 ;  /* 0x0000003100117c82 */ /* 0x000fe20008000000 */
[----:B------:R-:W-:Y:S01]  /*6cd0*/  UMOV UR18, UR5 ;  /* 0x0000000500127c82 */ /* 0x000fe20008000000 */
[----:B------:R-:W-:Y:S01]  /*6ce0*/  UMOV UR19, 0x40 ;  /* 0x0000004000137882 */ /* 0x000fe20000000000 */
[----:B------:R-:W-:Y:S01]  /*6cf0*/  UMOV UR58, UR18 ;  /* 0x00000012003a7c82 */ /* 0x000fe20008000000 */
[----:B------:R-:W-:Y:S01]  /*6d00*/  HGMMA.64x16x16.F32 R72, gdesc[UR16].tnspA.tnspB, R72 ;  /* 0x60200000104879f0 */ /* 0x000fe20008700848 */
[----:B------:R-:W-:Y:S01]  /*6d10*/  MOV R219, UR58 ;  /* 0x0000003a00db7c02 */ /* 0x000fe20008000f00 */
[----:B------:R-:W-:Y:S01]  /*6d20*/  UMOV UR58, UR6 ;  /* 0x00000006003a7c82 */ /* 0x000fe20008000000 */
[----:B------:R-:W-:Y:S01]  /*6d30*/  R2UR UR18, R20 ;  /* 0x00000000141272ca */ /* 0x000fe200000e0000 */
[----:B------:R-:W-:Y:S01]  /*6d40*/  HGMMA.64x16x16.F32 R80, gdesc[UR52].tnspA.tnspB, R80 ;  /* 0x60200000345079f0 */ /* 0x000fe20008700850 */
[----:B------:R-:W-:Y:S01]  /*6d50*/  MOV R10, UR58 ;  /* 0x0000003a000a7c02 */ /* 0x000fe20008000f00 */
[----:B------:R-:W-:Y:S01]  /*6d60*/  UMOV UR52, UR8 ;  /* 0x0000000800347c82 */ /* 0x000fe20008000000 */
[----:B------:R-:W-:Y:S01]  /*6d70*/  UMOV UR58, UR10 ;  /* 0x0000000a003a7c82 */ /* 0x000fe20008000000 */
[----:B------:R-:W-:Y:S01]  /*6d80*/  R2UR UR8, R14 ;  /* 0x000000000e0872ca */ /* 0x000fe200000e0000 */
[----:B------:R-:W-:Y:S01]  /*6d90*/  VIADD R14, R9, 0x130 ;  /* 0x00000130090e7836 */ /* 0x000fe20000000000 */
[----:B------:R-:W-:Y:S01]  /*6da0*/  HGMMA.64x16x16.F32 R88, gdesc[UR44].tnspA.tnspB, R88 ;  /* 0x602000002c5879f0 */ /* 0x000fe20008700858 */
[----:B------:R-:W-:Y:S01]  /*6db0*/  R2UR UR10, R15 ;  /* 0x000000000f0a72ca */ /* 0x000fe200000e0000 */
[----:B------:R-:W-:Y:S01]  /*6dc0*/  VIADD R15, R9, 0x1b0 ;  /* 0x000001b0090f7836 */ /* 0x000fe20000000000 */
[----:B------:R-:W-:Y:S01]  /*6dd0*/  R2UR UR5, R5 ;  /* 0x00000000050572ca */ /* 0x000fe200000e0000 */
[----:B------:R-:W-:Y:S01]  /*6de0*/  VIADD R9, R9, 0x230 ;  /* 0x0000023009097836 */ /* 0x000fe20000000000 */
[----:B------:R-:W-:Y:S01]  /*6df0*/  R2UR UR22, R14 ;  /* 0x000000000e1672ca */ /* 0x000fe200000e0000 */
[----:B------:R-:W-:Y:S01]  /*6e00*/  UMOV UR59, UR19 ;  /* 0x00000013003b7c82 */ /* 0x000fe20008000000 */
[----:B------:R-:W-:Y:S01]  /*6e10*/  R2UR UR14, R15 ;  /* 0x000000000f0e72ca */ /* 0x000fe200000e0000 */
[----:B------:R-:W-:Y:S01]  /*6e20*/  UMOV UR53, UR9 ;  /* 0x0000000900357c82 */ /* 0x000fe20008000000 */
[----:B------:R-:W-:Y:S01]  /*6e30*/  R2UR UR6, R9 ;  /* 0x00000000090672ca */ /* 0x000fe200000e0000 */
[----:B------:R-:W-:Y:S01]  /*6e40*/  UMOV UR9, 0x40000040 ;  /* 0x4000004000097882 */ /* 0x000fe20000000000 */
[----:B------:R-:W-:Y:S01]  /*6e50*/  MOV R218, UR59 ;  /* 0x0000003b00da7c02 */ /* 0x000fe20008000f00 */
[----:B------:R-:W-:Y:S01]  /*6e60*/  UMOV UR59, UR7 ;  /* 0x00000007003b7c82 */ /* 0x000fe20008000000 */
[----:B------:R-:W-:Y:S01]  /*6e70*/  UMOV UR16, UR8 ;  /* 0x0000000800107c82 */ /* 0x000fe20008000000 */
[----:B------:R-:W-:Y:S01]  /*6e80*/  MOV R11, UR59 ;  /* 0x0000003b000b7c02 */ /* 0x000fe20008000f00 */
[----:B------:R-:W-:Y:S01]  /*6e90*/  UMOV UR59, UR11 ;  /* 0x0000000b003b7c82 */ /* 0x000fe20008000000 */
[----:B------:R-:W-:Y:S01]  /*6ea0*/  UMOV UR11, 0x40 ;  /* 0x00000040000b7882 */ /* 0x000fe20000000000 */
[----:B------:R-:W-:Y:S01]  /*6eb0*/  UMOV UR17, UR9 ;  /* 0x0000000900117c82 */ /* 0x000fe20008000000 */
[----:B------:R-:W-:Y:S01]  /*6ec0*/  UMOV UR19, 0x40 ;  /* 0x0000004000137882 */ /* 0x000fe20000000000 */
[----:B------:R-:W-:Y:S01]  /*6ed0*/  MOV R221, UR58 ;  /* 0x0000003a00dd7c02 */ /* 0x000fe20008000f00 */
        /* <DEDUP_REMOVED lines=9> */
[----:B------:R-:W-:Y:S01]  /*6f70*/  MOV R222, UR59 ;  /* 0x0000003b00de7c02 */ /* 0x000fe20008000f00 */
[----:B------:R-:W-:Y:S01]  /*6f80*/  UMOV UR59, 0x8 ;  /* 0x00000008003b7882 */ /* 0x000fe20000000000 */
[----:B------:R-:W-:Y:S01]  /*6f90*/  VIADD R9, R5, 0x80 ;  /* 0x0000008005097836 */ /* 0x000fe20000000000 */
[----:B------:R-:W-:Y:S01]  /*6fa0*/  HGMMA.64x16x16.F32 R56, gdesc[UR28].tnspA.tnspB, R56 ;  /* 0x602000001c3879f0 */ /* 0x000fe20008700838 */
[----:B------:R-:W-:Y:S01]  /*6fb0*/  VIADD R14, R6, 0x80 ;  /* 0x00000080060e7836 */ /* 0x000fe20000000000 */
[----:B------:R-:W-:Y:S01]  /*6fc0*/  UMOV UR29, 0x40000040 ;  /* 0x40000040001d7882 */ /* 0x000fe20000000000 */
[----:B------:R-:W-:Y:S01]  /*6fd0*/  IMAD.U32 R20, RZ, RZ, UR58 ;  /* 0x0000003aff147e24 */ /* 0x000fe2000f8e00ff */
[----:B------:R-:W-:Y:S01]  /*6fe0*/  HGMMA.64x16x16.F32 R64, gdesc[UR40].tnspA.tnspB, R64 ;  /* 0x60200000284079f0 */ /* 0x000fe20008700840 */
[----:B------:R-:W-:Y:S01]  /*6ff0*/  IMAD.U32 R21, RZ, RZ, UR59 ;  /* 0x0000003bff157e24 */ /* 0x000fe2000f8e00ff */
[----:B------:R-:W-:Y:S01]  /*7000*/  UMOV UR40, UR52 ;  /* 0x0000003400287c82 */ /* 0x000fe20008000000 */
[----:B------:R-:W-:Y:S01]  /*7010*/  UMOV UR41, UR53 ;  /* 0x0000003500297c82 */ /* 0x000fe20008000000 */
[----:B------:R-:W-:Y:S04]  /*7020*/  HGMMA.64x16x16.F32 R72, gdesc[UR36].tnspA.tnspB, R72 ;  /* 0x60200000244879f0 */ /* 0x000fe80008700848 */
[----:B------:R-:W-:Y:S04]  /*7030*/  HGMMA.64x16x16.F32 R80, gdesc[UR32].tnspA.tnspB, R80 ;  /* 0x60200000205079f0 */ /* 0x000fe80008700850 */
[----:B------:R-:W-:Y:S01]  /*7040*/  HGMMA.64x16x16.F32 R88, gdesc[UR24].tnspA.tnspB, R88 ;  /* 0x60200000185879f0 */ /* 0x000fe20008700858 */
[----:B------:R-:W-:-:S03]  /*7050*/  UMOV UR25, UR29 ;  /* 0x0000001d00197c82 */ /* 0x000fc60008000000 */
[----:B------:R-:W-:Y:S01]  /*7060*/  HGMMA.64x16x16.F32 R56, gdesc[UR8].tnspA.tnspB, R56 ;  /* 0x60200000083879f0 */ /* 0x000fe20008700838 */
[----:B------:R-:W-:-:S03]  /*7070*/  UMOV UR9, 0x40000040 ;  /* 0x4000004000097882 */ /* 0x000fc60000000000 */
[----:B------:R-:W-:Y:S01]  /*7080*/  HGMMA.64x16x16.F32 R64, gdesc[UR16].tnspA.tnspB, R64 ;  /* 0x60200000104079f0 */ /* 0x000fe20008700840 */
[----:B------:R-:W-:-:S03]  /*7090*/  UMOV UR17, UR9 ;  /* 0x0000000900117c82 */ /* 0x000fc60008000000 */
        /* <DEDUP_REMOVED lines=10> */
[----:B-1----:R-:W-:Y:S06]  /*7140*/  BAR.SYNC.DEFER_BLOCKING 0x9, 0x100 ;  /* 0x0244000000007b1d */ /* 0x002fec0000010000 */
[----:B--2---:R-:W-:-:S06]  /*7150*/  WARPGROUP.ARRIVE ;  /* 0x00000000000079c5 */ /* 0x004fcc0000000000 */
[----:B------:R-:W-:Y:S01]  /*7160*/  HGMMA.64x64x16.F32 R24, gdesc[UR56].tnspA, RZ, !UPT ;  /* 0x20e00000381879f0 */ /* 0x000fe2000c7008ff */
[----:B------:R-:W-:Y:S01]  /*7170*/  UMOV UR56, UR4 ;  /* 0x0000000400387c82 */ /* 0x000fe20008000000 */
[----:B------:R-:W-:Y:S01]  /*7180*/  UMOV UR57, 0x40000040 ;  /* 0x4000004000397882 */ /* 0x000fe20000000000 */
[----:B------:R-:W-:Y:S01]  /*7190*/  UMOV UR58, UR5 ;  /* 0x00000005003a7c82 */ /* 0x000fe20008000000 */
[----:B------:R-:W-:Y:S01]  /*71a0*/  UMOV UR59, 0x8 ;  /* 0x00000008003b7882 */ /* 0x000fe20000000000 */
[----:B------:R-:W-:Y:S01]  /*71b0*/  IMAD.U32 R14, RZ, RZ, UR58 ;  /* 0x0000003aff0e7e24 */ /* 0x000fe2000f8e00ff */
[----:B------:R-:W-:Y:S01]  /*71c0*/  R2UR UR4, R9 ;  /* 0x00000000090472ca */ /* 0x000fe200000e0000 */
[----:B------:R-:W-:Y:S02]  /*71d0*/  IMAD.U32 R15, RZ, RZ, UR59 ;  /* 0x0000003bff0f7e24 */ /* 0x000fe4000f8e00ff */
[----:B------:R-:W-:Y:S01]  /*71e0*/  VIADD R9, R5, 0x180 ;  /* 0x0000018005097836 */ /* 0x000fe20000000000 */
[----:B------:R-:W-:Y:S01]  /*71f0*/  HGMMA.64x64x16.F32 R24, gdesc[UR56].tnspA, R24 ;  /* 0x20e00000381879f0 */ /* 0x000fe20008700818 */
[----:B------:R-:W-:Y:S01]  /*7200*/  R2UR UR56, R12 ;  /* 0x000000000c3872ca */ /* 0x000fe200000e0000 */
[----:B------:R-:W-:Y:S01]  /*7210*/  VIADD R12, R6, 0x100 ;  /* 0x00000100060c7836 */ /* 0x000fe20000000000 */
[----:B------:R-:W-:-:S02]  /*7220*/  R2UR UR59, R222 ;  /* 0x00000000de3b72ca */ /* 0x000fc400000e0000 */
[----:B------:R-:W-:Y:S02]  /*7230*/  R2UR UR58, R221 ;  /* 0x00000000dd3a72ca */ /* 0x000fe400000e0000 */
[----:B------:R-:W-:Y:S02]  /*7240*/  R2UR UR57, R13 ;  /* 0x000000000d3972ca */ /* 0x000fe400000e0000 */
[----:B------:R-:W-:-:S05]  /*7250*/  R2UR UR5, R12 ;  /* 0x000000000c0572ca */ /* 0x000fca00000e0000 */
[----:B------:R-:W-:Y:S01]  /*7260*/  UMOV UR32, UR56 ;  /* 0x0000003800207c82 */ /* 0x000fe20008000000 */
[----:B------:R-:W-:Y:S01]  /*7270*/  UMOV UR56, UR4 ;  /* 0x0000000400387c82 */ /* 0x000fe20008000000 */
[----:B------:R-:W-:Y:S01]  /*7280*/  UMOV UR37, UR59 ;  /* 0x0000003b00257c82 */ /* 0x000fe20008000000 */
[----:B------:R-:W-:Y:S01]  /*7290*/  UMOV UR59, 0x8 ;  /* 0x00000008003b7882 */ /* 0x000fe20000000000 */
[----:B------:R-:W-:Y:S01]  /*72a0*/  UMOV UR36, UR58 ;  /* 0x0000003a00247c82 */ /* 0x000fe20008000000 */
[----:B------:R-:W-:Y:S01]  /*72b0*/  IMAD.U32 R13, RZ, RZ, UR59 ;  /* 0x0000003bff0d7e24 */ /* 0x000fe2000f8e00ff */
[----:B------:R-:W-:Y:S01]  /*72c0*/  UMOV UR33, UR57 ;  /* 0x0000003900217c82 */ /* 0x000fe20008000000 */
[----:B------:R-:W-:Y:S01]  /*72d0*/  UMOV UR57, 0x40000040 ;  /* 0x4000004000397882 */ /* 0x000fe20000000000 */
[----:B------:R-:W-:Y:S01]  /*72e0*/  UMOV UR58, UR5 ;  /* 0x00000005003a7c82 */ /* 0x000fe20008000000 */
[----:B------:R-:W-:Y:S01]  /*72f0*/  R2UR UR4, R9 ;  /* 0x00000000090472ca */ /* 0x000fe200000e0000 */
[----:B------:R-:W-:-:S02]  /*7300*/  IMAD.U32 R12, RZ, RZ, UR58 ;  /* 0x0000003aff0c7e24 */ /* 0x000fc4000f8e00ff */
[----:B------:R-:W-:Y:S01]  /*7310*/  VIADD R9, R8, 0x400 ;  /* 0x0000040008097836 */ /* 0x000fe20000000000 */
[----:B------:R-:W-:Y:S01]  /*7320*/  HGMMA.64x64x16.F32 R24, gdesc[UR56].tnspA, R24 ;  /* 0x20e00000381879f0 */ /* 0x000fe20008700818 */
[----:B------:R-:W-:Y:S01]  /*7330*/  R2UR UR58, R10 ;  /* 0x000000000a3a72ca */ /* 0x000fe200000e0000 */
[----:B------:R-:W-:Y:S01]  /*7340*/  VIADD R10, R6, 0x180 ;  /* 0x00000180060a7836 */ /* 0x000fe20000000000 */
[----:B------:R-:W-:-:S06]  /*7350*/  R2UR UR59, R11 ;  /* 0x000000000b3b72ca */ /* 0x000fcc00000e0000 */
[----:B------:R-:W-:Y:S01]  /*7360*/  UMOV UR56, UR4 ;  /* 0x0000000400387c82 */ /* 0x000fe20008000000 */
[----:B------:R-:W-:Y:S01]  /*7370*/  UMOV UR57, 0x40000040 ;  /* 0x4000004000397882 */ /* 0x000fe20000000000 */
[----:B------:R-:W-:Y:S01]  /*7380*/  VIADD R6, R6, 0x200 ;  /* 0x0000020006067836 */ /* 0x000fe20000000000 */
[----:B------:R-:W-:Y:S02]  /*7390*/  R2UR UR5, R10 ;  /* 0x000000000a0572ca */ /* 0x000fe400000e0000 */
[----:B------:R-:W-:Y:S02]  /*73a0*/  UMOV UR48, UR58 ;  /* 0x0000003a00307c82 */ /* 0x000fe40008000000 */
[----:B------:R-:W-:Y:S01]  /*73b0*/  UMOV UR49, UR59 ;  /* 0x0000003b00317c82 */ /* 0x000fe20008000000 */
[----:B------:R-:W-:Y:S02]  /*73c0*/  UMOV UR59, 0x8 ;  /* 0x00000008003b7882 */ /* 0x000fe40000000000 */
[----:B------:R-:W-:-:S06]  /*73d0*/  IMAD.U32 R11, RZ, RZ, UR59 ;  /* 0x0000003bff0b7e24 */ /* 0x000fcc000f8e00ff */
[----:B------:R-:W-:Y:S01]  /*73e0*/  UMOV UR58, UR5 ;  /* 0x00000005003a7c82 */ /* 0x000fe20008000000 */
[----:B------:R-:W-:Y:S01]  /*73f0*/  R2UR UR5, R6 ;  /* 0x00000000060572ca */ /* 0x000fe200000e0000 */
[----:B------:R-:W-:Y:S01]  /*7400*/  IMAD.U32 R10, RZ, RZ, UR58 ;  /* 0x0000003aff0a7e24 */ /* 0x000fe2000f8e00ff */
[----:B------:R-:W-:Y:S01]  /*7410*/  HGMMA.64x64x16.F32 R24, gdesc[UR56].tnspA, R24 ;  /* 0x20e00000381879f0 */ /* 0x000fe20008700818 */
[----:B------:R-:W-:Y:S01]  /*7420*/  R2UR UR56, R7 ;  /* 0x00000000073872ca */ /* 0x000fe200000e0000 */
[----:B------:R-:W-:Y:S01]  /*7430*/  VIADD R7, R5, 0x200 ;  /* 0x0000020005077836 */ /* 0x000fe20000000000 */
[----:B------:R-:W-:Y:S02]  /*7440*/  R2UR UR59, R218 ;  /* 0x00000000da3b72ca */ /* 0x000fe400000e0000 */
[----:B------:R-:W-:Y:S02]  /*7450*/  R2UR UR58, R219 ;  /* 0x00000000db3a72ca */ /* 0x000fe400000e0000 */
[----:B------:R-:W-:-:S02]  /*7460*/  R2UR UR57, R220 ;  /* 0x00000000dc3972ca */ /* 0x000fc400000e0000 */
[----:B------:R-:W-:-:S05]  /*7470*/  R2UR UR4, R7 ;  /* 0x00000000070472ca */ /* 0x000fca00000e0000 */
[----:B------:R-:W-:Y:S02]  /*7480*/  UMOV UR44, UR56 ;  /* 0x00000038002c7c82 */ /* 0x000fe40008000000 */
        /* <DEDUP_REMOVED lines=8> */
[----:B------:R-:W-:Y:S01]  /*7510*/  ULDC.64 UR4, c[0x0][0x2c0] ;  /* 0x0000b00000047ab9 */ /* 0x000fe20000000a00 */
[----:B------:R-:W-:Y:S01]  /*7520*/  IMAD.U32 R7, RZ, RZ, UR59 ;  /* 0x0000003bff077e24 */ /* 0x000fe2000f8e00ff */
[----:B------:R-:W-:Y:S01]  /*7530*/  HGMMA.64x64x16.F32 R24, gdesc[UR56].tnspA, R24, gsb0 ;  /* 0x20e00000381879f0 */ /* 0x000fe20008000818 */
[----:B------:R-:W-:Y:S01]  /*7540*/  R2UR UR59, R217 ;  /* 0x00000000d93b72ca */ /* 0x000fe200000e0000 */
[----:B------:R-:W-:Y:S01]  /*7550*/  WARPGROUP.ARRIVE ;  /* 0x00000000000079c5 */ /* 0x000fe20000000000 */
[----:B------:R-:W-:Y:S01]  /*7560*/  R2UR UR58, R216 ;  /* 0x00000000d83a72ca */ /* 0x000fe200000e0000 */
[----:B------:R-:W-:Y:S01]  /*7570*/  UMOV UR57, 0x40000040 ;  /* 0x4000004000397882 */ /* 0x000fe20000000000 */
[----:B------:R-:W-:Y:S01]  /*7580*/  R2UR UR56, R9 ;  /* 0x00000000093872ca */ /* 0x000fe200000e0000 */
[----:B------:R-:W-:-:S12]  /*7590*/  VIADD R9, R8, 0x480 ;  /* 0x0000048008097836 */ /* 0x000fd80000000000 */
        /* <DEDUP_REMOVED lines=18> */
[----:B------:R-:W-:-:S02]  /*76c0*/  VIADD R9, R8, 0x500 ;  /* 0x0000050008097836 */ /* 0x000fc40000000000 */
[----:B------:R-:W-:-:S03]  /*76d0*/  VIADD R8, R8, 0x580 ;  /* 0x0000058008087836 */ /* 0x000fc60000000000 */
[----:B------:R-:W-:Y:S02]  /*76e0*/  R2UR UR28, R9 ;  /* 0x00000000091c72ca */ /* 0x000fe400000e0000 */
[----:B------:R-:W-:Y:S01]  /*76f0*/  R2UR UR8, R8 ;  /* 0x00000000080872ca */ /* 0x000fe200000e0000 */
[----:B------:R-:W-:-:S05]  /*7700*/  IMAD.SHL.U32 R8, R3, 0x4000, RZ ;  /* 0x0000400003087824 */ /* 0x000fca00078e00ff */
[----:B------:R-:W-:-:S04]  /*7710*/  IADD3 R9, P0, R8, R230, RZ ;  /* 0x000000e608097210 */ /* 0x000fc80007f1e0ff */
[----:B------:R-:W-:Y:S01]  /*7720*/  LEA.HI.X.SX32 R216, R8, R235, 0x1, P0 ;  /* 0x000000eb08d87211 */ /* 0x000fe200000f0eff */
[----:B------:R-:W-:Y:S01]  /*7730*/  UMOV UR40, UR28 ;  /* 0x0000001c00287c82 */ /* 0x000fe20008000000 */
[----:B------:R-:W-:Y:S01]  /*7740*/  UMOV UR36, UR28 ;  /* 0x0000001c00247c82 */ /* 0x000fe20008000000 */
[----:B------:R-:W-:Y:S01]  /*7750*/  UMOV UR32, UR28 ;  /* 0x0000001c00207c82 */ /* 0x000fe20008000000 */
[----:B------:R-:W-:Y:S01]  /*7760*/  UMOV UR24, UR28 ;  /* 0x0000001c00187c82 */ /* 0x000fe20008000000 */
[C---:B------:R-:W-:Y:S01]  /*7770*/  LEA R8, P0, R9.reuse, UR4, 0x2 ;  /* 0x0000000409087c11 */ /* 0x040fe2000f8010ff */
[----:B------:R-:W-:Y:S01]  /*7780*/  UMOV UR16, UR8 ;  /* 0x0000000800107c82 */ /* 0x000fe20008000000 */
[----:B------:R-:W-:Y:S01]  /*7790*/  UMOV UR20, UR8 ;  /* 0x0000000800147c82 */ /* 0x000fe20008000000 */
[----:B------:R-:W-:Y:S01]  /*77a0*/  UMOV UR12, UR8 ;  /* 0x00000008000c7c82 */ /* 0x000fe20008000000 */
[----:B------:R-:W-:Y:S01]  /*77b0*/  LEA.HI.X R9, R9, UR5, R216, 0x2, P0 ;  /* 0x0000000509097c11 */ /* 0x000fe200080f14d8 */
        /* <DEDUP_REMOVED lines=20> */
[----:B------:R-:W-:-:S05]  /*7900*/  VIADD R22, R22, 0x14100 ;  /* 0x0001410016167836 */ /* 0x000fca0000000000 */
[----:B------:R-:W-:-:S04]  /*7910*/  SHF.R.U32.HI R22, RZ, 0x4, R22 ;  /* 0x00000004ff167819 */ /* 0x000fc80000011616 */
[----:B------:R-:W-:-:S05]  /*7920*/  LOP3.LUT R237, R22, 0x3fff, RZ, 0xc0, !PT ;  /* 0x00003fff16ed7812 */ /* 0x000fca00078ec0ff */
[----:B------:R-:W-:Y:S01]  /*7930*/  IMAD R237, R2, 0x800, R237 ;  /* 0x0000080002ed7824 */ /* 0x000fe200078e02ed */
[----:B------:R-:W-:Y:S04]  /*7940*/  HGMMA.64x16x16.F32 R96, gdesc[UR8].tnspA.tnspB, R96 ;  /* 0x60200000086079f0 */ /* 0x000fe80008700860 */
[----:B------:R-:W-:Y:S04]  /*7950*/  HGMMA.64x16x16.F32 R104, gdesc[UR16].tnspA.tnspB, R104 ;  /* 0x60200000106879f0 */ /* 0x000fe80008700868 */
[----:B------:R-:W-:Y:S04]  /*7960*/  HGMMA.64x16x16.F32 R112, gdesc[UR20].tnspA.tnspB, R112 ;  /* 0x60200000147079f0 */ /* 0x000fe80008700870 */
[----:B------:R-:W-:Y:S04]  /*7970*/  HGMMA.64x16x16.F32 R120, gdesc[UR12].tnspA.tnspB, R120 ;  /* 0x602000000c7879f0 */ /* 0x000fe80008700878 */
[----:B------:R-:W-:Y:S03]  /*7980*/  HGMMA.64x16x16.F32 R128, gdesc[UR4].tnspA.tnspB, R128, gsb0 ;  /* 0x60200000048079f0 */ /* 0x000fe60008000880 */
[----:B------:R-:W-:-:S02]  /*7990*/  WARPGROUP.DEPBAR.LE gsb0, 0x1 ;  /* 0x00008000000079c5 */ /* 0x000fc40000010100 */
[----:B------:R1:W-:Y:S01]  /*79a0*/  REDG.E.ADD.F32x4.FTZ.RN.STRONG.GPU desc[UR60][R8.64], R24 ;  /* 0x00000018080079a6 */ /* 0x0003e2000c10f7bc */
[----:B------:R-:W-:Y:S01]  /*79b0*/  R2UR UR52, R237 ;  /* 0x00000000ed3472ca */ /* 0x000fe200000e0000 */
[----:B------:R-:W-:Y:S01]  /*79c0*/  WARPGROUP.ARRIVE ;  /* 0x00000000000079c5 */ /* 0x000fe20000000000 */
[----:B------:R-:W-:Y:S01]  /*79d0*/  UMOV UR53, 0x40000040 ;  /* 0x4000004000357882 */ /* 0x000fe20000000000 */
[----:B------:R-:W-:Y:S01]  /*79e0*/  UMOV UR55, 0x40 ;  /* 0x0000004000377882 */ /* 0x000fe20000000000 */
[----:B-1----:R-:W-:Y:S01]  /*79f0*/  LOP3.LUT R24, R23, 0x80000, RZ, 0xfc, !PT ;  /* 0x0008000017187812 */ /* 0x002fe200078efcff */
[----:B------:R-:W-:Y:S01]  /*7a00*/  UMOV UR59, 0x40 ;  /* 0x00000040003b7882 */ /* 0x000fe20000000000 */
[----:B------:R-:W-:Y:S01]  /*7a10*/  UMOV UR11, 0x40 ;  /* 0x00000040000b7882 */ /* 0x000fe20000000000 */
[----:B------:R-:W-:Y:S01]  /*7a20*/  UMOV UR45, 0x40000040 ;  /* 0x40000040002d7882 */ /* 0x000fe20000000000 */
[----:B------:R-:W-:Y:S01]  /*7a30*/  UMOV UR47, 0x40 ;  /* 0x00000040002f7882 */ /* 0x000fe20000000000 */
[C---:B------:R-:W-:Y:S01]  /*7a40*/  VIADD R22, R24.reuse, 0x80 ;  /* 0x0000008018167836 */ /* 0x040fe20000000000 */
[----:B------:R-:W-:Y:S01]  /*7a50*/  UMOV UR51, 0x40 ;  /* 0x0000004000337882 */ /* 0x000fe20000000000 */
[----:B------:R-:W-:Y:S01]  /*7a60*/  VIADD R23, R24, 0x100 ;  /* 0x0000010018177836 */ /* 0x000fe20000000000 */
[----:B------:R-:W-:Y:S01]  /*7a70*/  UMOV UR25, 0x40000040 ;  /* 0x4000004000197882 */ /* 0x000fe20000000000 */
[----:B------:R-:W-:Y:S01]  /*7a80*/  UMOV UR27, 0x40 ;  /* 0x00000040001b7882 */ /* 0x000fe20000000000 */
[----:B------:R-:W-:Y:S01]  /*7a90*/  R2UR UR4, R22 ;  /* 0x00000000160472ca */ /* 0x000fe200000e0000 */
[C---:B------:R-:W-:Y:S01]  /*7aa0*/  VIADD R22, R24.reuse, 0x180 ;  /* 0x0000018018167836 */ /* 0x040fe20000000000 */
[C---:B------:R-:W-:Y:S01]  /*7ab0*/  R2UR UR54, R24.reuse ;  /* 0x00000000183672ca */ /* 0x040fe200000e0000 */
[----:B------:R-:W-:Y:S01]  /*7ac0*/  VIADD R25, R24, 0x200 ;  /* 0x0000020018197836 */ /* 0x000fe20000000000 */
[----:B------:R-:W-:Y:S01]  /*7ad0*/  R2UR UR5, R23 ;  /* 0x00000000170572ca */ /* 0x000fe200000e0000 */
[----:B------:R-:W-:Y:S01]  /*7ae0*/  UMOV UR43, 0x40 ;  /* 0x00000040002b7882 */ /* 0x000fe20000000000 */
[----:B------:R-:W-:Y:S01]  /*7af0*/  R2UR UR6, R22 ;  /* 0x00000000160672ca */ /* 0x000fe200000e0000 */
[----:B------:R-:W-:Y:S01]  /*7b00*/  UMOV UR39, 0x40 ;  /* 0x0000004000277882 */ /* 0x000fe20000000000 */
[----:B------:R-:W-:Y:S01]  /*7b10*/  UMOV UR35, 0x40 ;  /* 0x0000004000237882 */ /* 0x000fe20000000000 */
[----:B------:R-:W-:Y:S01]  /*7b20*/  UMOV UR31, 0x40 ;  /* 0x00000040001f7882 */ /* 0x000fe20000000000 */
[----:B------:R-:W-:Y:S01]  /*7b30*/  PLOP3.LUT P0, PT, PT, PT, UP0, 0x40, 0x0 ;  /* 0x000000000000781c */ /* 0x000fe20003f0e808 */
[----:B------:R-:W-:Y:S01]  /*7b40*/  UMOV UR7, 0x40 ;  /* 0x0000004000077882 */ /* 0x000fe20000000000 */
[----:B------:R-:W-:Y:S01]  /*7b50*/  UMOV UR23, 0x40 ;  /* 0x0000004000177882 */ /* 0x000fe20000000000 */
[----:B------:R-:W-:Y:S01]  /*7b60*/  UMOV UR58, UR4 ;  /* 0x00000004003a7c82 */ /* 0x000fe20008000000 */
[----:B------:R-:W-:Y:S01]  /*7b70*/  R2UR UR4, R25 ;  /* 0x00000000190472ca */ /* 0x000fe200000e0000 */
[----:B------:R-:W-:Y:S01]  /*7b80*/  UMOV UR56, UR52 ;  /* 0x0000003400387c82 */ /* 0x000fe20008000000 */
[----:B------:R-:W-:Y:S01]  /*7b90*/  UMOV UR57, UR53 ;  /* 0x0000003500397c82 */ /* 0x000fe20008000000 */
[----:B------:R-:W-:Y:S01]  /*7ba0*/  HGMMA.64x16x16.F32 R136, gdesc[UR52].tnspA.tnspB, R136 ;  /* 0x60200000348879f0 */ /* 0x000fe20008700888 */
[----:B------:R-:W-:Y:S01]  /*7bb0*/  UMOV UR8, UR52 ;  /* 0x0000003400087c82 */ /* 0x000fe20008000000 */
[----:B------:R-:W-:Y:S01]  /*7bc0*/  UMOV UR9, UR53 ;  /* 0x0000003500097c82 */ /* 0x000fe20008000000 */
[----:B------:R-:W-:Y:S01]  /*7bd0*/  UMOV UR10, UR5 ;  /* 0x00000005000a7c82 */ /* 0x000fe20008000000 */
[----:B------:R-:W-:Y:S01]  /*7be0*/  HGMMA.64x16x16.F32 R144, gdesc[UR56].tnspA.tnspB, R144 ;  /* 0x60200000389079f0 */ /* 0x000fe20008700890 */
[----:B------:R-:W-:Y:S01]  /*7bf0*/  IMAD.U32 R216, RZ, RZ, UR10 ;  /* 0x0000000affd87e24 */ /* 0x000fe2000f8e00ff */
        /* <DEDUP_REMOVED lines=14> */
[----:B------:R1:W-:Y:S01]  /*7ce0*/  REDG.E.ADD.F32x4.FTZ.RN.STRONG.GPU desc[UR60][R8.64+0x800], R28 ;  /* 0x0008001c080079a6 */ /* 0x0003e2000c10f7bc */
[----:B------:R-:W-:Y:S01]  /*7cf0*/  HGMMA.64x16x16.F32 R168, gdesc[UR8].tnspA.tnspB, R168 ;  /* 0x6020000008a879f0 */ /* 0x000fe200087008a8 */
[----:B------:R-:W-:-:S02]  /*7d00*/  VIADD R25, R237, 0x80 ;  /* 0x00000080ed197836 */ /* 0x000fc40000000000 */
[C---:B------:R-:W-:Y:S01]  /*7d10*/  VIADD R26, R24.reuse, 0x10 ;  /* 0x00000010181a7836 */ /* 0x040fe20000000000 */
[----:B------:R-:W-:Y:S01]  /*7d20*/  UMOV UR49, UR45 ;  /* 0x0000002d00317c82 */ /* 0x000fe20008000000 */
[----:B------:R-:W-:Y:S01]  /*7d30*/  IMAD.U32 R220, RZ, RZ, UR10 ;  /* 0x0000000affdc7e24 */ /* 0x000fe2000f8e00ff */
[----:B------:R-:W-:Y:S01]  /*7d40*/  R2UR UR44, R25 ;  /* 0x00000000192c72ca */ /* 0x000fe200000e0000 */
[----:B------:R-:W-:Y:S01]  /*7d50*/  VIADD R25, R24, 0x110 ;  /* 0x0000011018197836 */ /* 0x000fe20000000000 */
[----:B------:R-:W-:Y:S01]  /*7d60*/  R2UR UR46, R26 ;  /* 0x000000001a2e72ca */ /* 0x000fe200000e0000 */
[C---:B------:R-:W-:Y:S01]  /*7d70*/  VIADD R26, R24.reuse, 0x90 ;  /* 0x00000090181a7836 */ /* 0x040fe20000000000 */
[----:B------:R-:W-:Y:S01]  /*7d80*/  UMOV UR41, UR25 ;  /* 0x0000001900297c82 */ /* 0x000fe20008000000 */
[----:B------:R-:W-:Y:S01]  /*7d90*/  IMAD.U32 R221, RZ, RZ, UR11 ;  /* 0x0000000bffdd7e24 */ /* 0x000fe2000f8e00ff */
[----:B------:R-:W-:Y:S01]  /*7da0*/  R2UR UR5, R25 ;  /* 0x00000000190572ca */ /* 0x000fe200000e0000 */
[----:B------:R-:W-:Y:S01]  /*7db0*/  VIADD R25, R24, 0x190 ;  /* 0x0000019018197836 */ /* 0x000fe20000000000 */
[----:B------:R-:W-:Y:S01]  /*7dc0*/  R2UR UR4, R26 ;  /* 0x000000001a0472ca */ /* 0x000fe200000e0000 */
[----:B------:R-:W-:Y:S01]  /*7dd0*/  UMOV UR37, UR25 ;  /* 0x0000001900257c82 */ /* 0x000fe20008000000 */
[----:B------:R-:W-:Y:S01]  /*7de0*/  UMOV UR33, UR25 ;  /* 0x0000001900217c82 */ /* 0x000fe20008000000 */
[----:B------:R-:W-:Y:S01]  /*7df0*/  UMOV UR29, UR25 ;  /* 0x00000019001d7c82 */ /* 0x000fe20008000000 */
[----:B------:R-:W-:Y:S01]  /*7e00*/  R2UR UR6, R25 ;  /* 0x00000000190672ca */ /* 0x000fe200000e0000 */
[C---:B------:R-:W-:Y:S01]  /*7e10*/  VIADD R25, R24.reuse, 0x210 ;  /* 0x0000021018197836 */ /* 0x040fe20000000000 */
[----:B------:R-:W-:Y:S01]  /*7e20*/  UMOV UR8, UR44 ;  /* 0x0000002c00087c82 */ /* 0x000fe20008000000 */
[----:B------:R-:W-:Y:S01]  /*7e30*/  UMOV UR15, 0x40 ;  /* 0x00000040000f7882 */ /* 0x000fe20000000000 */
[----:B------:R1:W-:Y:S02]  /*7e40*/  REDG.E.ADD.F32x4.FTZ.RN.STRONG.GPU desc[UR60][R8.64+0x1000], R32 ;  /* 0x00100020080079a6 */ /* 0x0003e4000c10f7bc */
[----:B------:R-:W-:Y:S01]  /*7e50*/  R2UR UR50, R25 ;  /* 0x00000000193272ca */ /* 0x000fe200000e0000 */
[----:B------:R-:W-:Y:S01]  /*7e60*/  UMOV UR9, UR45 ;  /* 0x0000002d00097c82 */ /* 0x000fe20008000000 */
[----:B------:R-:W-:Y:S01]  /*7e70*/  UMOV UR11, 0x40 ;  /* 0x00000040000b7882 */ /* 0x000fe20000000000 */
[----:B------:R-:W-:Y:S01]  /*7e80*/  UMOV UR10, UR4 ;  /* 0x00000004000a7c82 */ /* 0x000fe20008000000 */
[----:B------:R-:W-:Y:S01]  /*7e90*/  IMAD.U32 R223, RZ, RZ, UR11 ;  /* 0x0000000bffdf7e24 */ /* 0x000fe2000f8e00ff */
[----:B------:R-:W-:Y:S01]  /*7ea0*/  UMOV UR48, UR44 ;  /* 0x0000002c00307c82 */ /* 0x000fe20008000000 */
[----:B------:R-:W-:Y:S01]  /*7eb0*/  IMAD.U32 R222, RZ, RZ, UR10 ;  /* 0x0000000affde7e24 */ /* 0x000fe2000f8e00ff */
[----:B------:R-:W-:Y:S01]  /*7ec0*/  HGMMA.64x16x16.F32 R136, gdesc[UR44].tnspA.tnspB, R136 ;  /* 0x602000002c8879f0 */ /* 0x000fe20008700888 */
[----:B------:R-:W-:Y:S01]  /*7ed0*/  VIADD R26, R24, 0x20 ;  /* 0x00000020181a7836 */ /* 0x000fe20000000000 */
[----:B------:R1:W-:Y:S02]  /*7ee0*/  REDG.E.ADD.F32x4.FTZ.RN.STRONG.GPU desc[UR60][R8.64+0x1800], R36 ;  /* 0x00180024080079a6 */ /* 0x0003e4000c10f7bc */
        /* <DEDUP_REMOVED lines=12> */
[----:B------:R-:W-:Y:S01]  /*7fb0*/  VIADD R25, R237, 0x100 ;  /* 0x00000100ed197836 */ /* 0x000fe20000000000 */
[----:B------:R-:W-:Y:S01]  /*7fc0*/  HGMMA.64x16x16.F32 R160, gdesc[UR8].tnspA.tnspB, R160 ;  /* 0x6020000008a079f0 */ /* 0x000fe200087008a0 */
[----:B------:R-:W-:Y:S01]  /*7fd0*/  R2UR UR26, R26 ;  /* 0x000000001a1a72ca */ /* 0x000fe200000e0000 */
[----:B------:R1:W-:Y:S02]  /*7fe0*/  REDG.E.ADD.F32x4.FTZ.RN.STRONG.GPU desc[UR60][R8.64+0x2000], R40 ;  /* 0x00200028080079a6 */ /* 0x0003e4000c10f7bc */
[----:B------:R-:W-:Y:S01]  /*7ff0*/  HGMMA.64x16x16.F32 R168, gdesc[UR48].tnspA.tnspB, R168 ;  /* 0x6020000030a879f0 */ /* 0x000fe200087008a8 */
[----:B------:R-:W-:Y:S01]  /*8000*/  R2UR UR24, R25 ;  /* 0x00000000191872ca */ /* 0x000fe200000e0000 */
[C---:B------:R-:W-:Y:S01]  /*8010*/  VIADD R25, R24.reuse, 0x120 ;  /* 0x0000012018197836 */ /* 0x040fe20000000000 */
[----:B------:R-:W-:Y:S01]  /*8020*/  UMOV UR5, 0x40000040 ;  /* 0x4000004000057882 */ /* 0x000fe20000000000 */
[C---:B------:R-:W-:Y:S01]  /*8030*/  VIADD R26, R24.reuse, 0xa0 ;  /* 0x000000a0181a7836 */ /* 0x040fe20000000000 */
[----:B------:R1:W-:Y:S02]  /*8040*/  REDG.E.ADD.F32x4.FTZ.RN.STRONG.GPU desc[UR60][R8.64+0x2800], R44 ;  /* 0x0028002c080079a6 */ /* 0x0003e4000c10f7bc */
[----:B------:R-:W-:Y:S01]  /*8050*/  R2UR UR38, R25 ;  /* 0x00000000192672ca */ /* 0x000fe200000e0000 */
[----:B------:R-:W-:Y:S01]  /*8060*/  VIADD R25, R24, 0x1a0 ;  /* 0x000001a018197836 */ /* 0x000fe20000000000 */
[----:B------:R-:W-:-:S05]  /*8070*/  R2UR UR42, R26 ;  /* 0x000000001a2a72ca */ /* 0x000fca00000e0000 */
[----:B------:R-:W-:Y:S01]  /*8080*/  UMOV UR40, UR24 ;  /* 0x0000001800287c82 */ /* 0x000fe20008000000 */
[----:B------:R-:W-:Y:S01]  /*8090*/  R2UR UR34, R25 ;  /* 0x00000000192272ca */ /* 0x000fe200000e0000 */
[----:B------:R-:W-:Y:S01]  /*80a0*/  VIADD R25, R24, 0x220 ;  /* 0x0000022018197836 */ /* 0x000fe20000000000 */
[----:B------:R-:W-:Y:S01]  /*80b0*/  UMOV UR36, UR24 ;  /* 0x0000001800247c82 */ /* 0x000fe20008000000 */
[----:B------:R-:W-:Y:S01]  /*80c0*/  UMOV UR32, UR24 ;  /* 0x0000001800207c82 */ /* 0x000fe20008000000 */
[----:B------:R-:W-:Y:S01]  /*80d0*/  UMOV UR28, UR24 ;  /* 0x00000018001c7c82 */ /* 0x000fe20008000000 */
[----:B------:R-:W-:Y:S01]  /*80e0*/  HGMMA.64x16x16.F32 R136, gdesc[UR24].tnspA.tnspB, R136 ;  /* 0x60200000188879f0 */ /* 0x000fe20008700888 */
[----:B------:R-:W-:Y:S01]  /*80f0*/  R2UR UR30, R25 ;  /* 0x00000000191e72ca */ /* 0x000fe200000e0000 */
[----:B------:R-:W-:Y:S01]  /*8100*/  IMAD.U32 R226, RZ, RZ, UR10 ;  /* 0x0000000affe27e24 */ /* 0x000fe2000f8e00ff */
[----:B------:R-:W-:Y:S01]  /*8110*/  UMOV UR21, UR5 ;  /* 0x0000000500157c82 */ /* 0x000fe20008000000 */
[----:B------:R-:W-:Y:S01]  /*8120*/  HGMMA.64x16x16.F32 R144, gdesc[UR40].tnspA.tnspB, R144 ;  /* 0x60200000289079f0 */ /* 0x000fe20008700890 */
[----:B------:R-:W-:Y:S01]  /*8130*/  UMOV UR17, UR5 ;  /* 0x0000000500117c82 */ /* 0x000fe20008000000 */
[----:B------:R-:W-:Y:S01]  /*8140*/  IMAD.U32 R227, RZ, RZ, UR11 ;  /* 0x0000000bffe37e24 */ /* 0x000fe2000f8e00ff */
[----:B------:R-:W-:Y:S01]  /*8150*/  UMOV UR13, UR5 ;  /* 0x00000005000d7c82 */ /* 0x000fe20008000000 */
[----:B------:R-:W-:Y:S01]  /*8160*/  UMOV UR9, UR5 ;  /* 0x0000000500097c82 */ /* 0x000fe20008000000 */
[----:B------:R1:W-:Y:S01]  /*8170*/  REDG.E.ADD.F32x4.FTZ.RN.STRONG.GPU desc[UR60][R8.64+0x3000], R48 ;  /* 0x00300030080079a6 */ /* 0x0003e2000c10f7bc */
[----:B------:R-:W-:Y:S01]  /*8180*/  HGMMA.64x16x16.F32 R152, gdesc[UR36].tnspA.tnspB, R152 ;  /* 0x60200000249879f0 */ /* 0x000fe20008700898 */
[----:B------:R-:W-:-:S02]  /*8190*/  VIADD R25, R237, 0x180 ;  /* 0x00000180ed197836 */ /* 0x000fc40000000000 */
[C---:B------:R-:W-:Y:S01]  /*81a0*/  VIADD R26, R24.reuse, 0x30 ;  /* 0x00000030181a7836 */ /* 0x040fe20000000000 */
[----:B------:R-:W-:Y:S01]  /*81b0*/  UMOV UR11, 0x40 ;  /* 0x00000040000b7882 */ /* 0x000fe20000000000 */
[----:B------:R1:W-:Y:S01]  /*81c0*/  REDG.E.ADD.F32x4.FTZ.RN.STRONG.GPU desc[UR60][R8.64+0x3800], R52 ;  /* 0x00380034080079a6 */ /* 0x0003e2000c10f7bc */
[----:B------:R-:W-:Y:S01]  /*81d0*/  R2UR UR4, R25 ;  /* 0x00000000190472ca */ /* 0x000fe200000e0000 */
[----:B------:R-:W-:Y:S01]  /*81e0*/  HGMMA.64x16x16.F32 R160, gdesc[UR32].tnspA.tnspB, R160 ;  /* 0x6020000020a079f0 */ /* 0x000fe200087008a0 */
[----:B------:R-:W-:Y:S01]  /*81f0*/  VIADD R25, R24, 0x130 ;  /* 0x0000013018197836 */ /* 0x000fe20000000000 */
[----:B------:R-:W-:Y:S01]  /*8200*/  R2UR UR6, R26 ;  /* 0x000000001a0672ca */ /* 0x000fe200000e0000 */
[C---:B------:R-:W-:Y:S01]  /*8210*/  VIADD R26, R24.reuse, 0xb0 ;  /* 0x000000b0181a7836 */ /* 0x040fe20000000000 */
[----:B------:R-:W-:Y:S01]  /*8220*/  HGMMA.64x16x16.F32 R168, gdesc[UR28].tnspA.tnspB, R168 ;  /* 0x602000001ca879f0 */ /* 0x000fe200087008a8 */
[----:B------:R-:W-:Y:S01]  /*8230*/  IMAD.U32 R22, RZ, RZ, UR58 ;  /* 0x0000003aff167e24 */ /* 0x000fe2000f8e00ff */
[----:B------:R-:W-:Y:S01]  /*8240*/  R2UR UR18, R25 ;  /* 0x00000000191272ca */ /* 0x000fe200000e0000 */
[----:B------:R-:W-:Y:S01]  /*8250*/  VIADD R25, R24, 0x1b0 ;  /* 0x000001b018197836 */ /* 0x000fe20000000000 */
[----:B------:R-:W-:Y:S01]  /*8260*/  R2UR UR22, R26 ;  /* 0x000000001a1672ca */ /* 0x000fe200000e0000 */
[----:B------:R-:W-:-:S02]  /*8270*/  VIADD R24, R24, 0x230 ;  /* 0x0000023018187836 */ /* 0x000fc40000000000 */
[----:B------:R-:W-:Y:S01]  /*8280*/  IMAD.U32 R23, RZ, RZ, UR59 ;  /* 0x0000003bff177e24 */ /* 0x000fe2000f8e00ff */
[----:B------:R-:W-:Y:S01]  /*8290*/  R2UR UR14, R25 ;  /* 0x00000000190e72ca */ /* 0x000fe200000e0000 */
[----:B------:R-:W-:Y:S01]  /*82a0*/  UMOV UR20, UR4 ;  /* 0x0000000400147c82 */ /* 0x000fe20008000000 */
[----:B------:R-:W-:Y:S01]  /*82b0*/  R2UR UR10, R24 ;  /* 0x00000000180a72ca */ /* 0x000fe200000e0000 */
        /* <DEDUP_REMOVED lines=9> */
[----:B-1----:R-:W-:Y:S05]  /*8350*/  @P0 BRA `(.L_x_438) ;  /* 0x0000000000040947 */ /* 0x002fea0003800000 */
[----:B------:R-:W-:Y:S01]  /*8360*/  BPT.TRAP 0x1 ;  /* 0x000000040000795c */ /* 0x000fe20000300000 */
.L_x_438:
        /* <DEDUP_REMOVED lines=45> */
[----:B------:R-:W-:Y:S01]  /*8640*/  PLOP3.LUT P0, PT, PT, PT, UP0, 0x40, 0x0 ;  /* 0x000000000000781c */ /* 0x000fe20003f0e808 */
[----:B------:R-:W-:Y:S01]  /*8650*/  HGMMA.64x16x16.F32 R176, gdesc[UR52].tnspA.tnspB, R176 ;  /* 0x6020000034b079f0 */ /* 0x000fe200087008b0 */
[----:B------:R-:W-:Y:S01]  /*8660*/  R2UR UR54, R22 ;  /* 0x00000000163672ca */ /* 0x000fe200000e0000 */
[----:B------:R1:W-:Y:S01]  /*8670*/  REDG.E.ADD.F32x4.FTZ.RN.STRONG.GPU desc[UR60][R8.64+0x4000], R24 ;  /* 0x00400018080079a6 */ /* 0x0003e2000c10f7bc */
[----:B------:R-:W-:-:S02]  /*8680*/  R2UR UR55, R23 ;  /* 0x00000000173772ca */ /* 0x000fc400000e0000 */
        /* <DEDUP_REMOVED lines=60> */
[----:B-1----:R-:W-:Y:S05]  /*8a50*/  @P0 BRA `(.L_x_439) ;  /* 0x0000000000040947 */ /* 0x002fea0003800000 */
[----:B------:R-:W-:Y:S01]  /*8a60*/  BPT.TRAP 0x1 ;  /* 0x000000040000795c */ /* 0x000fe20000300000 */
.L_x_439:
        /* <DEDUP_REMOVED lines=96> */
.L_x_419:
[----:B------:R-:W-:Y:S05]  /*9070*/  @P0 BRA `(.L_x_417) ;  /* 0x0000002000c80947 */ /* 0x000fea0003800000 */
[----:B------:R-:W2:Y:S01]  /*9080*/  S2R R4, SR_TID.X ;  /* 0x0000000000047919 */ /* 0x000ea20000002100 */
[----:B------:R-:W3:Y:S01]  /*9090*/  S2UR UR6, SR_CgaCtaId ;  /* 0x00000000000679c3 */ /* 0x000ee20000008800 */
[----:B------:R-:W-:Y:S01]  /*90a0*/  UMOV UR4, 0x400 ;  /* 0x0000040000047882 */ /* 0x000fe20000000000 */
[----:B------:R-:W-:Y:S01]  /*90b0*/  ULDC.64 UR12, c[0x0][0x818] ;  /* 0x00020600000c7ab9 */ /* 0x000fe20000000a00 */
[----:B------:R-:W-:Y:S01]  /*90c0*/  ULDC.64 UR14, c[0x0][0x848] ;  /* 0x00021200000e7ab9 */ /* 0x000fe20000000a00 */
[----:B------:R-:W-:Y:S04]  /*90d0*/  BSSY B1, `(.L_x_441) ;  /* 0x0000056000017945 */ /* 0x000fe80003800000 */
[----:B------:R-:W-:Y:S08]  /*90e0*/  S2UR UR5, SR_CTAID.Y ;  /* 0x00000000000579c3 */ /* 0x000ff00000002600 */
[----:B------:R-:W4:Y:S01]  /*90f0*/  S2UR UR8, SR_CTAID.X ;  /* 0x00000000000879c3 */ /* 0x000f220000002500 */
[----:B---3--:R-:W-:-:S07]  /*9100*/  ULEA UR4, UR6, UR4, 0x18 ;  /* 0x0000000406047291 */ /* 0x008fce000f8ec03f */
[----:B------:R-:W3:Y:S01]  /*9110*/  S2UR UR16, SR_CTAID.Z ;  /* 0x00000000001079c3 */ /* 0x000ee20000002700 */
[----:B------:R-:W-:Y:S02]  /*9120*/  ULDC UR6, c[0x0][0x850] ;  /* 0x0002140000067ab9 */ /* 0x000fe40000000800 */
[----:B------:R-:W-:Y:S01]  /*9130*/  UISETP.NE.AND UP0, UPT, UR6, 0x1, UPT ;  /* 0x000000010600788c */ /* 0x000fe2000bf05270 */
[----:B--2---:R-:W-:-:S05]  /*9140*/  VIADD R3, R4, 0xffffff80 ;  /* 0xffffff8004037836 */ /* 0x004fca0000000000 */
[----:B------:R-:W-:Y:S01]  /*9150*/  SHF.R.S32.HI R0, RZ, 0x1f, R3 ;  /* 0x0000001fff007819 */ /* 0x000fe20000011403 */
[----:B------:R-:W-:Y:S01]  /*9160*/  BAR.SYNC.DEFER_BLOCKING 0x1, 0x100 ;  /* 0x0044000000007b1d */ /* 0x000fe20000010000 */
[----:B------:R-:W-:Y:S02]  /*9170*/  ISETP.NE.AND P0, PT, R3, RZ, PT ;  /* 0x000000ff0300720c */ /* 0x000fe40003f05270 */
[----:B------:R-:W-:Y:S01]  /*9180*/  LEA.HI R2, R0, R3, RZ, 0x7 ;  /* 0x0000000300027211 */ /* 0x000fe200078f38ff */
[----:B----4-:R-:W-:Y:S02]  /*9190*/  UIMAD UR8, UR8, 0x5000, URZ ;  /* 0x00005000080878a4 */ /* 0x010fe4000f8e023f */
[----:B------:R-:W-:Y:S01]  /*91a0*/  @UP0 ULDC UR6, c[0x0][0x854] ;  /* 0x0002150000060ab9 */ /* 0x000fe20000000800 */
[----:B------:R-:W-:Y:S01]  /*91b0*/  LOP3.LUT R0, R2, 0x3fffff80, RZ, 0xc0, !PT ;  /* 0x3fffff8002007812 */ /* 0x000fe200078ec0ff */
[----:B------:R-:W-:Y:S01]  /*91c0*/  UIMAD.WIDE.U32 UR6, UR5, UR6, URZ ;  /* 0x00000006050672a5 */ /* 0x000fe2000f8e003f */
[----:B------:R-:W-:Y:S01]  /*91d0*/  SHF.R.S32.HI R5, RZ, 0x7, R2 ;  /* 0x00000007ff057819 */ /* 0x000fe20000011402 */
[----:B------:R-:W-:-:S02]  /*91e0*/  @UP0 ULDC UR9, c[0x0][0x858] ;  /* 0x0002160000090ab9 */ /* 0x000fc40000000800 */
[----:B------:R-:W-:Y:S01]  /*91f0*/  IMAD.IADD R0, R3, 0x1, -R0 ;  /* 0x0000000103007824 */ /* 0x000fe200078e0a00 */
[----:B------:R-:W-:Y:S02]  /*9200*/  @UP0 USHF.R.U32.HI UR5, URZ, UR9, UR7 ;  /* 0x000000093f050299 */ /* 0x000fe40008011607 */
[----:B------:R-:W-:Y:S01]  /*9210*/  USHF.R.S32.HI UR9, URZ, 0x1f, UR8 ;  /* 0x0000001f3f097899 */ /* 0x000fe20008011408 */
[----:B------:R-:W-:Y:S01]  /*9220*/  IMAD R0, R5, 0xa00, R0 ;  /* 0x00000a0005007824 */ /* 0x000fe200078e0200 */
[----:B------:R-:W-:Y:S02]  /*9230*/  USHF.R.S32.HI UR10, URZ, 0x1f, UR5 ;  /* 0x0000001f3f0a7899 */ /* 0x000fe40008011405 */
[----:B------:R-:W-:Y:S01]  /*9240*/  UIMAD.WIDE.U32 UR6, UR5, UR12, UR8 ;  /* 0x0000000c050672a5 */ /* 0x000fe2000f8e0008 */
[----:B------:R-:W-:Y:S01]  /*9250*/  IMAD.SHL.U32 R0, R0, 0x4, RZ ;  /* 0x0000000400007824 */ /* 0x000fe200078e00ff */
[----:B------:R-:W-:Y:S02]  /*9260*/  UIMAD UR11, UR10, UR12, URZ ;  /* 0x0000000c0a0b72a4 */ /* 0x000fe4000f8e023f */
[----:B---3--:R-:W-:-:S02]  /*9270*/  USHF.R.S32.HI UR17, URZ, 0x1f, UR16 ;  /* 0x0000001f3f117899 */ /* 0x008fc40008011410 */
[----:B------:R-:W-:Y:S01]  /*9280*/  LEA R0, R0, UR4, 0x2 ;  /* 0x0000000400007c11 */ /* 0x000fe2000f8e10ff */
[----:B------:R-:W-:-:S03]  /*9290*/  UIMAD UR11, UR5, UR13, UR11 ;  /* 0x0000000d050b72a4 */ /* 0x000fc6000f8e020b */
[----:B------:R-:W-:Y:S01]  /*92a0*/  ULDC.64 UR12, c[0x0][0x840] ;  /* 0x00021000000c7ab9 */ /* 0x000fe20000000a00 */
[----:B------:R2:W-:Y:S01]  /*92b0*/  STS.128 [R0], R56 ;  /* 0x0000003800007388 */ /* 0x0005e20000000c00 */
[----:B------:R-:W-:Y:S02]  /*92c0*/  UIMAD UR10, UR10, UR12, URZ ;  /* 0x0000000c0a0a72a4 */ /* 0x000fe4000f8e023f */
[----:B------:R-:W-:Y:S01]  /*92d0*/  UIMAD.WIDE.U32 UR8, UR5, UR12, UR8 ;  /* 0x0000000c050872a5 */ /* 0x000fe2000f8e0008 */
[----:B------:R2:W-:Y:S01]  /*92e0*/  STS.128 [R0+0x800], R60 ;  /* 0x0008003c00007388 */ /* 0x0005e20000000c00 */
[----:B------:R-:W-:Y:S02]  /*92f0*/  UIMAD UR10, UR5, UR13, UR10 ;  /* 0x0000000d050a72a4 */ /* 0x000fe4000f8e020a */
[----:B------:R-:W-:Y:S01]  /*9300*/  UIADD3 UR7, UR7, UR11, URZ ;  /* 0x0000000b07077290 */ /* 0x000fe2000fffe03f */
[----:B------:R2:W-:Y:S01]  /*9310*/  STS.128 [R0+0x1000], R96 ;  /* 0x0010006000007388 */ /* 0x0005e20000000c00 */
[----:B------:R-:W-:Y:S01]  /*9320*/  ULDC.64 UR12, c[0x0][0x820] ;  /* 0x00020800000c7ab9 */ /* 0x000fe20000000a00 */
[----:B------:R-:W-:-:S02]  /*9330*/  UIMAD UR11, UR17, UR14, URZ ;  /* 0x0000000e110b72a4 */ /* 0x000fc4000f8e023f */
[----:B------:R2:W-:Y:S01]  /*9340*/  STS.128 [R0+0x1800], R100 ;  /* 0x0018006400007388 */ /* 0x0005e20000000c00 */
[----:B------:R-:W-:Y:S02]  /*9350*/  UIMAD UR5, UR17, UR12, URZ ;  /* 0x0000000c110572a4 */ /* 0x000fe4000f8e023f */
[----:B------:R-:W-:Y:S01]  /*9360*/  UIADD3 UR9, UR9, UR10, URZ ;  /* 0x0000000a09097290 */ /* 0x000fe2000fffe03f */
[----:B------:R2:W-:Y:S01]  /*9370*/  STS.128 [R0+0x2000], R64 ;  /* 0x0020004000007388 */ /* 0x0005e20000000c00 */
[----:B------:R-:W-:Y:S02]  /*9380*/  UIMAD UR5, UR16, UR13, UR5 ;  /* 0x0000000d100572a4 */ /* 0x000fe4000f8e0205 */
[----:B------:R-:W-:Y:S01]  /*9390*/  UIMAD.WIDE.U32 UR6, UR16, UR12, UR6 ;  /* 0x0000000c100672a5 */ /* 0x000fe2000f8e0006 */
[----:B------:R2:W-:Y:S01]  /*93a0*/  STS.128 [R0+0x2800], R68 ;  /* 0x0028004400007388 */ /* 0x0005e20000000c00 */
[----:B------:R-:W-:Y:S02]  /*93b0*/  UIMAD UR11, UR16, UR15, UR11 ;  /* 0x0000000f100b72a4 */ /* 0x000fe4000f8e020b */
[----:B------:R-:W-:Y:S01]  /*93c0*/  UIMAD.WIDE.U32 UR8, UR16, UR14, UR8 ;  /* 0x0000000e100872a5 */ /* 0x000fe2000f8e0008 */
[----:B------:R2:W-:Y:S01]  /*93d0*/  STS.128 [R0+0x3000], R104 ;  /* 0x0030006800007388 */ /* 0x0005e20000000c00 */
[----:B------:R-:W-:Y:S01]  /*93e0*/  ULDC.64 UR12, c[0x0][0x800] ;  /* 0x00020000000c7ab9 */ /* 0x000fe20000000a00 */
[----:B------:R-:W-:Y:S01]  /*93f0*/  ULDC.64 UR14, c[0x0][0x828] ;  /* 0x00020a00000e7ab9 */ /* 0x000fe20000000a00 */
[----:B------:R-:W-:Y:S01]  /*9400*/  UIADD3 UR7, UR7, UR5, URZ ;  /* 0x0000000507077290 */ /* 0x000fe2000fffe03f */
[----:B------:R2:W-:Y:S01]  /*9410*/  STS.128 [R0+0x3800], R108 ;  /* 0x0038006c00007388 */ /* 0x0005e20000000c00 */
[----:B------:R-:W-:-:S02]  /*9420*/  ULEA UR12, UP0, UR6, UR12, 0x2 ;  /* 0x0000000c060c7291 */ /* 0x000fc4000f80103f */
[----:B------:R-:W-:Y:S01]  /*9430*/  UIADD3 UR5, UR9, UR11, URZ ;  /* 0x0000000b09057290 */ /* 0x000fe2000fffe03f */
[----:B------:R2:W-:Y:S01]  /*9440*/  STS.128 [R0+0x4000], R72 ;  /* 0x0040004800007388 */ /* 0x0005e20000000c00 */
[----:B------:R-:W-:Y:S02]  /*9450*/  ULEA UR14, UP1, UR8, UR14, 0x2 ;  /* 0x0000000e080e7291 */ /* 0x000fe4000f82103f */
[----:B------:R-:W-:Y:S01]  /*9460*/  ULEA.HI.X UR13, UR6, UR13, UR7, 0x2, UP0 ;  /* 0x0000000d060d7291 */ /* 0x000fe200080f1407 */
[----:B------:R2:W-:Y:S01]  /*9470*/  STS.128 [R0+0x4800], R76 ;  /* 0x0048004c00007388 */ /* 0x0005e20000000c00 */
[----:B------:R-:W-:-:S03]  /*9480*/  ULEA.HI.X UR7, UR8, UR15, UR5, 0x2, UP1 ;  /* 0x0000000f08077291 */ /* 0x000fc600088f1405 */
        /* <DEDUP_REMOVED lines=18> */
[----:B------:R-:W-:-:S09]  /*95b0*/  UMOV UR6, UR14 ;  /* 0x0000000e00067c82 */ /* 0x000fd20008000000 */
.L_x_443:
[----:B------:R-:W-:Y:S01]  /*95c0*/  @P0 ELECT P1, URZ, PT ;  /* 0x00000000003f082f */ /* 0x000fe20003820000 */
[----:B------:R3:W-:-:S12]  /*95d0*/  UBLKRED.G.S.ADD.F32.RN [UR6], [UR4], UR5, desc[UR8] ;  /* 0x00000806040073bb */ /* 0x0007d800080a1405 */
[----:B------:R-:W-:Y:S02]  /*95e0*/  @P1 PLOP3.LUT P0, PT, P1, PT, PT, 0x8, 0x0 ;  /* 0x000000000000181c */ /* 0x000fe40000f0e170 */
[----:B------:R-:W-:-:S11]  /*95f0*/  PLOP3.LUT P1, PT, PT, PT, PT, 0x8, 0x0 ;  /* 0x000000000000781c */ /* 0x000fd60003f2e170 */
[----:B---3--:R-:W-:Y:S05]  /*9600*/  @P0 BRA.U.ANY `(.L_x_443) ;  /* 0xfffffffd00ec0947 */ /* 0x008fea000393ffff */
[----:B------:R0:W-:Y:S01]  /*9610*/  UTMACMDFLUSH ;  /* 0x00000000000079b7 */ /* 0x0001e20000000000 */
[----:B------:R-:W-:-:S04]  /*9620*/  DEPBAR.LE SB0, 0x0 ;  /* 0x000080000000791a */ /* 0x000fc80000000000 */
.L_x_442:
[----:B------:R-:W-:Y:S05]  /*9630*/  BSYNC B1 ;  /* 0x0000000000017941 */ /* 0x000fea0003800000 */
.L_x_441:
        /* <DEDUP_REMOVED lines=23> */
[----:B----4-:R-:W4:Y:S02]  /*97b0*/  FENCE.VIEW.ASYNC.S ;  /* 0x00000000000073c6 */ /* 0x010f240000000000 */
[----:B----4-:R-:W-:Y:S06]  /*97c0*/  BAR.SYNC.DEFER_BLOCKING 0x1, 0x100 ;  /* 0x0044000000007b1d */ /* 0x010fec0000010000 */
[----:B------:R-:W-:Y:S05]  /*97d0*/  @P0 BRA `(.L_x_417) ;  /* 0x0000001800f00947 */ /* 0x000fea0003800000 */
[----:B------:R-:W-:Y:S01]  /*97e0*/  PLOP3.LUT P0, PT, PT, PT, PT, 0x80, 0x0 ;  /* 0x000000000000781c */ /* 0x000fe20003f0f070 */
[----:B------:R-:W-:Y:S01]  /*97f0*/  UMOV UR5, 0x1400 ;  /* 0x0000140000057882 */ /* 0x000fe20000000000 */
[----:B------:R-:W-:Y:S01]  /*9800*/  UMOV UR8, 0x0 ;  /* 0x0000000000087882 */ /* 0x000fe20000000000 */
[----:B------:R-:W-:Y:S01]  /*9810*/  UMOV UR9, 0x14f00000 ;  /* 0x14f0000000097882 */ /* 0x000fe20000000000 */
[----:B------:R-:W-:Y:S01]  /*9820*/  UMOV UR6, UR12 ;  /* 0x0000000c00067c82 */ /* 0x000fe20008000000 */
[----:B------:R-:W-:-:S08]  /*9830*/  UMOV UR7, UR13 ;  /* 0x0000000d00077c82 */ /* 0x000fd00008000000 */
.L_x_444:
[----:B------:R-:W-:Y:S01]  /*9840*/  @P0 ELECT P1, URZ, PT ;  /* 0x00000000003f082f */ /* 0x000fe20003820000 */
[----:B------:R4:W-:-:S12]  /*9850*/  UBLKRED.G.S.ADD.F32.RN [UR6], [UR4], UR5, desc[UR8] ;  /* 0x00000806040073bb */ /* 0x0009d800080a1405 */
[----:B------:R-:W-:Y:S02]  /*9860*/  @P1 PLOP3.LUT P0, PT, P1, PT, PT, 0x8, 0x0 ;  /* 0x000000000000181c */ /* 0x000fe40000f0e170 */
[----:B------:R-:W-:-:S11]  /*9870*/  PLOP3.LUT P1, PT, PT, PT, PT, 0x8, 0x0 ;  /* 0x000000000000781c */ /* 0x000fd60003f2e170 */
[----:B----4-:R-:W-:Y:S05]  /*9880*/  @P0 BRA.U.ANY `(.L_x_444) ;  /* 0xfffffffd00ec0947 */ /* 0x010fea000393ffff */
[----:B------:R0:W-:Y:S01]  /*9890*/  UTMACMDFLUSH ;  /* 0x00000000000079b7 */ /* 0x0001e20000000000 */
[----:B------:R-:W-:-:S04]  /*98a0*/  DEPBAR.LE SB0, 0x0 ;  /* 0x000080000000791a */ /* 0x000fc80000000000 */
[----:B------:R-:W-:Y:S05]  /*98b0*/  BRA `(.L_x_417) ;  /* 0x0000001800b87947 */ /* 0x000fea0003800000 */
.L_x_415:
        /* <DEDUP_REMOVED lines=41> */
.L_x_446:
        /* <DEDUP_REMOVED lines=8> */
[----:B------:R-:W-:Y:S01]  /*9bd0*/  IMAD.MOV.U32 R0, RZ, RZ, RZ ;  /* 0x000000ffff007224 */ /* 0x000fe200078e00ff */
[----:B------:R-:W-:Y:S01]  /*9be0*/  UIMAD UR6, UR10, UR6, URZ ;  /* 0x000000060a0672a4 */ /* 0x000fe2000f8e023f */
[----:B------:R-:W-:Y:S01]  /*9bf0*/  IMAD.MOV.U32 R12, RZ, RZ, 0x1 ;  /* 0x00000001ff0c7424 */ /* 0x000fe200078e00ff */
[----:B------:R-:W-:Y:S02]  /*9c00*/  UIMAD UR10, UR10, UR12, URZ ;  /* 0x0000000c0a0a72a4 */ /* 0x000fe4000f8e023f */
        /* <DEDUP_REMOVED lines=30> */
.L_x_462:
        /* <DEDUP_REMOVED lines=12> */
.L_x_448:
        /* <DEDUP_REMOVED lines=20> */
[----:B------:R-:W-:Y:S01]  /*9ff0*/  UIADD3 UR9, UP0, UR19, UR30, URZ ;  /* 0x0000001e13097290 */ /* 0x000fe2000ff1e03f */
[----:B------:R-:W-:Y:S01]  /*a000*/  IMAD.MOV.U32 R12, RZ, RZ, 0x1 ;  /* 0x00000001ff0c7424 */ /* 0x000fe200078e00ff */
[----:B------:R-:W-:Y:S01]  /*a010*/  UIADD3 UR16, UR8, 0x14100, URZ ;  /* 0x0001410008107890 */ /* 0x000fe2000fffe03f */
[----:B-1----:R-:W-:Y:S01]  /*a020*/  IMAD.MOV.U32 R9, RZ, RZ, R2 ;  /* 0x000000ffff097224 */ /* 0x002fe200078e0002 */
[----:B------:R-:W-:Y:S01]  /*a030*/  ULEA.HI.X.SX32 UR10, UR19, UR38, 0x1, UP0 ;  /* 0x00000026130a7291 */ /* 0x000fe200080f0e3f */
[----:B------:R-:W-:Y:S01]  /*a040*/  IMAD.MOV.U32 R10, RZ, RZ, R3 ;  /* 0x000000ffff0a7224 */ /* 0x000fe200078e0003 */
[----:B------:R-:W-:-:S02]  /*a050*/  ULEA UR54, UP0, UR9, UR14, 0x2 ;  /* 0x0000000e09367291 */ /* 0x000fc4000f80103f */
[C---:B------:R-:W-:Y:S01]  /*a060*/  IADD3 R0, P1, R9.reuse, 0xf0, RZ ;  /* 0x000000f009007810 */ /* 0x040fe20007f3e0ff */
[----:B------:R-:W-:Y:S02]  /*a070*/  UIADD3 UR40, UR8, 0x16100, URZ ;  /* 0x0001610008287890 */ /* 0x000fe4000fffe03f */
[----:B------:R-:W-:Y:S01]  /*a080*/  UIADD3 UR32, UR8, 0x18100, URZ ;  /* 0x0001810008207890 */ /* 0x000fe2000fffe03f */
[----:B------:R-:W-:Y:S01]  /*a090*/  R2UR UR48, R0 ;  /* 0x00000000003072ca */ /* 0x000fe200000e0000 */
[----:B------:R-:W-:Y:S01]  /*a0a0*/  UIADD3 UR24, UR8, 0x1a100, URZ ;  /* 0x0001a10008187890 */ /* 0x000fe2000fffe03f */
[C---:B------:R-:W-:Y:S01]  /*a0b0*/  IADD3 R0, P2, R9.reuse, 0x2f0, RZ ;  /* 0x000002f009007810 */ /* 0x040fe20007f5e0ff */
[----:B------:R-:W-:Y:S02]  /*a0c0*/  UIADD3 UR52, UR8, 0x2c100, URZ ;  /* 0x0002c10008347890 */ /* 0x000fe4000fffe03f */
        /* <DEDUP_REMOVED lines=8> */
[--C-:B------:R-:W-:Y:S01]  /*a150*/  IMAD.X R0, RZ, RZ, R10.reuse, P1 ;  /* 0x000000ffff007224 */ /* 0x100fe200008e060a */
[----:B------:R-:W-:Y:S01]  /*a160*/  UMOV UR29, UR21 ;  /* 0x00000015001d7c82 */ /* 0x000fe20008000000 */
[----:B------:R-:W-:Y:S01]  /*a170*/  UMOV UR25, UR17 ;  /* 0x0000001100197c82 */ /* 0x000fe20008000000 */
[----:B------:R-:W-:Y:S01]  /*a180*/  UMOV UR27, UR19 ;  /* 0x00000013001b7c82 */ /* 0x000fe20008000000 */
[----:B------:R-:W-:Y:S01]  /*a190*/  UMOV UR9, 0x10 ;  /* 0x0000001000097882 */ /* 0x000fe20000000000 */
[----:B------:R-:W-:Y:S01]  /*a1a0*/  R2UR UR49, R0 ;  /* 0x00000000003172ca */ /* 0x000fe200000e0000 */
[--C-:B------:R-:W-:Y:S01]  /*a1b0*/  IMAD.X R0, RZ, RZ, R10.reuse, P2 ;  /* 0x000000ffff007224 */ /* 0x100fe200010e060a */
[----:B------:R-:W-:Y:S01]  /*a1c0*/  UMOV UR53, UR17 ;  /* 0x0000001100357c82 */ /* 0x000fe20008000000 */
[----:B------:R-:W-:Y:S01]  /*a1d0*/  UMOV UR13, UR21 ;  /* 0x00000015000d7c82 */ /* 0x000fe20008000000 */
[----:B------:R-:W-:Y:S01]  /*a1e0*/  UMOV UR10, UR18 ;  /* 0x00000012000a7c82 */ /* 0x000fe20008000000 */
[----:B------:R-:W-:Y:S01]  /*a1f0*/  UIADD3 UR56, UR8, 0x5000, URZ ;  /* 0x0000500008387890 */ /* 0x000fe2000fffe03f */
[----:B------:R-:W-:Y:S01]  /*a200*/  R2UR UR5, R0 ;  /* 0x00000000000572ca */ /* 0x000fe200000e0000 */
[----:B------:R-:W-:Y:S01]  /*a210*/  IMAD.X R0, RZ, RZ, R10, P3 ;  /* 0x000000ffff007224 */ /* 0x000fe200018e060a */
[----:B------:R-:W-:Y:S01]  /*a220*/  ISETP.GE.AND P1, PT, R5, R11, PT ;  /* 0x0000000b0500720c */ /* 0x000fe20003f26270 */
[----:B------:R-:W-:Y:S01]  /*a230*/  UMOV UR58, 0x80 ;  /* 0x00000080003a7882 */ /* 0x000fe20000000000 */
[----:B------:R-:W-:Y:S01]  /*a240*/  UMOV UR59, UR11 ;  /* 0x0000000b003b7c82 */ /* 0x000fe20008000000 */
[----:B------:R-:W-:Y:S01]  /*a250*/  UMOV UR60, UR12 ;  /* 0x0000000c003c7c82 */ /* 0x000fe20008000000 */
[----:B------:R-:W-:Y:S01]  /*a260*/  R2UR UR7, R0 ;  /* 0x00000000000772ca */ /* 0x000fe200000e0000 */
[----:B------:R1:W-:Y:S01]  /*a270*/  UTMALDG.4D [UR16], [UR48], desc[UR50] ;  /* 0x00003210300075b4 */ /* 0x0003e20008019000 */
[----:B------:R-:W-:Y:S01]  /*a280*/  UMOV UR61, UR21 ;  /* 0x00000015003d7c82 */ /* 0x000fe20008000000 */
        /* <DEDUP_REMOVED lines=43> */
[----:B----4-:R-:W-:Y:S05]  /*a540*/  @P1 BRA `(.L_x_449) ;  /* 0x0000000800201947 */ /* 0x010fea0003800000 */
        /* <DEDUP_REMOVED lines=20> */
.L_x_454:
[----:B------:R-:W-:-:S04]  /*a690*/  SHF.L.U32 R9, R12, 0x1f, RZ ;  /* 0x0000001f0c097819 */ /* 0x000fc800000006ff */
[----:B------:R-:W1:Y:S02]  /*a6a0*/  SYNCS.PHASECHK.TRANS64.TRYWAIT P1, [R6+URZ+0x31838], R9 ;  /* 0x03183809060075a7 */ /* 0x000e64000802017f */
[----:B-1----:R-:W-:Y:S05]  /*a6b0*/  @!P1 BRA `(.L_x_450) ;  /* 0x0000000c00909947 */ /* 0x002fea0003800000 */
.L_x_463:
[----:B------:R-:W-:Y:S05]  /*a6c0*/  @P0 BRA `(.L_x_451) ;  /* 0x0000000000140947 */ /* 0x000fea0003800000 */
[----:B------:R-:W-:Y:S01]  /*a6d0*/  ISETP.NE.AND P1, PT, R14, RZ, PT ;  /* 0x000000ff0e00720c */ /* 0x000fe20003f25270 */
[----:B-1----:R-:W-:-:S04]  /*a6e0*/  IMAD.MOV.U32 R9, RZ, RZ, 0x8100 ;  /* 0x00008100ff097424 */ /* 0x002fc800078e00ff */
[----:B------:R2:W-:Y:S08]  /*a6f0*/  SYNCS.ARRIVE.TRANS64 RZ, [R6+URZ+0x31830], R9 ;  /* 0x0318300906ff79a7 */ /* 0x0005f0000800003f */
[----:B------:R-:W-:Y:S05]  /*a700*/  @!P1 BRA `(.L_x_451) ;  /* 0x0000000000049947 */ /* 0x000fea0003800000 */
[----:B------:R-:W-:Y:S01]  /*a710*/  BPT.TRAP 0x1 ;  /* 0x000000040000795c */ /* 0x000fe20000300000 */
.L_x_451:
[----:B-12---:R-:W-:Y:S01]  /*a720*/  IMAD.MOV.U32 R9, RZ, RZ, R2 ;  /* 0x000000ffff097224 */ /* 0x006fe200078e0002 */
[----:B------:R-:W-:Y:S01]  /*a730*/  R2UR UR19, R15 ;  /* 0x000000000f1372ca */ /* 0x000fe200000e0000 */
[----:B------:R-:W-:Y:S01]  /*a740*/  IMAD.MOV.U32 R10, RZ, RZ, R3 ;  /* 0x000000ffff0a7224 */ /* 0x000fe200078e0003 */
[----:B------:R-:W-:Y:S01]  /*a750*/  R2UR UR14, R6 ;  /* 0x00000000060e72ca */ /* 0x000fe200000e0000 */
[----:B------:R-:W-:Y:S01]  /*a760*/  VIADD R13, R13, 0x1 ;  /* 0x000000010d0d7836 */ /* 0x000fe20000000000 */
[----:B------:R-:W-:Y:S01]  /*a770*/  IADD3 R0, P2, R9, 0x1f0, RZ ;  /* 0x000001f009007810 */ /* 0x000fe20007f5e0ff */
[----:B------:R-:W-:Y:S01]  /*a780*/  UMOV UR8, 0x0 ;  /* 0x0000000000087882 */ /* 0x000fe20000000000 */
[----:B------:R-:W-:Y:S01]  /*a790*/  UMOV UR9, 0x14f00000 ;  /* 0x14f0000000097882 */ /* 0x000fe20000000000 */
[----:B------:R-:W-:Y:S01]  /*a7a0*/  UMOV UR18, URZ ;  /* 0x0000003f00127c82 */ /* 0x000fe20008000000 */
[----:B------:R-:W-:Y:S01]  /*a7b0*/  R2UR UR6, R0 ;  /* 0x00000000000672ca */ /* 0x000fe200000e0000 */
[----:B------:R-:W-:Y:S01]  /*a7c0*/  IMAD.X R0, RZ, RZ, R10, P2 ;  /* 0x000000ffff007224 */ /* 0x000fe200010e060a */
[C---:B------:R-:W-:Y:S01]  /*a7d0*/  ISETP.NE.AND P1, PT, R13.reuse, 0x2, PT ;  /* 0x000000020d00780c */ /* 0x040fe20003f25270 */
[----:B------:R-:W-:Y:S01]  /*a7e0*/  UMOV UR34, 0x40 ;  /* 0x0000004000227882 */ /* 0x000fe20000000000 */
[----:B------:R-:W-:Y:S01]  /*a7f0*/  R2UR UR4, R16 ;  /* 0x00000000100472ca */ /* 0x000fe200000e0000 */
[----:B------:R-:W-:Y:S01]  /*a800*/  UIADD3 UR19, UR19, -0x40, URZ ;  /* 0xffffffc013137890 */ /* 0x000fe2000fffe03f */
[----:B------:R-:W-:Y:S01]  /*a810*/  R2UR UR7, R0 ;  /* 0x00000000000772ca */ /* 0x000fe200000e0000 */
        /* <DEDUP_REMOVED lines=23> */
[----:B------:R-:W-:Y:S01]  /*a990*/  ISETP.NE.AND P2, PT, R4, RZ, PT ;  /* 0x000000ff0400720c */ /* 0x000fe20003f45270 */
        /* <DEDUP_REMOVED lines=8> */
.L_x_465:
[----:B------:R-:W-:Y:S01]  /*aa20*/  LOP3.LUT R12, R12, 0x1, RZ, 0x3c, !PT ;  /* 0x000000010c0c7812 */ /* 0x000fe200078e3cff */
[----:B------:R-:W-:Y:S06]  /*aa30*/  @P2 BRA `(.L_x_453) ;  /* 0x0000000000142947 */ /* 0x000fec0003800000 */
[----:B------:R-:W-:Y:S01]  /*aa40*/  ISETP.NE.AND P1, PT, R14, RZ, PT ;  /* 0x000000ff0e00720c */ /* 0x000fe20003f25270 */
[----:B-1----:R-:W-:-:S04]  /*aa50*/  IMAD.MOV.U32 R0, RZ, RZ, 0x8100 ;  /* 0x00008100ff007424 */ /* 0x002fc800078e00ff */
[----:B------:R2:W-:Y:S08]  /*aa60*/  SYNCS.ARRIVE.TRANS64 RZ, [R20+URZ+0x31810], R0 ;  /* 0x0318100014ff79a7 */ /* 0x0005f0000800003f */
[----:B------:R-:W-:Y:S05]  /*aa70*/  @!P1 BRA `(.L_x_453) ;  /* 0x0000000000049947 */ /* 0x000fea0003800000 */
[----:B------:R-:W-:Y:S01]  /*aa80*/  BPT.TRAP 0x1 ;  /* 0x000000040000795c */ /* 0x000fe20000300000 */
.L_x_453:
        /* <DEDUP_REMOVED lines=13> */
[----:B------:R-:W-:Y:S01]  /*ab60*/  R2UR UR15, R19 ;  /* 0x00000000130f72ca */ /* 0x000fe200000e0000 */
[----:B------:R-:W-:Y:S01]  /*ab70*/  UIADD3 UR41, UR41, 0x31810, URZ ;  /* 0x0003181029297890 */ /* 0x000fe2000fffe03f */
[----:B------:R-:W-:Y:S01]  /*ab80*/  ISETP.GE.AND P1, PT, R5, R11, PT ;  /* 0x0000000b0500720c */ /* 0x000fe20003f26270 */
[----:B------:R-:W-:Y:S01]  /*ab90*/  UMOV UR45, UR21 ;  /* 0x00000015002d7c82 */ /* 0x000fe20008000000 */
        /* <DEDUP_REMOVED lines=20> */
[----:B------:R-:W-:Y:S01]  /*ace0*/  UIADD3 UR8, UR8, 0x2c100, URZ ;  /* 0x0002c10008087890 */ /* 0x000fe2000fffe03f */
[----:B------:R-:W-:Y:S01]  /*acf0*/  IMAD.X R18, RZ, RZ, R18, P3 ;  /* 0x000000ffff127224 */ /* 0x000fe200018e0612 */
[----:B------:R-:W-:Y:S01]  /*ad00*/  UMOV UR25, UR41 ;  /* 0x0000002900197c82 */ /* 0x000fe20008000000 */
        /* <DEDUP_REMOVED lines=12> */
.L_x_449:
[----:B------:R-:W-:-:S04]  /*add0*/  SHF.L.U32 R3, R12, 0x1f, RZ ;  /* 0x0000001f0c037819 */ /* 0x000fc800000006ff */
[----:B------:R-:W1:Y:S02]  /*ade0*/  SYNCS.PHASECHK.TRANS64.TRYWAIT P1, [R6+URZ+0x31838], R3 ;  /* 0x03183803060075a7 */ /* 0x000e64000802017f */
[----:B-1----:R-:W-:Y:S05]  /*adf0*/  @!P1 BRA `(.L_x_455) ;  /* 0x0000000400ec9947 */ /* 0x002fea0003800000 */
.L_x_466:
[----:B------:R-:W-:Y:S05]  /*ae00*/  @P0 BRA `(.L_x_456) ;  /* 0x0000000000140947 */ /* 0x000fea0003800000 */
[----:B------:R-:W-:Y:S01]  /*ae10*/  LOP3.LUT P0, RZ, R21, 0x1f, RZ, 0xc0, !PT ;  /* 0x0000001f15ff7812 */ /* 0x000fe2000780c0ff */
[----:B-1----:R-:W-:-:S04]  /*ae20*/  IMAD.MOV.U32 R3, RZ, RZ, 0x8100 ;  /* 0x00008100ff037424 */ /* 0x002fc800078e00ff */
[----:B------:R2:W-:Y:S08]  /*ae30*/  SYNCS.ARRIVE.TRANS64 RZ, [R6+URZ+0x31830], R3 ;  /* 0x0318300306ff79a7 */ /* 0x0005f0000800003f */
[----:B------:R-:W-:Y:S05]  /*ae40*/  @!P0 BRA `(.L_x_456) ;  /* 0x0000000000048947 */ /* 0x000fea0003800000 */
[----:B------:R-:W-:Y:S01]  /*ae50*/  BPT.TRAP 0x1 ;  /* 0x000000040000795c */ /* 0x000fe20000300000 */
.L_x_456:
        /* <DEDUP_REMOVED lines=18> */
[----:B------:R-:W-:Y:S01]  /*af80*/  ISETP.NE.AND P0, PT, R0, 0x2, PT ;  /* 0x000000020000780c */ /* 0x000fe20003f05270 */
        /* <DEDUP_REMOVED lines=31> */
.L_x_445:
[----:B------:R-:W-:Y:S05]  /*b180*/  WARPSYNC.ALL ;  /* 0x0000000000007948 */ /* 0x000fea0003800000 */
[----:B------:R-:W-:-:S13]  /*b190*/  ELECT P0, URZ, PT ;  /* 0x00000000003f782f */ /* 0x000fda0003800000 */
        /* <DEDUP_REMOVED lines=8> */
.L_x_457:
        /* <DEDUP_REMOVED lines=8> */
.L_x_467:
        /* <DEDUP_REMOVED lines=9> */
.L_x_468:
[----:B------:R-:W-:Y:S05]  /*b330*/  @!P1 BRA `(.L_x_460) ;  /* 0x0000000000049947 */ /* 0x000fea0003800000 */
[----:B------:R-:W-:Y:S01]  /*b340*/  BPT.TRAP 0x1 ;  /* 0x000000040000795c */ /* 0x000fe20000300000 */
.L_x_460:
[----:B------:R-:W-:-:S07]  /*b350*/  SHF.L.U32 R12, R12, 0x1f, RZ ;  /* 0x0000001f0c0c7819 */ /* 0x000fce00000006ff */
.L_x_461:
[----:B--2---:R2:W3:Y:S02]  /*b360*/  SYNCS.PHASECHK.TRANS64.TRYWAIT P0, [R7+URZ+0x31838], R12 ;  /* 0x0318380c070075a7 */ /* 0x0044e4000800017f */
[----:B---3--:R-:W-:Y:S05]  /*b370*/  @!P0 NANOSLEEP.SYNCS 0x989680 ;  /* 0x009896800000895d */ /* 0x008fea0003900000 */
[----:B------:R-:W3:Y:S02]  /*b380*/  @!P0 SYNCS.PHASECHK.TRANS64 P0, [R7+URZ+0x31838], R12 ;  /* 0x0318380c070085a7 */ /* 0x000ee4000800007f */
[----:B---3--:R-:W-:Y:S05]  /*b390*/  @!P0 BRA `(.L_x_461) ;  /* 0xfffffffc00f08947 */ /* 0x008fea000383ffff */
.L_x_417:
[----:B------:R-:W-:Y:S05]  /*b3a0*/  BSYNC B0 ;  /* 0x0000000000007941 */ /* 0x000fea0003800000 */
.L_x_414:
[----:B------:R-:W-:Y:S05]  /*b3b0*/  EXIT ;  /* 0x000000000000794d */ /* 0x000fea0003800000 */
.L_x_421:
[----:B-1----:R1:W2:Y:S02]  /*b3c0*/  SYNCS.PHASECHK.TRANS64.TRYWAIT P0, [R17+URZ+0x31800], R8 ;  /* 0x03180008110075a7 */ /* 0x0022a4000800017f */
[----:B--2---:R-:W-:Y:S05]  /*b3d0*/  @!P0 NANOSLEEP.SYNCS 0x989680 ;  /* 0x009896800000895d */ /* 0x004fea0003900000 */
[----:B------:R-:W2:Y:S02]  /*b3e0*/  @!P0 SYNCS.PHASECHK.TRANS64 P0, [R17+URZ+0x31800], R8 ;  /* 0x03180008110085a7 */ /* 0x000ea4000800007f */
[----:B--2---:R-:W-:Y:S05]  /*b3f0*/  @!P0 BRA `(.L_x_421) ;  /* 0xfffffffc00f08947 */ /* 0x004fea000383ffff */
[----:B------:R-:W-:Y:S05]  /*b400*/  BRA `(.L_x_420) ;  /* 0xffffff5800747947 */ /* 0x000fea000383ffff */
.L_x_425:
[----:B--2---:R2:W3:Y:S02]  /*b410*/  SYNCS.PHASECHK.TRANS64.TRYWAIT P0, [R16+URZ+0x31810], R9 ;  /* 0x03181009100075a7 */ /* 0x0044e4000800017f */
[----:B---3--:R-:W-:Y:S05]  /*b420*/  @!P0 NANOSLEEP.SYNCS 0x989680 ;  /* 0x009896800000895d */ /* 0x008fea0003900000 */
[----:B------:R-:W3:Y:S02]  /*b430*/  @!P0 SYNCS.PHASECHK.TRANS64 P0, [R16+URZ+0x31810], R9 ;  /* 0x03181009100085a7 */ /* 0x000ee4000800007f */
[----:B---3--:R-:W-:Y:S05]  /*b440*/  @!P0 BRA `(.L_x_425) ;  /* 0xfffffffc00f08947 */ /* 0x008fea000383ffff */
[----:B------:R-:W-:Y:S05]  /*b450*/  BRA `(.L_x_424) ;  /* 0xffffff6000f07947 */ /* 0x000fea000383ffff */
.L_x_429:
[----:B----4-:R4:W1:Y:S02]  /*b460*/  SYNCS.PHASECHK.TRANS64.TRYWAIT P0, [R17+URZ+0x31830], R10 ;  /* 0x0318300a110075a7 */ /* 0x010864000800017f */
[----:B-1----:R-:W-:Y:S05]  /*b470*/  @!P0 NANOSLEEP.SYNCS 0x989680 ;  /* 0x009896800000895d */ /* 0x002fea0003900000 */
[----:B------:R-:W1:Y:S02]  /*b480*/  @!P0 SYNCS.PHASECHK.TRANS64 P0, [R17+URZ+0x31830], R10 ;  /* 0x0318300a110085a7 */ /* 0x000e64000800007f */
[----:B-1----:R-:W-:Y:S05]  /*b490*/  @!P0 BRA `(.L_x_429) ;  /* 0xfffffffc00f08947 */ /* 0x002fea000383ffff */
[----:B------:R-:W-:Y:S05]  /*b4a0*/  BRA `(.L_x_428) ;  /* 0xffffff8000007947 */ /* 0x000fea000383ffff */
.L_x_447:
[----:B-1----:R1:W2:Y:S02]  /*b4b0*/  SYNCS.PHASECHK.TRANS64.TRYWAIT P0, [R6+URZ+0x31820], R3 ;  /* 0x03182003060075a7 */ /* 0x0022a4000800017f */
[----:B--2---:R-:W-:Y:S05]  /*b4c0*/  @!P0 NANOSLEEP.SYNCS 0x989680 ;  /* 0x009896800000895d */ /* 0x004fea0003900000 */
[----:B------:R-:W2:Y:S02]  /*b4d0*/  @!P0 SYNCS.PHASECHK.TRANS64 P0, [R6+URZ+0x31820], R3 ;  /* 0x03182003060085a7 */ /* 0x000ea4000800007f */
[----:B--2---:R-:W-:Y:S05]  /*b4e0*/  @!P0 BRA `(.L_x_447) ;  /* 0xfffffffc00f08947 */ /* 0x004fea000383ffff */
[----:B------:R-:W-:Y:S05]  /*b4f0*/  BRA `(.L_x_462) ;  /* 0xffffffe8003c7947 */ /* 0x000fea000383ffff */
.L_x_450:
[----:B-1----:R1:W2:Y:S02]  /*b500*/  SYNCS.PHASECHK.TRANS64.TRYWAIT P1, [R6+URZ+0x31838], R9 ;  /* 0x03183809060075a7 */ /* 0x0022a4000802017f */
[----:B--2---:R-:W-:Y:S05]  /*b510*/  @!P1 NANOSLEEP.SYNCS 0x989680 ;  /* 0x009896800000995d */ /* 0x004fea0003900000 */
[----:B------:R-:W2:Y:S02]  /*b520*/  @!P1 SYNCS.PHASECHK.TRANS64 P1, [R6+URZ+0x31838], R9 ;  /* 0x03183809060095a7 */ /* 0x000ea4000802007f */
[----:B--2---:R-:W-:Y:S05]  /*b530*/  @!P1 BRA `(.L_x_450) ;  /* 0xfffffffc00f09947 */ /* 0x004fea000383ffff */
[----:B------:R-:W-:Y:S05]  /*b540*/  BRA `(.L_x_463) ;  /* 0xfffffff0005c7947 */ /* 0x000fea000383ffff */
.L_x_452:
[----:B------:R-:W-:-:S07]  /*b550*/  SHF.L.U32 R0, R8, 0x1f, RZ ;  /* 0x0000001f08007819 */ /* 0x000fce00000006ff */
.L_x_464:
[----:B-1----:R1:W2:Y:S02]  /*b560*/  SYNCS.PHASECHK.TRANS64.TRYWAIT P1, [R20+URZ+0x31820], R0 ;  /* 0x03182000140075a7 */ /* 0x0022a4000802017f */
[----:B--2---:R-:W-:Y:S05]  /*b570*/  @!P1 NANOSLEEP.SYNCS 0x989680 ;  /* 0x009896800000995d */ /* 0x004fea0003900000 */
[----:B------:R-:W2:Y:S02]  /*b580*/  @!P1 SYNCS.PHASECHK.TRANS64 P1, [R20+URZ+0x31820], R0 ;  /* 0x03182000140095a7 */ /* 0x000ea4000802007f */
[----:B--2---:R-:W-:Y:S05]  /*b590*/  @!P1 BRA `(.L_x_464) ;  /* 0xfffffffc00f09947 */ /* 0x004fea000383ffff */
[----:B------:R-:W-:Y:S05]  /*b5a0*/  BRA `(.L_x_465) ;  /* 0xfffffff4001c7947 */ /* 0x000fea000383ffff */
.L_x_455:
[----:B-1----:R1:W2:Y:S02]  /*b5b0*/  SYNCS.PHASECHK.TRANS64.TRYWAIT P1, [R6+URZ+0x31838], R3 ;  /* 0x03183803060075a7 */ /* 0x0022a4000802017f */
[----:B--2---:R-:W-:Y:S05]  /*b5c0*/  @!P1 NANOSLEEP.SYNCS 0x989680 ;  /* 0x009896800000995d */ /* 0x004fea0003900000 */
[----:B------:R-:W2:Y:S02]  /*b5d0*/  @!P1 SYNCS.PHASECHK.TRANS64 P1, [R6+URZ+0x31838], R3 ;  /* 0x03183803060095a7 */ /* 0x000ea4000802007f */
[----:B--2---:R-:W-:Y:S05]  /*b5e0*/  @!P1 BRA `(.L_x_455) ;  /* 0xfffffffc00f09947 */ /* 0x004fea000383ffff */
[----:B------:R-:W-:Y:S05]  /*b5f0*/  BRA `(.L_x_466) ;  /* 0xfffffff800007947 */ /* 0x000fea000383ffff */
.L_x_458:
[----:B-1----:R1:W2:Y:S02]  /*b600*/  SYNCS.PHASECHK.TRANS64.TRYWAIT P0, [R5+URZ], R2 ;  /* 0x00000002050075a7 */ /* 0x0022a4000800017f */
[----:B--2---:R-:W-:Y:S05]  /*b610*/  @!P0 NANOSLEEP.SYNCS 0x989680 ;  /* 0x009896800000895d */ /* 0x004fea0003900000 */
[----:B------:R-:W2:Y:S02]  /*b620*/  @!P0 SYNCS.PHASECHK.TRANS64 P0, [R5+URZ], R2 ;  /* 0x00000002050085a7 */ /* 0x000ea4000800007f */
[----:B--2---:R-:W-:Y:S05]  /*b630*/  @!P0 BRA `(.L_x_458) ;  /* 0xfffffffc00f08947 */ /* 0x004fea000383ffff */
[----:B------:R-:W-:Y:S05]  /*b640*/  BRA `(.L_x_467) ;  /* 0xfffffffc00147947 */ /* 0x000fea000383ffff */
.L_x_459:
[----:B-1----:R1:W2:Y:S02]  /*b650*/  SYNCS.PHASECHK.TRANS64.TRYWAIT P0, [R3+URZ], R0 ;  /* 0x00000000030075a7 */ /* 0x0022a4000800017f */
[----:B--2---:R-:W-:Y:S05]  /*b660*/  @!P0 NANOSLEEP.SYNCS 0x989680 ;  /* 0x009896800000895d */ /* 0x004fea0003900000 */
[----:B------:R-:W2:Y:S02]  /*b670*/  @!P0 SYNCS.PHASECHK.TRANS64 P0, [R3+URZ], R0 ;  /* 0x00000000030085a7 */ /* 0x000ea4000800007f */
[----:B--2---:R-:W-:Y:S05]  /*b680*/  @!P0 BRA `(.L_x_459) ;  /* 0xfffffffc00f08947 */ /* 0x004fea000383ffff */
[----:B------:R-:W-:Y:S05]  /*b690*/  BRA `(.L_x_468) ;  /* 0xfffffffc00247947 */ /* 0x000fea000383ffff */
.L_x_469:
        /* <DEDUP_REMOVED lines=14> */
.L_x_1150:


//--------------------- .text._ZN7cutlass13device_kernelIN5flash11enable_sm90INS1_16FlashAttnBwdSm90INS1_25CollectiveMainloopBwdSm90ILi2ELi1ELi1EN4cute5tupleIJNS5_1CILi1EEES8_S8_EEENS6_IJNS7_ILi64EEENS7_ILi80EEENS7_ILi256EEEEEENS_6half_tEfNS_4arch4Sm90ELb0ELb1ELb1ELb1ELb0ELb0ELb1ELb1ELi2ELi1ELi1ELi1ELb0EEENS1_21CollectiveEpilogueBwdISD_SE_SG_Li256ELb1ELb1ELi2EEENS1_19SingleTileSchedulerILb1ELb0ELb0ELi80EEEEEEEEEvNT_6ParamsE --------------------------
	.section	.text._ZN7cutlass13device_kernelIN5flash11enable_sm90INS1_16FlashAttnBwdSm90INS1_25CollectiveMainloopBwdSm90ILi2ELi1ELi1EN4cute5tupleIJNS5_1CILi1EEES8_S8_EEENS6_IJNS7_ILi64EEENS7_ILi80EEENS7_ILi256EEEEEENS_6half_tEfNS_4arch4Sm90ELb0ELb1ELb1ELb1ELb0ELb0ELb1ELb1ELi2ELi1ELi1ELi1ELb0EEENS1_21CollectiveEpilogueBwdISD_SE_SG_Li256ELb1ELb1ELi2EEENS1_19SingleTileSchedulerILb1ELb0ELb0ELi80EEEEEEEEEvNT_6ParamsE,"ax",@progbits
	.align	128
.text._ZN7cutlass13device_kernelIN5flash11enable_sm90INS1_16FlashAttnBwdSm90INS1_25CollectiveMainloopBwdSm90ILi2ELi1ELi1EN4cute5tupleIJNS5_1CILi1EEES8_S8_EEENS6_IJNS7_ILi64EEENS7_ILi80EEENS7_ILi256EEEEEENS_6half_tEfNS_4arch4Sm90ELb0ELb1ELb1ELb1ELb0ELb0ELb1ELb1ELi2ELi1ELi1ELi1ELb0EEENS1_21CollectiveEpilogueBwdISD_SE_SG_Li256ELb1ELb1ELi2EEENS1_19SingleTileSchedulerILb1ELb0ELb0ELi80EEEEEEEEEvNT_6ParamsE:
        .type           _ZN7cutlass13device_kernelIN5flash11enable_sm90INS1_16FlashAttnBwdSm90INS1_25CollectiveMainloopBwdSm90ILi2ELi1ELi1EN4cute5tupleIJNS5_1CILi1EEES8_S8_EEENS6_IJNS7_ILi64EEENS7_ILi80EEENS7_ILi256EEEEEENS_6half_tEfNS_4arch4Sm90ELb0ELb1ELb1ELb1ELb0ELb0ELb1ELb1ELi2ELi1ELi1ELi1ELb0EEENS1_21CollectiveEpilogueBwdISD_SE_SG_Li256ELb1ELb1ELi2EEENS1_19SingleTileSchedulerILb1ELb0ELb0ELi80EEEEEEEEEvNT_6ParamsE,@function
        .size           _ZN7cutlass13device_kernelIN5flash11enable_sm90INS1_16FlashAttnBwdSm90INS1_25CollectiveMainloopBwdSm90ILi2ELi1ELi1EN4cute5tupleIJNS5_1CILi1EEES8_S8_EEENS6_IJNS7_ILi64EEENS7_ILi80EEENS7_ILi256EEEEEENS_6half_tEfNS_4arch4Sm90ELb0ELb1ELb1ELb1ELb0ELb0ELb1ELb1ELi2ELi1ELi1ELi1ELb0EEENS1_21CollectiveEpilogueBwdISD_SE_SG_Li256ELb1ELb1ELi2EEENS1_19SingleTileSchedulerILb1ELb0ELb0ELi80EEEEEEEEEvNT_6ParamsE,(.L_x_1151 - _ZN7cutlass13device_kernelIN5flash11enable_sm90INS1_16FlashAttnBwdSm90INS1_25CollectiveMainloopBwdSm90ILi2ELi1ELi1EN4cute5tupleIJNS5_1CILi1EEES8_S8_EEENS6_IJNS7_ILi64EEENS7_ILi80EEENS7_ILi256EEEEEENS_6half_tEfNS_4arch4Sm90ELb0ELb1ELb1ELb1ELb0ELb0ELb1ELb1ELi2ELi1ELi1ELi1ELb0EEENS1_21CollectiveEpilogueBwdISD_SE_SG_Li256ELb1ELb1ELi2EEENS1_19SingleTileSchedulerILb1ELb0ELb0ELi80EEEEEEEEEvNT_6ParamsE)
        .other          _ZN7cutlass13device_kernelIN5flash11enable_sm90INS1_16FlashAttnBwdSm90INS1_25CollectiveMainloopBwdSm90ILi2ELi1ELi1EN4cute5tupleIJNS5_1CILi1EEES8_S8_EEENS6_IJNS7_ILi64EEENS7_ILi80EEENS7_ILi256EEEEEENS_6half_tEfNS_4arch4Sm90ELb0ELb1ELb1ELb1ELb0ELb0ELb1ELb1ELi2ELi1ELi1ELi1ELb0EEENS1_21CollectiveEpilogueBwdISD_SE_SG_Li256ELb1ELb1ELi2EEENS1_19SingleTileSchedulerILb1ELb0ELb0ELi80EEEEEEEEEvNT_6ParamsE,@"STO_CUDA_ENTRY STV_DEFAULT"
_ZN7cutlass13device_kernelIN5flash11enable_sm90INS1_16FlashAttnBwdSm90INS1_25CollectiveMainloopBwdSm90ILi2ELi1ELi1EN4cute5tupleIJNS5_1CILi1EEES8_S8_EEENS6_IJNS7_ILi64EEENS7_ILi80EEENS7_ILi256EEEEEENS_6half_tEfNS_4arch4Sm90ELb0ELb1ELb1ELb1ELb0ELb0ELb1ELb1ELi2ELi1ELi1ELi1ELb0EEENS1_21CollectiveEpilogueBwdISD_SE_SG_Li256ELb1ELb1ELi2EEENS1_19SingleTileSchedulerILb1ELb0ELb0ELi80EEEEEEEEEvNT_6ParamsE:
[----:B------:R-:W0:Y:S02]  /*0000*/  LDC R1, c[0x0][0x28] ;  /* 0x00000a00ff017b82 */ /* 0x000e240000000800 */
[----:B0-----:R-:W-:Y:S01]  /*0010*/  VIADD R1, R1, 0xfffffff8 ;  /* 0xfffffff801017836 */ /* 0x001fe20000000000 */
[----:B------:R-:W0:Y:S01]  /*0020*/  S2R R21, SR_TID.X ;  /* 0x0000000000157919 */ /* 0x000e220000002100 */
[----:B------:R-:W-:Y:S01]  /*0030*/  ELECT P0, URZ, PT ;  /* 0x00000000003f782f */ /* 0x000fe20003800000 */
[----:B------:R-:W-:Y:S01]  /*0040*/  BSSY B0, `(.L_x_470) ;  /* 0x0000014000007945 */ /* 0x000fe20003800000 */
[----:B0-----:R-:W-:-:S05]  /*0050*/  SHF.R.U32.HI R0, RZ, 0x5, R21 ;  /* 0x00000005ff007819 */ /* 0x001fca0000011615 */
[----:B------:R-:W0:Y:S02]  /*0060*/  SHFL.IDX PT, R2, R0, RZ, 0x1f ;  /* 0x00001fff00027589 */ /* 0x000e2400000e0000 */
[----:B0-----:R-:W-:Y:S02]  /*0070*/  ISETP.EQ.AND P0, PT, R2, RZ, P0 ;  /* 0x000000ff0200720c */ /* 0x001fe40000702270 */
        /* <DEDUP_REMOVED lines=16> */
.L_x_471:
[----:B------:R-:W-:Y:S05]  /*0180*/  BSYNC B0 ;  /* 0x0000000000007941 */ /* 0x000fea0003800000 */
.L_x_470:
[----:B------:R-:W-:Y:S01]  /*0190*/  VOTEU.ANY UP0, P0 ;  /* 0x00000000003f7886 */ /* 0x000fe20000000100 */
[----:B------:R-:W0:Y:S01]  /*01a0*/  SHFL.IDX PT, R2, R2, RZ, 0x1f ;  /* 0x00001fff02027589 */ /* 0x000e2200000e0000 */
[----:B------:R-:W-:Y:S01]  /*01b0*/  UMOV UR4, 0x1 ;  /* 0x0000000100047882 */ /* 0x000fe20000000000 */
[----:B------:R-:W-:Y:S02]  /*01c0*/  VOTEU.ANY UP1, P0 ;  /* 0x00000000003f7886 */ /* 0x000fe40000020100 */
[----:B------:R-:W1:Y:S01]  /*01d0*/  @UP0 S2UR UR7, SR_CgaCtaId ;  /* 0x00000000000709c3 */ /* 0x000e620000008800 */
[----:B------:R-:W-:Y:S01]  /*01e0*/  @UP0 UMOV UR6, 0x400 ;  /* 0x0000040000060882 */ /* 0x000fe20000000000 */
[----:B------:R-:W-:-:S04]  /*01f0*/  @UP0 UIADD3 UR4, -UR4, 0x100000, URZ ;  /* 0x0010000004040890 */ /* 0x000fc8000fffe13f */
[----:B------:R-:W-:Y:S02]  /*0200*/  @UP0 USHF.L.U32 UR5, UR4, 0xb, URZ ;  /* 0x0000000b04050899 */ /* 0x000fe4000800063f */
[----:B------:R-:W-:Y:S01]  /*0210*/  @UP0 USHF.L.U32 UR4, UR4, 0x1, URZ ;  /* 0x0000000104040899 */ /* 0x000fe2000800063f */
[----:B------:R-:W2:Y:S01]  /*0220*/  SHFL.IDX PT, R3, R0, RZ, 0x1f ;  /* 0x00001fff00037589 */ /* 0x000ea200000e0000 */
[----:B0-----:R-:W-:Y:S01]  /*0230*/  R2UR UR8, R2 ;  /* 0x00000000020872ca */ /* 0x001fe200000e0000 */
[----:B-1----:R-:W-:-:S03]  /*0240*/  @UP0 ULEA UR6, UR7, UR6, 0x18 ;  /* 0x0000000607060291 */ /* 0x002fc6000f8ec03f */
[----:B------:R-:W-:Y:S01]  /*0250*/  UMOV UR7, 0x1 ;  /* 0x0000000100077882 */ /* 0x000fe20000000000 */
[----:B--2---:R-:W-:-:S08]  /*0260*/  ISETP.NE.AND P1, PT, R3, RZ, PT ;  /* 0x000000ff0300720c */ /* 0x004fd00003f25270 */
[----:B------:R-:W-:Y:S01]  /*0270*/  UISETP.NE.AND UP0, UPT, UR8, URZ, UPT ;  /* 0x0000003f0800728c */ /* 0x000fe2000bf05270 */
[----:B------:R-:W0:Y:S02]  /*0280*/  FENCE.VIEW.ASYNC.S ;  /* 0x00000000000073c6 */ /* 0x000e240000000000 */
[----:B0-----:R0:W1:Y:S02]  /*0290*/  @UP1 SYNCS.EXCH.64 URZ, [UR6+0x31600], UR4 ;  /* 0x03160004063f15b2 */ /* 0x0010640008000100 */
[----:B0-----:R-:W-:-:S06]  /*02a0*/  USEL UR4, UR7, 0x2, !UP0 ;  /* 0x0000000207047887 */ /* 0x001fcc000c000000 */
[----:B------:R-:W-:-:S05]  /*02b0*/  IMAD.U32 R2, RZ, RZ, UR4 ;  /* 0x00000004ff027e24 */ /* 0x000fca000f8e00ff */
[----:B------:R0:W-:Y:S01]  /*02c0*/  STL [R1], R2 ;  /* 0x0000000201007387 */ /* 0x0001e20000100800 */
[----:B------:R-:W-:Y:S05]  /*02d0*/  @P1 BRA `(.L_x_472) ;  /* 0x0000000000481947 */ /* 0x000fea0003800000 */
[----:B------:R-:W2:Y:S01]  /*02e0*/  S2UR UR5, SR_CgaCtaId ;  /* 0x00000000000579c3 */ /* 0x000ea20000008800 */
        /* <DEDUP_REMOVED lines=12> */
[----:B--2---:R2:W3:Y:S08]  /*03b0*/  SYNCS.EXCH.64 URZ, [UR8+0x31610], UR6 ;  /* 0x03161006083f75b2 */ /* 0x0044f00008000100 */
[----:B------:R2:W4:Y:S01]  /*03c0*/  SYNCS.EXCH.64 URZ, [UR8+0x31620], UR4 ;  /* 0x03162004083f75b2 */ /* 0x0005220008000100 */
[----:B------:R2:W0:Y:S01]  /*03d0*/  SYNCS.EXCH.64 URZ, [UR8+0x31618], UR6 ;  /* 0x03161806083f75b2 */ /* 0x0004220008000100 */
[----:B------:R2:W0:Y:S01]  /*03e0*/  SYNCS.EXCH.64 URZ, [UR8+0x31628], UR4 ;  /* 0x03162804083f75b2 */ /* 0x0004220008000100 */
[----:B------:R-:W-:Y:S01]  /*03f0*/  NOP ;  /* 0x0000000000007918 */ /* 0x000fe20000000000 */
.L_x_472:
[----:B0-----:R-:W0:Y:S01]  /*0400*/  SHFL.IDX PT, R2, R0, RZ, 0x1f ;  /* 0x00001fff00027589 */ /* 0x001e2200000e0000 */
[----:B------:R-:W-:Y:S01]  /*0410*/  NOP ;  /* 0x0000000000007918 */ /* 0x000fe20000000000 */
[----:B0-----:R-:W-:-:S13]  /*0420*/  ISETP.NE.AND P0, PT, R2, RZ, PT ;  /* 0x000000ff0200720c */ /* 0x001fda0003f05270 */
[----:B------:R-:W-:Y:S05]  /*0430*/  @P0 BRA `(.L_x_473) ;  /* 0x0000000000400947 */ /* 0x000fea0003800000 */
[----:B--2---:R-:W0:Y:S01]  /*0440*/  S2UR UR5, SR_CgaCtaId ;  /* 0x00000000000579c3 */ /* 0x004e220000008800 */
[----:B------:R-:W-:Y:S01]  /*0450*/  UMOV UR4, 0x400 ;  /* 0x0000040000047882 */ /* 0x000fe20000000000 */
[----:B------:R-:W-:Y:S01]  /*0460*/  UMOV UR6, 0x1 ;  /* 0x0000000100067882 */ /* 0x000fe20000000000 */
[----:B------:R-:W-:Y:S01]  /*0470*/  UMOV UR7, 0x100 ;  /* 0x0000010000077882 */ /* 0x000fe20000000000 */
[----:B------:R-:W-:Y:S01]  /*0480*/  ELECT P0, URZ, PT ;  /* 0x00000000003f782f */ /* 0x000fe20003800000 */
[----:B0-----:R-:W-:Y:S02]  /*0490*/  ULEA UR8, UR5, UR4, 0x18 ;  /* 0x0000000405087291 */ /* 0x001fe4000f8ec03f */
[----:B------:R-:W-:-:S04]  /*04a0*/  UIADD3 UR4, -UR6, 0x100000, URZ ;  /* 0x0010000006047890 */ /* 0x000fc8000fffe13f */
[----:B------:R-:W-:Y:S02]  /*04b0*/  USHF.L.U32 UR5, UR4, 0xb, URZ ;  /* 0x0000000b04057899 */ /* 0x000fe4000800063f */
[----:B------:R-:W-:Y:S02]  /*04c0*/  USHF.L.U32 UR4, UR4, 0x1, URZ ;  /* 0x0000000104047899 */ /* 0x000fe4000800063f */
[----:B------:R-:W-:-:S04]  /*04d0*/  UIADD3 UR6, -UR7, 0x100000, URZ ;  /* 0x0010000007067890 */ /* 0x000fc8000fffe13f */
[----:B------:R-:W-:Y:S02]  /*04e0*/  USHF.L.U32 UR7, UR6, 0xb, URZ ;  /* 0x0000000b06077899 */ /* 0x000fe4000800063f */
[----:B------:R-:W-:Y:S01]  /*04f0*/  USHF.L.U32 UR6, UR6, 0x1, URZ ;  /* 0x0000000106067899 */ /* 0x000fe2000800063f */
[----:B------:R-:W0:Y:S03]  /*0500*/  FENCE.VIEW.ASYNC.S ;  /* 0x00000000000073c6 */ /* 0x000e260000000000 */
[----:B0-----:R0:W2:Y:S08]  /*0510*/  SYNCS.EXCH.64 URZ, [UR8+0x31630], UR4 ;  /* 0x03163004083f75b2 */ /* 0x0010b00008000100 */
[----:B------:R0:W0:Y:S01]  /*0520*/  SYNCS.EXCH.64 URZ, [UR8+0x31638], UR6 ;  /* 0x03163806083f75b2 */ /* 0x0000220008000100 */
[----:B------:R-:W-:Y:S01]  /*0530*/  NOP ;  /* 0x0000000000007918 */ /* 0x000fe20000000000 */
.L_x_473:
[----:B------:R-:W-:Y:S01]  /*0540*/  PLOP3.LUT P0, PT, PT, PT, UP0, 0x80, 0x0 ;  /* 0x000000000000781c */ /* 0x000fe20003f0f008 */
[----:B------:R-:W-:Y:S01]  /*0550*/  NOP ;  /* 0x0000000000007918 */ /* 0x000fe20000000000 */
[----:B------:R-:W-:Y:S01]  /*0560*/  BSSY B0, `(.L_x_474) ;  /* 0x0000f59000007945 */ /* 0x000fe20003800000 */
[----:B------:R-:W-:Y:S01]  /*0570*/  LOP3.LUT R11, R21, 0x7f, RZ, 0xc0, !PT ;  /* 0x0000007f150b7812 */ /* 0x000fe200078ec0ff */
[----:B01234-:R-:W-:Y:S09]  /*0580*/  BAR.SYNC.DEFER_BLOCKING 0x0 ;  /* 0x0000000000007b1d */ /* 0x01fff20000010000 */
[----:B------:R-:W-:Y:S05]  /*0590*/  @!P0 BRA `(.L_x_475) ;  /* 0x000000d000848947 */ /* 0x000fea0003800000 */
.L_x_476:
        /* <DEDUP_REMOVED lines=15> */
.L_x_477:
        /* <DEDUP_REMOVED lines=11> */
.L_x_479:
[----:B------:R-:W2:Y:S02]  /*0740*/  LDC R0, c[0x0][0x8bc] ;  /* 0x00022f00ff007b82 */ /* 0x000ea40000000800 */
.L_x_478:
[----:B0-----:R-:W-:-:S05]  /*0750*/  IMAD R11, R2, 0x50, RZ ;  /* 0x00000050020b7824 */ /* 0x001fca00078e02ff */
[----:B--2--5:R-:W-:-:S04]  /*0760*/  ISETP.GE.AND P0, PT, R11, R0, PT ;  /* 0x000000000b00720c */ /* 0x024fc80003f06270 */
[----:B-1----:R-:W-:-:S04]  /*0770*/  SEL R234, R7, 0xffffffff, !P0 ;  /* 0xffffffff07ea7807 */ /* 0x002fc80004000000 */
[----:B------:R-:W-:-:S13]  /*0780*/  ISETP.GE.AND P0, PT, R234, RZ, PT ;  /* 0x000000ffea00720c */ /* 0x000fda0003f06270 */
[----:B------:R-:W-:Y:S05]  /*0790*/  @!P0 BRA `(.L_x_480) ;  /* 0x000000f000d48947 */ /* 0x000fea0003800000 */
[----:B------:R-:W0:Y:S01]  /*07a0*/  LDC.64 R6, c[0x0][0x770] ;  /* 0x0001dc00ff067b82 */ /* 0x000e220000000a00 */
[----:B------:R-:W-:-:S07]  /*07b0*/  ULDC.64 UR6, c[0x0][0x208] ;  /* 0x0000820000067ab9 */ /* 0x000fce0000000a00 */
[----:B------:R-:W1:Y:S08]  /*07c0*/  LDC.64 R8, c[0x0][0x780] ;  /* 0x0001e000ff087b82 */ /* 0x000e700000000a00 */
[----:B------:R-:W2:Y:S01]  /*07d0*/  LDC.64 R4, c[0x0][0x770] ;  /* 0x0001dc00ff047b82 */ /* 0x000ea20000000a00 */
[----:B0-----:R-:W-:-:S04]  /*07e0*/  ISETP.NE.U32.AND P1, PT, R6, RZ, PT ;  /* 0x000000ff0600720c */ /* 0x001fc80003f25070 */
[----:B------:R-:W-:Y:S02]  /*07f0*/  ISETP.NE.AND.EX P1, PT, R7, RZ, PT, P1 ;  /* 0x000000ff0700720c */ /* 0x000fe40003f25310 */
[----:B-1----:R-:W-:-:S04]  /*0800*/  ISETP.NE.U32.AND P0, PT, R8, RZ, PT ;  /* 0x000000ff0800720c */ /* 0x002fc80003f05070 */
[----:B------:R-:W-:Y:S01]  /*0810*/  ISETP.NE.AND.EX P0, PT, R9, RZ, PT, P0 ;  /* 0x000000ff0900720c */ /* 0x000fe20003f05300 */
[----:B--2---:R-:W-:-:S06]  /*0820*/  IMAD.WIDE R8, R234, 0x4, R4 ;  /* 0x00000004ea087825 */ /* 0x004fcc00078e0204 */
[----:B------:R-:W2:Y:S06]  /*0830*/  @P1 LDG.E R3, desc[UR6][R8.64] ;  /* 0x0000000608031981 */ /* 0x000eac000c1e1900 */
[----:B------:R-:W0:Y:S08]  /*0840*/  @P0 LDC.64 R6, c[0x0][0x780] ;  /* 0x0001e000ff060b82 */ /* 0x000e300000000a00 */
[----:B------:R-:W1:Y:S01]  /*0850*/  LDC R0, c[0x0][0x290] ;  /* 0x0000a400ff007b82 */ /* 0x000e620000000800 */
[----:B------:R-:W-:-:S02]  /*0860*/  ULDC UR4, c[0x0][0x280] ;  /* 0x0000a00000047ab9 */ /* 0x000fc40000000800 */
[----:B------:R-:W-:Y:S01]  /*0870*/  IMAD.U32 R5, RZ, RZ, UR4 ;  /* 0x00000004ff057e24 */ /* 0x000fe2000f8e00ff */
[----:B------:R-:W-:Y:S02]  /*0880*/  ULDC.64 UR4, c[0x0][0x788] ;  /* 0x0001e20000047ab9 */ /* 0x000fe40000000a00 */
[----:B------:R-:W-:-:S04]  /*0890*/  ISETP.NE.U32.AND P2, PT, RZ, UR4, PT ;  /* 0x00000004ff007c0c */ /* 0x000fc8000bf45070 */
[----:B------:R-:W-:Y:S01]  /*08a0*/  ISETP.NE.AND.EX P2, PT, RZ, UR5, PT, P2 ;  /* 0x00000005ff007c0c */ /* 0x000fe2000bf45320 */
[----:B0-----:R-:W-:-:S05]  /*08b0*/  @P0 IMAD.WIDE R6, R234, 0x4, R6 ;  /* 0x00000004ea060825 */ /* 0x001fca00078e0206 */
        /* <DEDUP_REMOVED lines=12> */
.L_x_481:
[----:B------:R-:W-:Y:S01]  /*0980*/  @P1 LOP3.LUT R3, R4, 0xffffc000, RZ, 0xc0, !PT ;  /* 0xffffc00004031812 */ /* 0x000fe200078ec0ff */
[----:B------:R-:W-:Y:S06]  /*0990*/  @!P2 BRA `(.L_x_482) ;  /* 0x000000000014a947 */ /* 0x000fec0003800000 */
[----:B------:R-:W0:Y:S01]  /*09a0*/  LDC.64 R6, c[0x0][0x788] ;  /* 0x0001e200ff067b82 */ /* 0x000e220000000a00 */
[----:B------:R-:W-:Y:S01]  /*09b0*/  ULDC.64 UR4, c[0x0][0x208] ;  /* 0x0000820000047ab9 */ /* 0x000fe20000000a00 */
[----:B0-----:R-:W-:-:S05]  /*09c0*/  IMAD.WIDE R6, R234, 0x4, R6 ;  /* 0x00000004ea067825 */ /* 0x001fca00078e0206 */
[----:B------:R0:W5:Y:S01]  /*09d0*/  LDG.E R0, desc[UR4][R6.64] ;  /* 0x0000000406007981 */ /* 0x000162000c1e1900 */
[----:B------:R-:W-:Y:S05]  /*09e0*/  BRA `(.L_x_483) ;  /* 0x0000000000287947 */ /* 0x000fea0003800000 */
.L_x_482:
        /* <DEDUP_REMOVED lines=10> */
.L_x_483:
[----:B-----5:R-:W-:Y:S01]  /*0a90*/  VIADD R4, R5, 0x3f ;  /* 0x0000003f05047836 */ /* 0x020fe20000000000 */
[----:B------:R-:W-:Y:S01]  /*0aa0*/  ISETP.GE.AND P2, PT, R2, RZ, PT ;  /* 0x000000ff0200720c */ /* 0x000fe20003f46270 */
[----:B------:R-:W-:Y:S01]  /*0ab0*/  ULDC UR4, c[0x0][0x74c] ;  /* 0x0001d30000047ab9 */ /* 0x000fe20000000800 */
[----:B0-----:R-:W-:Y:S02]  /*0ac0*/  IADD3 R6, R11, R5, -R0 ;  /* 0x000000050b067210 */ /* 0x001fe40007ffe800 */
[----:B------:R-:W-:Y:S02]  /*0ad0*/  SHF.R.S32.HI R7, RZ, 0x1f, R4 ;  /* 0x0000001fff077819 */ /* 0x000fe40000011404 */
[----:B------:R-:W-:Y:S01]  /*0ae0*/  PLOP3.LUT P0, PT, PT, PT, PT, 0x80, 0x0 ;  /* 0x000000000000781c */ /* 0x000fe20003f0f070 */
[----:B------:R-:W-:Y:S01]  /*0af0*/  VIADD R6, R6, -UR4 ;  /* 0x8000000406067c36 */ /* 0x000fe20008000000 */
[----:B------:R-:W-:-:S04]  /*0b00*/  LEA.HI R7, R7, R4, RZ, 0x6 ;  /* 0x0000000407077211 */ /* 0x000fc800078f30ff */
[----:B------:R-:W-:Y:S02]  /*0b10*/  SHF.R.S32.HI R7, RZ, 0x6, R7 ;  /* 0x00000006ff077819 */ /* 0x000fe40000011407 */
[----:B------:R-:W-:Y:S02]  /*0b20*/  SHF.R.S32.HI R9, RZ, 0x1f, R6 ;  /* 0x0000001fff097819 */ /* 0x000fe40000011406 */
[----:B------:R-:W-:Y:S02]  /*0b30*/  R2UR UR61, R7 ;  /* 0x00000000073d72ca */ /* 0x000fe400000e0000 */
[----:B------:R-:W-:Y:S01]  /*0b40*/  LEA.HI R9, R9, R6, RZ, 0x6 ;  /* 0x0000000609097211 */ /* 0x000fe200078f30ff */
[----:B------:R-:W-:-:S12]  /*0b50*/  @!P2 BRA `(.L_x_484) ;  /* 0x000000000024a947 */ /* 0x000fd80003800000 */
[----:B------:R-:W-:Y:S01]  /*0b60*/  IADD3 R4, -R0, 0x8f, R5 ;  /* 0x0000008f00047810 */ /* 0x000fe20007ffe105 */
[----:B------:R-:W-:-:S03]  /*0b70*/  ULDC UR4, c[0x0][0x748] ;  /* 0x0001d20000047ab9 */ /* 0x000fc60000000800 */
[----:B------:R-:W-:-:S04]  /*0b80*/  IADD3 R4, R4, UR4, R11 ;  /* 0x0000000404047c10 */ /* 0x000fc8000fffe00b */
[----:B------:R-:W-:-:S04]  /*0b90*/  SHF.R.S32.HI R7, RZ, 0x1f, R4 ;  /* 0x0000001fff077819 */ /* 0x000fc80000011404 */
[----:B------:R-:W-:-:S04]  /*0ba0*/  LEA.HI R7, R7, R4, RZ, 0x6 ;  /* 0x0000000407077211 */ /* 0x000fc800078f30ff */
[----:B------:R-:W-:-:S04]  /*0bb0*/  SHF.R.S32.HI R7, RZ, 0x6, R7 ;  /* 0x00000006ff077819 */ /* 0x000fc80000011407 */
[----:B------:R-:W-:-:S13]  /*0bc0*/  R2UR UR4, R7 ;  /* 0x00000000070472ca */ /* 0x000fda00000e0000 */
[----:B------:R-:W-:-:S04]  /*0bd0*/  UISETP.LT.AND UP0, UPT, UR61, UR4, UPT ;  /* 0x000000043d00728c */ /* 0x000fc8000bf01270 */
[----:B------:R-:W-:-:S12]  /*0be0*/  USEL UR61, UR61, UR4, UP0 ;  /* 0x000000043d3d7287 */ /* 0x000fd80008000000 */
.L_x_484:
[----:B------:R-:W-:Y:S02]  /*0bf0*/  SHF.R.S32.HI R9, RZ, 0x6, R9 ;  /* 0x00000006ff097819 */ /* 0x000fe40000011409 */
[----:B------:R-:W-:Y:S02]  /*0c00*/  CS2R R134, SRZ ;  /* 0x0000000000867805 */ /* 0x000fe4000001ff00 */
[----:B------:R-:W-:Y:S02]  /*0c10*/  CS2R R132, SRZ ;  /* 0x0000000000847805 */ /* 0x000fe4000001ff00 */
[----:B------:R-:W-:Y:S02]  /*0c20*/  CS2R R130, SRZ ;  /* 0x0000000000827805 */ /* 0x000fe4000001ff00 */
[----:B------:R-:W-:Y:S02]  /*0c30*/  VIMNMX R9, RZ, R9, !PT ;  /* 0x00000009ff097248 */ /* 0x000fe40007fe0100 */
[----:B------:R-:W-:-:S02]  /*0c40*/  CS2R R128, SRZ ;  /* 0x0000000000807805 */ /* 0x000fc4000001ff00 */
[----:B------:R-:W-:Y:S02]  /*0c50*/  CS2R R94, SRZ ;  /* 0x00000000005e7805 */ /* 0x000fe4000001ff00 */
[----:B------:R-:W-:Y:S02]  /*0c60*/  CS2R R92, SRZ ;  /* 0x00000000005c7805 */ /* 0x000fe4000001ff00 */
[----:B------:R-:W-:Y:S02]  /*0c70*/  ISETP.LT.AND P2, PT, R9, UR61, PT ;  /* 0x0000003d09007c0c */ /* 0x000fe4000bf41270 */
        /* <DEDUP_REMOVED lines=73> */
[----:B------:R-:W-:Y:S01]  /*1110*/  CS2R R136, SRZ ;  /* 0x0000000000887805 */ /* 0x000fe2000001ff00 */
[----:B------:R-:W-:Y:S06]  /*1120*/  @!P2 BRA `(.L_x_485) ;  /* 0x0000008000e8a947 */ /* 0x000fec0003800000 */
[----:B------:R-:W0:Y:S01]  /*1130*/  S2R R4, SR_CgaCtaId ;  /* 0x0000000000047919 */ /* 0x000e220000008800 */
[----:B------:R-:W-:Y:S01]  /*1140*/  MOV R17, 0x400 ;  /* 0x0000040000117802 */ /* 0x000fe20000000f00 */
[----:B------:R-:W-:Y:S01]  /*1150*/  VIADD R21, R21, 0xffffff80 ;  /* 0xffffff8015157836 */ /* 0x000fe20000000000 */
[----:B------:R-:W-:Y:S02]  /*1160*/  SHF.L.U32 R12, RZ, 0x1f, RZ ;  /* 0x0000001fff0c7819 */ /* 0x000fe400000006ff */
[----:B0-----:R-:W-:Y:S02]  /*1170*/  LEA R17, R4, R17, 0x18 ;  /* 0x0000001104117211 */ /* 0x001fe400078ec0ff */
[----:B------:R-:W-:Y:S02]  /*1180*/  SHF.R.S32.HI R4, RZ, 0x1f, R21 ;  /* 0x0000001fff047819 */ /* 0x000fe40000011415 */
[----:B------:R-:W0:Y:S02]  /*1190*/  SYNCS.PHASECHK.TRANS64.TRYWAIT P0, [R17+URZ+0x31600], R12 ;  /* 0x0316000c110075a7 */ /* 0x000e24000800017f */
[----:B------:R-:W-:-:S02]  /*11a0*/  LEA.HI R6, R4, R21, RZ, 0x7 ;  /* 0x0000001504067211 */ /* 0x000fc400078f38ff */
[CC--:B------:R-:W-:Y:S02]  /*11b0*/  LEA.HI R10, R4.reuse, R21.reuse, RZ, 0x5 ;  /* 0x00000015040a7211 */ /* 0x0c0fe400078f28ff */
[----:B------:R-:W-:Y:S02]  /*11c0*/  SHF.R.S32.HI R7, RZ, 0x7, R6 ;  /* 0x00000007ff077819 */ /* 0x000fe40000011406 */
[----:B------:R-:W-:-:S03]  /*11d0*/  LEA.HI R4, R4, R21, RZ, 0x4 ;  /* 0x0000001504047211 */ /* 0x000fc600078f20ff */
[----:B------:R1:W2:Y:S02]  /*11e0*/  SHFL.IDX PT, R8, R7, RZ, 0x1f ;  /* 0x00001fff07087589 */ /* 0x0002a400000e0000 */
[----:B012---:R-:W-:Y:S05]  /*11f0*/  @P0 BRA `(.L_x_486) ;  /* 0x0000000000080947 */ /* 0x007fea0003800000 */
[----:B------:R-:W0:Y:S02]  /*1200*/  SYNCS.PHASECHK.TRANS64.TRYWAIT P0, [R17+URZ+0x31600], R12 ;  /* 0x0316000c110075a7 */ /* 0x000e24000800017f */
[----:B0-----:R-:W-:Y:S05]  /*1210*/  @!P0 BRA `(.L_x_487) ;  /* 0x000000e8003c8947 */ /* 0x001fea0003800000 */
.L_x_486:
[----:B------:R-:W2:Y:S01]  /*1220*/  LDL R11, [R1] ;  /* 0x00000000010b7983 */ /* 0x000ea20000100800 */
[----:B------:R-:W-:Y:S01]  /*1230*/  LOP3.LUT R6, R6, 0xffffff80, RZ, 0xc0, !PT ;  /* 0xffffff8006067812 */ /* 0x000fe200078ec0ff */
[----:B------:R-:W1:Y:S01]  /*1240*/  S2UR UR4, SR_CTAID.Y ;  /* 0x00000000000479c3 */ /* 0x000e620000002600 */
[----:B------:R-:W-:Y:S01]  /*1250*/  LOP3.LUT R4, R4, 0xffffff0, RZ, 0xc0, !PT ;  /* 0x0ffffff004047812 */ /* 0x000fe200078ec0ff */
[----:B------:R-:W-:Y:S01]  /*1260*/  IMAD R20, R2, -0x50, RZ ;  /* 0xffffffb002147824 */ /* 0x000fe200078e02ff */
[----:B0-----:R-:W-:Y:S01]  /*1270*/  SHF.R.S32.HI R12, RZ, 0x5, R10 ;  /* 0x00000005ff0c7819 */ /* 0x001fe2000001140a */
[----:B------:R-:W-:Y:S01]  /*1280*/  IMAD.IADD R230, R0, 0x1, -R5 ;  /* 0x0000000100e67824 */ /* 0x000fe200078e0a05 */
[----:B------:R-:W-:Y:S01]  /*1290*/  SEL R229, R234, RZ, !P1 ;  /* 0x000000ffeae57207 */ /* 0x000fe20004800000 */
[----:B------:R-:W-:Y:S01]  /*12a0*/  IMAD.IADD R4, R21, 0x1, -R4 ;  /* 0x0000000115047824 */ /* 0x000fe200078e0a04 */
[----:B------:R-:W-:Y:S01]  /*12b0*/  CS2R R134, SRZ ;  /* 0x0000000000867805 */ /* 0x000fe2000001ff00 */
[----:B------:R-:W0:Y:S01]  /*12c0*/  LDC.64 R18, c[0x0][0x2d8] ;  /* 0x0000b600ff127b82 */ /* 0x000e220000000a00 */
[----:B------:R-:W-:Y:S01]  /*12d0*/  IMAD.IADD R232, R20, 0x1, R0 ;  /* 0x0000000114e87824 */ /* 0x000fe200078e0200 */
[----:B------:R-:W-:Y:S01]  /*12e0*/  CS2R R132, SRZ ;  /* 0x0000000000847805 */ /* 0x000fe2000001ff00 */
[----:B------:R-:W-:Y:S01]  /*12f0*/  IMAD R16, R7, 0x40, R4 ;  /* 0x0000004007107824 */ /* 0x000fe200078e0204 */
[----:B------:R-:W-:Y:S01]  /*1300*/  LEA.HI R4, R8, R8, RZ, 0x1 ;  /* 0x0000000808047211 */ /* 0x000fe200078f08ff */
        /* <DEDUP_REMOVED lines=11> */
[----:B-1----:R-:W-:Y:S01]  /*13c0*/  USHF.R.S32.HI UR5, URZ, 0x1f, UR4 ;  /* 0x0000001f3f057899 */ /* 0x002fe20008011404 */
        /* <DEDUP_REMOVED lines=68> */
[----:B------:R-:W-:Y:S01]  /*1810*/  UMOV UR60, URZ ;  /* 0x0000003f003c7c82 */ /* 0x000fe20008000000 */
[----:B--2---:R-:W-:-:S02]  /*1820*/  R2UR UR6, R11 ;  /* 0x000000000b0672ca */ /* 0x004fc400000e0000 */
[----:B------:R-:W-:Y:S01]  /*1830*/  SHF.R.S32.HI R11, RZ, 0x1f, R10 ;  /* 0x0000001fff0b7819 */ /* 0x000fe2000001140a */
[----:B------:R-:W-:Y:S01]  /*1840*/  IMAD.IADD R10, R21, 0x1, -R6 ;  /* 0x00000001150a7824 */ /* 0x000fe200078e0a06 */
[----:B------:R-:W-:Y:S02]  /*1850*/  LEA.HI R6, R7, R7, RZ, 0x1 ;  /* 0x0000000707067211 */ /* 0x000fe400078f08ff */
[----:B------:R-:W-:Y:S02]  /*1860*/  LEA.HI R11, R11, R12, RZ, 0x2 ;  /* 0x0000000c0b0b7211 */ /* 0x000fe400078f10ff */
[----:B------:R-:W-:Y:S02]  /*1870*/  LOP3.LUT R6, R6, 0x1ffffffe, RZ, 0xc0, !PT ;  /* 0x1ffffffe06067812 */ /* 0x000fe400078ec0ff */
[----:B------:R-:W-:Y:S02]  /*1880*/  LOP3.LUT R13, R11, 0xfffffc, RZ, 0xc0, !PT ;  /* 0x00fffffc0b0d7812 */ /* 0x000fe400078ec0ff */
[----:B------:R-:W-:Y:S01]  /*1890*/  SHF.R.S32.HI R11, RZ, 0x1f, R10 ;  /* 0x0000001fff0b7819 */ /* 0x000fe2000001140a */
[----:B------:R-:W-:-:S02]  /*18a0*/  IMAD.IADD R14, R7, 0x1, -R6 ;  /* 0x00000001070e7824 */ /* 0x000fc400078e0a06 */
[----:B------:R-:W-:Y:S01]  /*18b0*/  IMAD R6, R7, 0x800, R10 ;  /* 0x0000080007067824 */ /* 0x000fe200078e020a */
[----:B------:R-:W-:Y:S01]  /*18c0*/  LOP3.LUT R7, R4, 0xfffffffe, RZ, 0xc0, !PT ;  /* 0xfffffffe04077812 */ /* 0x000fe200078ec0ff */
[----:B------:R-:W-:Y:S02]  /*18d0*/  IMAD.IADD R13, R12, 0x1, -R13 ;  /* 0x000000010c0d7824 */ /* 0x000fe400078e0a0d */
[----:B------:R-:W-:Y:S02]  /*18e0*/  IMAD.SHL.U32 R6, R6, 0x4, RZ ;  /* 0x0000000406067824 */ /* 0x000fe400078e00ff */
[----:B------:R-:W-:Y:S01]  /*18f0*/  IMAD.IADD R4, R8, 0x1, -R7 ;  /* 0x0000000108047824 */ /* 0x000fe200078e0a07 */
[----:B------:R-:W-:Y:S01]  /*1900*/  LEA.HI R7, R11, R10, RZ, 0x2 ;  /* 0x0000000a0b077211 */ /* 0x000fe200078f10ff */
[----:B------:R-:W-:Y:S01]  /*1910*/  IMAD R16, R13, 0x10, R16 ;  /* 0x000000100d107824 */ /* 0x000fe200078e0210 */
[----:B------:R-:W-:Y:S02]  /*1920*/  SHF.R.S32.HI R12, RZ, 0x1f, R6 ;  /* 0x0000001fff0c7819 */ /* 0x000fe40000011406 */
[----:B------:R-:W-:Y:S01]  /*1930*/  IADD3 R6, P0, R6, R3, RZ ;  /* 0x0000000306067210 */ /* 0x000fe20007f1e0ff */
[----:B------:R-:W-:Y:S01]  /*1940*/  IMAD.SHL.U32 R0, R16, 0x8, RZ ;  /* 0x0000000810007824 */ /* 0x000fe200078e00ff */
[----:B------:R-:W-:-:S02]  /*1950*/  SHF.R.S32.HI R8, RZ, 0x2, R7 ;  /* 0x00000002ff087819 */ /* 0x000fc40000011407 */
[----:B------:R-:W-:Y:S01]  /*1960*/  SHF.R.S32.HI R13, RZ, 0x1f, R7 ;  /* 0x0000001fff0d7819 */ /* 0x000fe20000011407 */
[----:B------:R-:W-:Y:S01]  /*1970*/  IMAD R0, R0, 0x2, R17 ;  /* 0x0000000200007824 */ /* 0x000fe200078e0211 */
[----:B------:R-:W-:Y:S02]  /*1980*/  LOP3.LUT R15, R7, 0x7ffffffc, RZ, 0xc0, !PT ;  /* 0x7ffffffc070f7812 */ /* 0x000fe400078ec0ff */
[----:B------:R-:W-:Y:S02]  /*1990*/  LEA.HI.X.SX32 R7, R3, R12, 0x1, P0 ;  /* 0x0000000c03077211 */ /* 0x000fe400000f0eff */
[----:B------:R-:W-:Y:S01]  /*19a0*/  LEA.HI R13, R13, R8, RZ, 0x3 ;  /* 0x000000080d0d7211 */ /* 0x000fe200078f18ff */
[----:B------:R-:W-:Y:S01]  /*19b0*/  IMAD.IADD R15, R10, 0x1, -R15 ;  /* 0x000000010a0f7824 */ /* 0x000fe200078e0a0f */
[----:B------:R-:W-:Y:S01]  /*19c0*/  SHF.R.S32.HI R3, RZ, 0x1f, R234 ;  /* 0x0000001fff037819 */ /* 0x000fe200000114ea */
[----:B0-----:R-:W-:Y:S01]  /*19d0*/  IMAD.WIDE.U32 R6, R18, UR4, R6 ;  /* 0x0000000412067c25 */ /* 0x001fe2000f8e0006 */
[----:B------:R-:W-:-:S02]  /*19e0*/  LEA.HI R11, R11, R10, RZ, 0x5 ;  /* 0x0000000a0b0b7211 */ /* 0x000fc400078f28ff */
[----:B------:R-:W-:Y:S01]  /*19f0*/  LOP3.LUT R13, R13, 0xfffffff8, RZ, 0xc0, !PT ;  /* 0xfffffff80d0d7812 */ /* 0x000fe200078ec0ff */
[----:B------:R-:W-:Y:S01]  /*1a00*/  IMAD R10, R18, UR5, RZ ;  /* 0x00000005120a7c24 */ /* 0x000fe2000f8e02ff */
[----:B------:R-:W-:Y:S01]  /*1a10*/  SEL R3, R3, RZ, !P1 ;  /* 0x000000ff03037207 */ /* 0x000fe20004800000 */
[----:B------:R-:W-:Y:S01]  /*1a20*/  IMAD R14, R14, 0x4, R15 ;  /* 0x000000040e0e7824 */ /* 0x000fe200078e020f */
[----:B------:R-:W-:Y:S01]  /*1a30*/  SHF.R.S32.HI R11, RZ, 0x5, R11 ;  /* 0x00000005ff0b7819 */ /* 0x000fe2000001140b */
[----:B------:R-:W-:Y:S01]  /*1a40*/  IMAD R19, R19, UR4, R10 ;  /* 0x0000000413137c24 */ /* 0x000fe2000f8e020a */
[----:B------:R-:W-:Y:S01]  /*1a50*/  ULDC.64 UR4, c[0x0][0x2e0] ;  /* 0x0000b80000047ab9 */ /* 0x000fe20000000a00 */
[----:B------:R-:W-:Y:S02]  /*1a60*/  IMAD.IADD R18, R8, 0x1, -R13 ;  /* 0x0000000108127824 */ /* 0x000fe400078e0a0d */
[----:B------:R-:W-:Y:S02]  /*1a70*/  IMAD R8, R3, UR4, RZ ;  /* 0x0000000403087c24 */ /* 0x000fe4000f8e02ff */
[----:B------:R-:W-:-:S02]  /*1a80*/  IMAD.IADD R7, R7, 0x1, R19 ;  /* 0x0000000107077824 */ /* 0x000fc400078e0213 */
[C---:B------:R-:W-:Y:S02]  /*1a90*/  IMAD R235, R229.reuse, UR5, R8 ;  /* 0x00000005e5eb7c24 */ /* 0x040fe4000f8e0208 */
[----:B------:R-:W-:Y:S01]  /*1aa0*/  IMAD.WIDE.U32 R228, R229, UR4, R6 ;  /* 0x00000004e5e47c25 */ /* 0x000fe2000f8e0006 */
[----:B------:R-:W-:Y:S01]  /*1ab0*/  ULOP3.LUT UR4, UR6, 0x1, URZ, 0xfc, !UPT ;  /* 0x0000000106047892 */ /* 0x000fe2000f8efc3f */
[----:B------:R-:W-:Y:S02]  /*1ac0*/  IADD3 R6, -R5, 0x1, R232 ;  /* 0x0000000105067810 */ /* 0x000fe40007ffe1e8 */
[----:B------:R-:W-:Y:S02]  /*1ad0*/  IMAD.SHL.U32 R233, R14, 0x2, RZ ;  /* 0x000000020ee97824 */ /* 0x000fe400078e00ff */
[----:B------:R-:W-:Y:S02]  /*1ae0*/  IMAD R18, R11, 0x10, R18 ;  /* 0x000000100b127824 */ /* 0x000fe400078e0212 */
[----:B------:R-:W-:-:S02]  /*1af0*/  IMAD.IADD R232, R232, 0x1, -R233 ;  /* 0x00000001e8e87824 */ /* 0x000fc400078e0ae9 */
[----:B------:R-:W-:Y:S02]  /*1b00*/  IMAD.IADD R231, R6, 0x1, -R233 ;  /* 0x0000000106e77824 */ /* 0x000fe400078e0ae9 */
[----:B------:R-:W-:Y:S02]  /*1b10*/  IMAD.MOV.U32 R3, RZ, RZ, R9 ;  /* 0x000000ffff037224 */ /* 0x000fe400078e0009 */
[----:B------:R-:W-:Y:S02]  /*1b20*/  IMAD.MOV.U32 R19, RZ, RZ, RZ ;  /* 0x000000ffff137224 */ /* 0x000fe400078e00ff */
[----:B------:R-:W-:Y:S02]  /*1b30*/  IMAD.U32 R236, RZ, RZ, UR4 ;  /* 0x00000004ffec7e24 */ /* 0x000fe4000f8e00ff */
[----:B------:R-:W-:Y:S02]  /*1b40*/  IMAD.IADD R233, R20, 0x1, -R233 ;  /* 0x0000000114e97824 */ /* 0x000fe400078e0ae9 */
[----:B------:R-:W-:-:S07]  /*1b50*/  IMAD.IADD R235, R229, 0x1, R235 ;  /* 0x00000001e5eb7824 */ /* 0x000fce00078e02eb */
.L_x_506:
[----:B------:R-:W-:-:S13]  /*1b60*/  R2UR UR4, R236 ;  /* 0x00000000ec0472ca */ /* 0x000fda00000e0000 */
[----:B------:R-:W-:-:S06]  /*1b70*/  UISETP.NE.AND UP0, UPT, UR4, 0x3, UPT ;  /* 0x000000030400788c */ /* 0x000fcc000bf05270 */
[----:B------:R-:W-:-:S13]  /*1b80*/  PLOP3.LUT P0, PT, PT, PT, UP0, 0x40, 0x0 ;  /* 0x000000000000781c */ /* 0x000fda0003f0e808 */
[----:B0-----:R-:W-:Y:S05]  /*1b90*/  @P0 BRA `(.L_x_488) ;  /* 0x0000000000040947 */ /* 0x001fea0003800000 */
[----:B------:R-:W-:Y:S01]  /*1ba0*/  BPT.TRAP 0x1 ;  /* 0x000000040000795c */ /* 0x000fe20000300000 */
.L_x_488:
[----:B------:R-:W-:Y:S01]  /*1bb0*/  PLOP3.LUT P1, PT, PT, PT, UP0, 0x40, 0x0 ;  /* 0x000000000000781c */ /* 0x000fe20003f2e808 */
[----:B------:R-:W-:Y:S01]  /*1bc0*/  IMAD R16, R2, 0x8, R17 ;  /* 0x0000000802107824 */ /* 0x000fe200078e0211 */
[----:B------:R-:W-:-:S04]  /*1bd0*/  SHF.L.U32 R9, R19, 0x1f, RZ ;  /* 0x0000001f13097819 */ /* 0x000fc800000006ff */
[----:B------:R0:W1:Y:S07]  /*1be0*/  SYNCS.PHASECHK.TRANS64.TRYWAIT P0, [R16+URZ+0x31610], R9 ;  /* 0x03161009100075a7 */ /* 0x00006e000800017f */
[----:B------:R-:W-:Y:S05]  /*1bf0*/  @P1 BRA `(.L_x_489) ;  /* 0x0000000000041947 */ /* 0x000fea0003800000 */
[----:B------:R-:W-:Y:S01]  /*1c00*/  BPT.TRAP 0x1 ;  /* 0x000000040000795c */ /* 0x000fe20000300000 */
.L_x_489:
        /* <DEDUP_REMOVED lines=11> */
.L_x_490:
[----:B------:R-:W-:Y:S01]  /*1cc0*/  IMAD R6, R2, 0x800, R11 ;  /* 0x0000080002067824 */ /* 0x000fe200078e020b */
[C---:B------:R-:W-:Y:S01]  /*1cd0*/  R2UR UR6, R5.reuse ;  /* 0x00000000050672ca */ /* 0x040fe200000e0000 */
[C---:B------:R-:W-:Y:S01]  /*1ce0*/  VIADD R8, R5.reuse, 0x80 ;  /* 0x0000008005087836 */ /* 0x040fe20000000000 */
[----:B------:R-:W-:Y:S01]  /*1cf0*/  WARPGROUP.ARRIVE ;  /* 0x00000000000079c5 */ /* 0x000fe20000000000 */
[C---:B01----:R-:W-:Y:S01]  /*1d00*/  VIADD R9, R5.reuse, 0x100 ;  /* 0x0000010005097836 */ /* 0x043fe20000000000 */
        /* <DEDUP_REMOVED lines=417> */
[----:B------:R0:W1:Y:S04]  /*3720*/  LDS R6, [R8+0x2c100] ;  /* 0x02c1000008067984 */ /* 0x0000680000000800 */
[----:B------:R0:W2:Y:S01]  /*3730*/  LDS R5, [R8+0x2c120] ;  /* 0x02c1200008057984 */ /* 0x0000a20000000800 */
        /* <DEDUP_REMOVED lines=13> */
[----:B0-----:R-:W-:Y:S05]  /*3810*/  @P0 BRA `(.L_x_492) ;  /* 0x0000000000040947 */ /* 0x001fea0003800000 */
[----:B------:R-:W-:Y:S01]  /*3820*/  BPT.TRAP 0x1 ;  /* 0x000000040000795c */ /* 0x000fe20000300000 */
.L_x_492:
[----:B------:R-:W-:Y:S01]  /*3830*/  PLOP3.LUT P1, PT, PT, PT, UP0, 0x40, 0x0 ;  /* 0x000000000000781c */ /* 0x000fe20003f2e808 */
[----:B------:R-:W-:-:S05]  /*3840*/  IMAD.U32 R10, RZ, RZ, UR60 ;  /* 0x0000003cff0a7e24 */ /* 0x000fca000f8e00ff */
[----:B------:R-:W-:-:S04]  /*3850*/  SHF.L.U32 R10, R10, 0x1f, RZ ;  /* 0x0000001f0a0a7819 */ /* 0x000fc800000006ff */
[----:B------:R0:W3:Y:S03]  /*3860*/  SYNCS.PHASECHK.TRANS64.TRYWAIT P0, [R17+URZ+0x31630], R10 ;  /* 0x0316300a110075a7 */ /* 0x0000e6000800017f */
[----:B------:R-:W-:Y:S05]  /*3870*/  @P1 BRA `(.L_x_493) ;  /* 0x0000000000041947 */ /* 0x000fea0003800000 */
[----:B------:R-:W-:Y:S01]  /*3880*/  BPT.TRAP 0x1 ;  /* 0x000000040000795c */ /* 0x000fe20000300000 */
.L_x_493:
        /* <DEDUP_REMOVED lines=11> */
.L_x_494:
        /* <DEDUP_REMOVED lines=420> */
[----:B------:R-:W-:Y:S01]  /*5380*/  UMOV UR7, 0x40000000 ;  /* 0x4000000000077882 */ /* 0x000fe20000000000 */
[----:B------:R-:W-:Y:S01]  /*5390*/  ULDC UR8, c[0x0][0x75c] ;  /* 0x0001d70000087ab9 */ /* 0x000fe20000000800 */
[----:B------:R-:W-:Y:S01]  /*53a0*/  HGMMA.64x8x16.F32 R48, gdesc[UR4], R48 ;  /* 0x00000000043079f0 */ /* 0x000fe20008700830 */
[----:B------:R-:W-:Y:S01]  /*53b0*/  UMOV UR6, UR9 ;  /* 0x0000000900067c82 */ /* 0x000fe20008000000 */
[----:B------:R-:W-:Y:S02]  /*53c0*/  UMOV UR7, 0x40000000 ;  /* 0x4000000000077882 */ /* 0x000fe40000000000 */
[----:B------:R-:W-:Y:S02]  /*53d0*/  HGMMA.64x8x16.F32 R52, gdesc[UR4], R52 ;  /* 0x00000000043479f0 */ /* 0x000fe40008700834 */
[----:B------:R-:W-:Y:S01]  /*53e0*/  UMOV UR6, UR10 ;  /* 0x0000000a00067c82 */ /* 0x000fe20008000000 */
[----:B------:R-:W-:-:S02]  /*53f0*/  UMOV UR7, 0x40000000 ;  /* 0x4000000000077882 */ /* 0x000fc40000000000 */
[----:B------:R-:W-:Y:S01]  /*5400*/  HGMMA.64x8x16.F32 R216, gdesc[UR4], R216 ;  /* 0x0000000004d879f0 */ /* 0x000fe200087008d8 */
[----:B------:R-:W-:Y:S01]  /*5410*/  UMOV UR6, UR11 ;  /* 0x0000000b00067c82 */ /* 0x000fe20008000000 */
[----:B------:R-:W-:Y:S02]  /*5420*/  UMOV UR7, 0x40000000 ;  /* 0x4000000000077882 */ /* 0x000fe40000000000 */
[----:B------:R-:W-:Y:S01]  /*5430*/  HGMMA.64x8x16.F32 R220, gdesc[UR4], R220, gsb0 ;  /* 0x0000000004dc79f0 */ /* 0x000fe200080008dc */
[----:B------:R-:W-:Y:S01]  /*5440*/  ULDC UR6, c[0x0][0x750] ;  /* 0x0001d40000067ab9 */ /* 0x000fe20000000800 */
[----:B------:R-:W-:Y:S01]  /*5450*/  ULDC.64 UR4, c[0x0][0x748] ;  /* 0x0001d20000047ab9 */ /* 0x000fe20000000a00 */
[----:B------:R-:W-:Y:S01]  /*5460*/  UISETP.GE.AND UP1, UPT, UR6, 0x1, UPT ;  /* 0x000000010600788c */ /* 0x000fe2000bf26270 */
[----:B------:R-:W-:Y:S02]  /*5470*/  WARPGROUP.DEPBAR.LE gsb0, 0x1 ;  /* 0x00008000000079c5 */ /* 0x000fe40000010100 */
        /* <DEDUP_REMOVED lines=21> */
[----:B------:R-:W0:Y:S01]  /*55d0*/  MUFU.TANH R7, R7 ;  /* 0x0000000700077308 */ /* 0x000e220000002400 */
[----:B------:R-:W-:Y:S01]  /*55e0*/  ULOP3.LUT UR4, URZ, UR4, URZ, 0x33, !UPT ;  /* 0x000000043f047292 */ /* 0x000fe2000f8e333f */
[----:B------:R-:W-:-:S02]  /*55f0*/  VIADD R35, R231, UR5 ;  /* 0x00000005e7237c36 */ /* 0x000fc40008000000 */
[----:B------:R-:W-:-:S03]  /*5600*/  IMAD R31, R3, 0x40, R18 ;  /* 0x00000040031f7824 */ /* 0x000fc600078e0212 */
[----:B------:R-:W-:Y:S01]  /*5610*/  VIADD R32, R231, UR4 ;  /* 0x00000004e7207c36 */ /* 0x000fe20008000000 */
[----:B------:R-:W3:Y:S01]  /*5620*/  MUFU.TANH R8, R8 ;  /* 0x0000000800087308 */ /* 0x000ee20000002400 */
[C---:B------:R-:W-:Y:S02]  /*5630*/  VIADDMNMX R225, R31.reuse, R35, R232, PT ;  /* 0x000000231fe17246 */ /* 0x040fe400038001e8 */
[----:B------:R-:W-:-:S05]  /*5640*/  IMAD.IADD R37, R31, 0x1, R32 ;  /* 0x000000011f257824 */ /* 0x000fca00078e0220 */
[----:B------:R-:W4:Y:S08]  /*5650*/  MUFU.TANH R9, R9 ;  /* 0x0000000900097308 */ /* 0x000f300000002400 */
[----:B------:R-:W0:Y:S08]  /*5660*/  MUFU.TANH R10, R10 ;  /* 0x0000000a000a7308 */ /* 0x000e300000002400 */
        /* <DEDUP_REMOVED lines=15> */
[----:B------:R-:W0:Y:S01]  /*5760*/  MUFU.TANH R33, R33 ;  /* 0x0000002100217308 */ /* 0x000e220000002400 */
[----:B---34-:R-:W-:Y:S05]  /*5770*/  @!P1 BRA `(.L_x_496) ;  /* 0x00000000005c9947 */ /* 0x018fea0003800000 */
[----:B------:R-:W-:Y:S01]  /*5780*/  IMAD.IADD R30, R230, 0x1, R31 ;  /* 0x00000001e61e7824 */ /* 0x000fe200078e021f */
[----:B------:R-:W-:Y:S04]  /*5790*/  BSSY B1, `(.L_x_497) ;  /* 0x0000012000017945 */ /* 0x000fe80003800000 */
        /* <DEDUP_REMOVED lines=11> */
.L_x_498:
[----:B------:R-:W-:-:S06]  /*5850*/  UISETP.NE.AND UP1, UPT, UR6, 0x1, UPT ;  /* 0x000000010600788c */ /* 0x000fcc000bf25270 */
[----:B------:R-:W-:-:S05]  /*5860*/  PLOP3.LUT P0, PT, PT, PT, UP1, 0x80, 0x0 ;  /* 0x000000000000781c */ /* 0x000fca0003f0f018 */
[----:B------:R-:W-:-:S08]  /*5870*/  @UP1 ULDC UR4, c[0x0][0x754] ;  /* 0x0001d50000041ab9 */ /* 0x000fd00000000800 */
[----:B------:R-:W-:Y:S01]  /*5880*/  @P0 IMAD.HI.U32 R34, R30, UR4, RZ ;  /* 0x000000041e220c27 */ /* 0x000fe2000f8e00ff */
[----:B------:R-:W-:-:S04]  /*5890*/  @UP1 ULDC UR4, c[0x0][0x758] ;  /* 0x0001d60000041ab9 */ /* 0x000fc80000000800 */
[----:B------:R-:W-:-:S07]  /*58a0*/  @P0 SHF.R.U32.HI R30, RZ, UR4, R34 ;  /* 0x00000004ff1e0c19 */ /* 0x000fce0008011622 */
.L_x_499:
[----:B------:R-:W-:Y:S05]  /*58b0*/  BSYNC B1 ;  /* 0x0000000000017941 */ /* 0x000fea0003800000 */
.L_x_497:
[----:B------:R-:W-:-:S05]  /*58c0*/  IMAD R30, R30, UR6, R233 ;  /* 0x000000061e1e7c24 */ /* 0x000fca000f8e02e9 */
[----:B------:R-:W-:Y:S02]  /*58d0*/  VIMNMX R37, R37, R30, !PT ;  /* 0x0000001e25257248 */ /* 0x000fe40007fe0100 */
[----:B------:R-:W-:-:S07]  /*58e0*/  VIADDMNMX R225, R30, UR6, R225, PT ;  /* 0x000000061ee17c46 */ /* 0x000fce000b8001e1 */
.L_x_496:
[----:B------:R-:W-:-:S04]  /*58f0*/  VIADD R39, R31, 0x8 ;  /* 0x000000081f277836 */ /* 0x000fc80000000000 */
[----:B------:R-:W-:Y:S01]  /*5900*/  IMAD.IADD R31, R32, 0x1, R39 ;  /* 0x00000001201f7824 */ /* 0x000fe200078e0227 */
[----:B------:R-:W-:Y:S01]  /*5910*/  VIADDMNMX R224, R39, R35, R232, PT ;  /* 0x0000002327e07246 */ /* 0x000fe200038001e8 */
[----:B------:R-:W-:Y:S06]  /*5920*/  @!P1 BRA `(.L_x_500) ;  /* 0x00000000005c9947 */ /* 0x000fec0003800000 */
        /* <DEDUP_REMOVED lines=13> */
.L_x_502:
[----:B------:R-:W-:-:S06]  /*5a00*/  UISETP.NE.AND UP1, UPT, UR6, 0x1, UPT ;  /* 0x000000010600788c */ /* 0x000fcc000bf25270 */
[----:B------:R-:W-:-:S05]  /*5a10*/  PLOP3.LUT P0, PT, PT, PT, UP1, 0x80, 0x0 ;  /* 0x000000000000781c */ /* 0x000fca0003f0f018 */
[----:B------:R-:W-:-:S08]  /*5a20*/  @UP1 ULDC UR4, c[0x0][0x754] ;  /* 0x0001d50000041ab9 */ /* 0x000fd00000000800 */
[----:B------:R-:W-:Y:S01]  /*5a30*/  @P0 IMAD.HI.U32 R32, R30, UR4, RZ ;  /* 0x000000041e200c27 */ /* 0x000fe2000f8e00ff */
[----:B------:R-:W-:-:S04]  /*5a40*/  @UP1 ULDC UR4, c[0x0][0x758] ;  /* 0x0001d60000041ab9 */ /* 0x000fc80000000800 */
[----:B------:R-:W-:-:S07]  /*5a50*/  @P0 SHF.R.U32.HI R30, RZ, UR4, R32 ;  /* 0x00000004ff1e0c19 */ /* 0x000fce0008011620 */
.L_x_503:
[----:B------:R-:W-:Y:S05]  /*5a60*/  BSYNC B1 ;  /* 0x0000000000017941 */ /* 0x000fea0003800000 */
.L_x_501:
[----:B------:R-:W-:-:S05]  /*5a70*/  IMAD R30, R30, UR6, R233 ;  /* 0x000000061e1e7c24 */ /* 0x000fca000f8e02e9 */
[----:B------:R-:W-:Y:S02]  /*5a80*/  VIMNMX R31, R31, R30, !PT ;  /* 0x0000001e1f1f7248 */ /* 0x000fe40007fe0100 */
[----:B------:R-:W-:-:S07]  /*5a90*/  VIADDMNMX R224, R30, UR6, R224, PT ;  /* 0x000000061ee07c46 */ /* 0x000fce000b8001e0 */
.L_x_500:
[----:B------:R-:W3:Y:S01]  /*5aa0*/  S2R R227, SR_CTAID.X ;  /* 0x0000000000e37919 */ /* 0x000ee20000002500 */
[----:B------:R-:W-:Y:S01]  /*5ab0*/  LOP3.LUT R42, R42, 0xffffffef, RZ, 0xc0, !PT ;  /* 0xffffffef2a2a7812 */ /* 0x000fe200078ec0ff */
        /* <DEDUP_REMOVED lines=26> */
[----:B---3--:R-:W-:-:S05]  /*5c60*/  IMAD R227, R227, -0x50, RZ ;  /* 0xffffffb0e3e37824 */ /* 0x008fca00078e02ff */
        /* <DEDUP_REMOVED lines=12> */
[----:B0-----:R-:W-:Y:S01]  /*5d30*/  FSEL R41, R11, -INF , !P3 ;  /* 0xff8000000b297808 */ /* 0x001fe20005800000 */
[--C-:B-1----:R-:W-:Y:S01]  /*5d40*/  FFMA.FTZ R30, R30, UR4, -R6.reuse ;  /* 0x000000041e1e7c23 */ /* 0x102fe20008010806 */
        /* <DEDUP_REMOVED lines=9> */
[----:B------:R-:W-:Y:S01]  /*5de0*/  ISETP.LT.OR P4, PT, R225, 0x12, P4 ;  /* 0x00000012e100780c */ /* 0x000fe20002781670 */
[----:B------:R-:W-:Y:S01]  /*5df0*/  FFMA.FTZ R13, -R13, R13, 1 ;  /* 0x3f8000000d0d7423 */ /* 0x000fe2000001010d */
[----:B------:R-:W-:Y:S01]  /*5e00*/  ISETP.GT.AND P2, PT, R37, 0x21, !P0 ;  /* 0x000000212500780c */ /* 0x000fe20004744270 */
[----:B--2---:R-:W-:Y:S01]  /*5e10*/  FFMA.FTZ R226, R226, UR4, -R5 ;  /* 0x00000004e2e27c23 */ /* 0x004fe20008010805 */
[----:B------:R-:W-:-:S02]  /*5e20*/  ISETP.LT.OR P3, PT, R225, 0x21, P3 ;  /* 0x00000021e100780c */ /* 0x000fc40001f61670 */
[----:B------:R-:W-:Y:S02]  /*5e30*/  ISETP.GE.AND P5, PT, R227, 0x31, PT ;  /* 0x00000031e300780c */ /* 0x000fe40003fa6270 */
[----:B------:R-:W-:Y:S01]  /*5e40*/  FSEL R35, R12, -INF , !P4 ;  /* 0xff8000000c237808 */ /* 0x000fe20006000000 */
[----:B------:R-:W-:Y:S01]  /*5e50*/  MUFU.EX2 R226, R226 ;  /* 0x000000e200e27308 */ /* 0x000fe20000000800 */
[----:B------:R-:W-:Y:S02]  /*5e60*/  ISETP.LT.OR P2, PT, R225, 0x22, P2 ;  /* 0x00000022e100780c */ /* 0x000fe40001741670 */
[C---:B------:R-:W-:Y:S01]  /*5e70*/  FSEL R34, R15.reuse, -INF , !P3 ;  /* 0xff8000000f227808 */ /* 0x040fe20005800000 */
[----:B------:R-:W-:Y:S01]  /*5e80*/  FFMA.FTZ R15, -R15, R15, 1 ;  /* 0x3f8000000f0f7423 */ /* 0x000fe2000001010f */
[----:B------:R-:W-:Y:S02]  /*5e90*/  ISETP.GE.AND P4, PT, R227, 0x32, PT ;  /* 0x00000032e300780c */ /* 0x000fe40003f86270 */
[----:B------:R-:W-:Y:S01]  /*5ea0*/  ISETP.GT.AND P3, PT, R37, 0x30, !P5 ;  /* 0x000000302500780c */ /* 0x000fe20006f64270 */
[----:B------:R-:W-:Y:S01]  /*5eb0*/  FFMA.FTZ R34, R34, UR4, -R6 ;  /* 0x0000000422227c23 */ /* 0x000fe20008010806 */
[----:B------:R-:W-:-:S02]  /*5ec0*/  FSEL R36, R20, -INF , !P2 ;  /* 0xff80000014247808 */ /* 0x000fc40005000000 */
[----:B------:R-:W-:Y:S02]  /*5ed0*/  ISETP.GT.AND P2, PT, R37, 0x31, !P4 ;  /* 0x000000312500780c */ /* 0x000fe40006744270 */
[C---:B------:R-:W-:Y:S02]  /*5ee0*/  ISETP.LT.OR P3, PT, R225.reuse, 0x31, P3 ;  /* 0x00000031e100780c */ /* 0x040fe40001f61670 */
[----:B------:R-:W-:Y:S02]  /*5ef0*/  ISETP.LT.OR P2, PT, R225, 0x32, P2 ;  /* 0x00000032e100780c */ /* 0x000fe40001741670 */
[----:B------:R-:W-:Y:S02]  /*5f00*/  FSEL R39, R23, -INF , !P3 ;  /* 0xff80000017277808 */ /* 0x000fe40005800000 */
[----:B------:R-:W-:Y:S02]  /*5f10*/  ISETP.GE.AND P3, PT, R227, 0x41, PT ;  /* 0x00000041e300780c */ /* 0x000fe40003f66270 */
[----:B------:R-:W-:-:S02]  /*5f20*/  FSEL R38, R24, -INF , !P2 ;  /* 0xff80000018267808 */ /* 0x000fc40005000000 */
[----:B------:R-:W-:Y:S02]  /*5f30*/  ISETP.GT.AND P2, PT, R37, 0x40, !P3 ;  /* 0x000000402500780c */ /* 0x000fe40005f44270 */
[----:B------:R-:W-:Y:S02]  /*5f40*/  ISETP.GE.AND P6, PT, R227, 0x1, PT ;  /* 0x00000001e300780c */ /* 0x000fe40003fc6270 */
[----:B------:R-:W-:Y:S02]  /*5f50*/  ISETP.LT.OR P2, PT, R225, 0x41, P2 ;  /* 0x00000041e100780c */ /* 0x000fe40001741670 */
[----:B------:R-:W-:Y:S02]  /*5f60*/  @P1 LOP3.LUT R42, R42, 0x10, RZ, 0xfc, !PT ;  /* 0x000000102a2a1812 */ /* 0x000fe400078efcff */
[----:B------:R-:W-:Y:S02]  /*5f70*/  FSEL R32, R27, -INF , !P2 ;  /* 0xff8000001b207808 */ /* 0x000fe40005000000 */
[----:B------:R-:W-:-:S02]  /*5f80*/  ISETP.GT.AND P2, PT, R37, RZ, !P6 ;  /* 0x000000ff2500720c */ /* 0x000fc40007744270 */
[----:B------:R-:W-:Y:S01]  /*5f90*/  ISETP.GT.AND P6, PT, R31, RZ, !P6 ;  /* 0x000000ff1f00720c */ /* 0x000fe200077c4270 */
[--C-:B------:R-:W-:Y:S01]  /*5fa0*/  FFMA.FTZ R32, R32, UR4, -R6.reuse ;  /* 0x0000000420207c23 */ /* 0x100fe20008010806 */
[----:B------:R-:W-:Y:S02]  /*5fb0*/  ISETP.LT.OR P2, PT, R225, 0x1, P2 ;  /* 0x00000001e100780c */ /* 0x000fe40001741670 */
[----:B------:R-:W-:Y:S02]  /*5fc0*/  ISETP.LT.OR P6, PT, R224, 0x1, P6 ;  /* 0x00000001e000780c */ /* 0x000fe400037c1670 */
[----:B------:R-:W-:Y:S02]  /*5fd0*/  FSEL R43, R7, -INF , !P2 ;  /* 0xff800000072b7808 */ /* 0x000fe40005000000 */
[----:B------:R-:W-:Y:S02]  /*5fe0*/  ISETP.GE.AND P2, PT, R227, 0x42, PT ;  /* 0x00000042e300780c */ /* 0x000fe40003f46270 */
[----:B------:R-:W-:Y:S01]  /*5ff0*/  ISETP.GT.AND P0, PT, R31, 0x21, !P0 ;  /* 0x000000211f00780c */ /* 0x000fe20004704270 */
[----:B------:R-:W-:Y:S01]  /*6000*/  FFMA.FTZ R43, R43, UR4, -R6 ;  /* 0x000000042b2b7c23 */ /* 0x000fe20008010806 */
[----:B------:R-:W-:-:S02]  /*6010*/  ISETP.GT.AND P1, PT, R37, 0x41, !P2 ;  /* 0x000000412500780c */ /* 0x000fc40005724270 */
[----:B------:R-:W-:Y:S02]  /*6020*/  ISETP.GT.AND P5, PT, R31, 0x30, !P5 ;  /* 0x000000301f00780c */ /* 0x000fe40006fa4270 */
[----:B------:R-:W-:Y:S01]  /*6030*/  ISETP.LT.OR P1, PT, R225, 0x42, P1 ;  /* 0x00000042e100780c */ /* 0x000fe20000f21670 */
[----:B------:R-:W-:Y:S01]  /*6040*/  MUFU.EX2 R43, R43 ;  /* 0x0000002b002b7308 */ /* 0x000fe20000000800 */
[C---:B------:R-:W-:Y:S01]  /*6050*/  FSEL R225, R9.reuse, -INF , !P6 ;  /* 0xff80000009e17808 */ /* 0x040fe20007000000 */
[----:B------:R-:W-:Y:S01]  /*6060*/  FFMA.FTZ R9, -R9, R9, 1 ;  /* 0x3f80000009097423 */ /* 0x000fe20000010109 */
[----:B------:R-:W-:Y:S01]  /*6070*/  ISETP.GE.AND P6, PT, R227, 0x12, PT ;  /* 0x00000012e300780c */ /* 0x000fe20003fc6270 */
[----:B------:R-:W-:Y:S01]  /*6080*/  IMAD R227, R18, 0x4, R17 ;  /* 0x0000000412e37824 */ /* 0x000fe200078e0211 */
[----:B------:R-:W-:Y:S01]  /*6090*/  FSEL R37, R28, -INF , !P1 ;  /* 0xff8000001c257808 */ /* 0x000fe20004800000 */
[----:B------:R-:W-:Y:S01]  /*60a0*/  FFMA.FTZ R225, R225, UR4, -R5 ;  /* 0x00000004e1e17c23 */ /* 0x000fe20008010805 */
[----:B------:R-:W-:-:S02]  /*60b0*/  LOP3.LUT P1, RZ, R42, 0x10, RZ, 0xc0, !PT ;  /* 0x000000102aff7812 */ /* 0x000fc4000782c0ff */
[----:B------:R-:W0:Y:S01]  /*60c0*/  LDS R42, [R227+0x2c300] ;  /* 0x02c30000e32a7984 */ /* 0x000e220000000800 */
[----:B------:R-:W-:Y:S01]  /*60d0*/  ISETP.GT.AND P6, PT, R31, 0x11, !P6 ;  /* 0x000000111f00780c */ /* 0x000fe200077c4270 */
[----:B------:R-:W-:Y:S01]  /*60e0*/  FFMA.FTZ R37, R37, UR4, -R6 ;  /* 0x0000000425257c23 */ /* 0x000fe20008010806 */
[C---:B------:R-:W-:Y:S01]  /*60f0*/  ISETP.GT.AND P1, PT, R31.reuse, 0x20, !P1 ;  /* 0x000000201f00780c */ /* 0x040fe20004f24270 */
[----:B------:R-:W1:Y:S01]  /*6100*/  MUFU.EX2 R225, R225 ;  /* 0x000000e100e17308 */ /* 0x000e620000000800 */
[C---:B------:R-:W-:Y:S02]  /*6110*/  ISETP.GT.AND P4, PT, R31.reuse, 0x31, !P4 ;  /* 0x000000311f00780c */ /* 0x040fe40006784270 */
[C---:B------:R-:W-:Y:S02]  /*6120*/  ISETP.GT.AND P3, PT, R31.reuse, 0x40, !P3 ;  /* 0x000000401f00780c */ /* 0x040fe40005f64270 */
[----:B------:R-:W-:Y:S02]  /*6130*/  ISETP.GT.AND P2, PT, R31, 0x41, !P2 ;  /* 0x000000411f00780c */ /* 0x000fe40005744270 */
[----:B------:R-:W2:Y:S01]  /*6140*/  LDS R31, [R227+0x2c320] ;  /* 0x02c32000e31f7984 */ /* 0x000ea20000000800 */
[----:B------:R-:W-:-:S02]  /*6150*/  WARPGROUP.DEPBAR.LE gsb0, 0x0 ;  /* 0x00008000000079c5 */ /* 0x000fc40000010000 */
[C---:B------:R-:W-:Y:S02]  /*6160*/  ISETP.LT.OR P6, PT, R224.reuse, 0x12, P6 ;  /* 0x00000012e000780c */ /* 0x040fe400037c1670 */
[C---:B------:R-:W-:Y:S02]  /*6170*/  ISETP.LT.OR P1, PT, R224.reuse, 0x21, P1 ;  /* 0x00000021e000780c */ /* 0x040fe40000f21670 */
[C---:B------:R-:W-:Y:S02]  /*6180*/  ISETP.LT.OR P0, PT, R224.reuse, 0x22, P0 ;  /* 0x00000022e000780c */ /* 0x040fe40000701670 */
[C---:B------:R-:W-:Y:S02]  /*6190*/  ISETP.LT.OR P5, PT, R224.reuse, 0x31, P5 ;  /* 0x00000031e000780c */ /* 0x040fe40002fa1670 */
[C---:B------:R-:W-:Y:S02]  /*61a0*/  ISETP.LT.OR P4, PT, R224.reuse, 0x32, P4 ;  /* 0x00000032e000780c */ /* 0x040fe40002781670 */
[----:B------:R-:W-:-:S02]  /*61b0*/  ISETP.LT.OR P3, PT, R224, 0x41, P3 ;  /* 0x00000041e000780c */ /* 0x000fc40001f61670 */
[----:B------:R-:W-:Y:S01]  /*61c0*/  ISETP.LT.OR P2, PT, R224, 0x42, P2 ;  /* 0x00000042e000780c */ /* 0x000fe20001741670 */
[--C-:B0-----:R-:W-:Y:S01]  /*61d0*/  FADD.FTZ R44, R44, -R42.reuse ;  /* 0x8000002a2c2c7221 */ /* 0x101fe20000010000 */
        /* <DEDUP_REMOVED lines=8> */
[----:B------:R-:W-:-:S02]  /*6260*/  FADD.FTZ R42, R221, -R42 ;  /* 0x8000002add2a7221 */ /* 0x000fc40000010000 */
[----:B------:R-:W0:Y:S01]  /*6270*/  MUFU.EX2 R221, R30 ;  /* 0x0000001e00dd7308 */ /* 0x000e220000000800 */
[--C-:B--2---:R-:W-:Y:S01]  /*6280*/  FADD.FTZ R46, R46, -R31.reuse ;  /* 0x8000001f2e2e7221 */ /* 0x104fe20000010000 */
        /* <DEDUP_REMOVED lines=9> */
[C---:B-1----:R-:W-:Y:S01]  /*6320*/  F2FP.F16.F32.PACK_AB R31, R226.reuse, R225 ;  /* 0x000000e1e21f723e */ /* 0x042fe200000000ff */
[----:B------:R-:W-:Y:S01]  /*6330*/  FMUL.FTZ R46, R225, R46 ;  /* 0x0000002ee12e7220 */ /* 0x000fe20000410000 */
[----:B------:R-:W-:-:S03]  /*6340*/  FMUL.FTZ R47, R226, R47 ;  /* 0x0000002fe22f7220 */ /* 0x000fc60000410000 */
[----:B------:R-:W-:Y:S01]  /*6350*/  FMUL.FTZ R46, R46, R9 ;  /* 0x000000092e2e7220 */ /* 0x000fe20000410000 */
[C---:B0-----:R-:W-:Y:S01]  /*6360*/  F2FP.F16.F32.PACK_AB R30, R221.reuse, R43 ;  /* 0x0000002bdd1e723e */ /* 0x041fe200000000ff */
[----:B------:R-:W-:Y:S01]  /*6370*/  BAR.SYNC.DEFER_BLOCKING 0x9, 0x100 ;  /* 0x0244000000007b1d */ /* 0x000fe20000010000 */
[----:B------:R-:W-:Y:S01]  /*6380*/  FMUL.FTZ R45, R221, R45 ;  /* 0x0000002ddd2d7220 */ /* 0x000fe20000410000 */
[----:B------:R-:W-:Y:S01]  /*6390*/  FFMA.FTZ R221, R35, UR4, -R6 ;  /* 0x0000000423dd7c23 */ /* 0x000fe20008010806 */
[----:B------:R-:W-:Y:S01]  /*63a0*/  FMUL.FTZ R43, R43, R44 ;  /* 0x0000002c2b2b7220 */ /* 0x000fe20000410000 */
[----:B------:R-:W-:Y:S01]  /*63b0*/  FMUL.FTZ R47, R47, R10 ;  /* 0x0000000a2f2f7220 */ /* 0x000fe20000410000 */
[----:B------:R-:W-:Y:S01]  /*63c0*/  FFMA.FTZ R10, -R14, R14, 1 ;  /* 0x3f8000000e0a7423 */ /* 0x000fe2000001010e */
[----:B------:R-:W-:Y:S08]  /*63d0*/  MUFU.EX2 R44, R221 ;  /* 0x000000dd002c7308 */ /* 0x000ff00000000800 */
[----:B------:R0:W1:Y:S02]  /*63e0*/  MUFU.EX2 R35, R34 ;  /* 0x0000002200237308 */ /* 0x0000640000000800 */
[----:B0-----:R-:W-:Y:S01]  /*63f0*/  FFMA.FTZ R34, -R20, R20, 1 ;  /* 0x3f80000014227423 */ /* 0x001fe20000010114 */
[----:B------:R0:W-:Y:S01]  /*6400*/  STSM.16.M88.2 [R0+0x2c500], R30 ;  /* 0x02c5001e00007844 */ /* 0x0001e20000000100 */
[----:B-1----:R-:W-:-:S04]  /*6410*/  FMUL.FTZ R20, R35, R52 ;  /* 0x0000003423147220 */ /* 0x002fc80000410000 */
[----:B------:R-:W-:Y:S01]  /*6420*/  FMUL.FTZ R20, R20, R15 ;  /* 0x0000000f14147220 */ /* 0x000fe20000410000 */
[----:B0-----:R-:W-:Y:S01]  /*6430*/  FFMA.FTZ R30, -R8, R8, 1 ;  /* 0x3f800000081e7423 */ /* 0x001fe20000010108 */
[--C-:B------:R-:W-:Y:S01]  /*6440*/  FFMA.FTZ R8, R36, UR4, -R6.reuse ;  /* 0x0000000424087c23 */ /* 0x100fe20008010806 */
[----:B------:R-:W-:Y:S01]  /*6450*/  FFMA.FTZ R31, R39, UR4, -R6 ;  /* 0x00000004271f7c23 */ /* 0x000fe20008010806 */
[----:B------:R-:W-:Y:S01]  /*6460*/  FFMA.FTZ R39, -R12, R12, 1 ;  /* 0x3f8000000c277423 */ /* 0x000fe2000001010c */
[----:B------:R-:W-:Y:S01]  /*6470*/  FMUL.FTZ R12, R44, R49 ;  /* 0x000000312c0c7220 */ /* 0x000fe20000410000 */
[----:B------:R-:W-:Y:S01]  /*6480*/  FMUL.FTZ R45, R45, R30 ;  /* 0x0000001e2d2d7220 */ /* 0x000fe20000410000 */
[----:B------:R-:W-:Y:S01]  /*6490*/  FFMA.FTZ R30, -R11, R11, 1 ;  /* 0x3f8000000b1e7423 */ /* 0x000fe2000001010b */
[----:B------:R-:W0:Y:S01]  /*64a0*/  MUFU.EX2 R8, R8 ;  /* 0x0000000800087308 */ /* 0x000e220000000800 */
[----:B------:R-:W-:Y:S01]  /*64b0*/  FMUL.FTZ R12, R12, R39 ;  /* 0x000000270c0c7220 */ /* 0x000fe20000410000 */
[----:B------:R-:W-:Y:S01]  /*64c0*/  FMUL.FTZ R11, R41, R48 ;  /* 0x00000030290b7220 */ /* 0x000fe20000410000 */
[----:B------:R-:W-:-:S03]  /*64d0*/  FFMA.FTZ R49, -R24, R24, 1 ;  /* 0x3f80000018317423 */ /* 0x000fc60000010118 */
[----:B------:R-:W-:Y:S01]  /*64e0*/  FMUL.FTZ R11, R11, R30 ;  /* 0x0000001e0b0b7220 */ /* 0x000fe20000410000 */
[----:B------:R-:W-:Y:S01]  /*64f0*/  FFMA.FTZ R30, R38, UR4, -R6 ;  /* 0x00000004261e7c23 */ /* 0x000fe20008010806 */
[----:B------:R-:W1:Y:S01]  /*6500*/  MUFU.EX2 R31, R31 ;  /* 0x0000001f001f7308 */ /* 0x000e620000000800 */
[----:B------:R-:W-:-:S07]  /*6510*/  FFMA.FTZ R6, -R27, R27, 1 ;  /* 0x3f8000001b067423 */ /* 0x000fce000001011b */
[----:B------:R-:W2:Y:S01]  /*6520*/  MUFU.EX2 R39, R32 ;  /* 0x0000002000277308 */ /* 0x000ea20000000800 */
[C---:B0-----:R-:W-:Y:S01]  /*6530*/  FMUL.FTZ R53, R8.reuse, R53 ;  /* 0x0000003508357220 */ /* 0x041fe20000410000 */
[----:B------:R-:W-:Y:S02]  /*6540*/  F2FP.F16.F32.PACK_AB R8, R8, R35 ;  /* 0x000000230808723e */ /* 0x000fe400000000ff */
[----:B------:R-:W-:Y:S01]  /*6550*/  F2FP.F16.F32.PACK_AB R35, R47, R46 ;  /* 0x0000002e2f23723e */ /* 0x000fe200000000ff */
[----:B------:R-:W-:Y:S01]  /*6560*/  FMUL.FTZ R15, R53, R34 ;  /* 0x00000022350f7220 */ /* 0x000fe20000410000 */
[----:B------:R-:W-:Y:S02]  /*6570*/  FFMA.FTZ R34, -R23, R23, 1 ;  /* 0x3f80000017227423 */ /* 0x000fe40000010117 */
[----:B------:R0:W3:Y:S01]  /*6580*/  MUFU.EX2 R32, R37 ;  /* 0x0000002500207308 */ /* 0x0000e20000000800 */
[----:B-1----:R-:W-:-:S04]  /*6590*/  FMUL.FTZ R23, R31, R216 ;  /* 0x000000d81f177220 */ /* 0x002fc80000410000 */
[----:B------:R-:W-:Y:S01]  /*65a0*/  FMUL.FTZ R23, R23, R34 ;  /* 0x0000002217177220 */ /* 0x000fe20000410000 */
[----:B------:R-:W-:Y:S01]  /*65b0*/  FFMA.FTZ R34, -R7, R7, 1 ;  /* 0x3f80000007227423 */ /* 0x000fe20000010107 */
[--C-:B------:R-:W-:Y:S01]  /*65c0*/  FFMA.FTZ R7, R40, UR4, -R5.reuse ;  /* 0x0000000428077c23 */ /* 0x100fe20008010805 */
[----:B------:R-:W1:Y:S01]  /*65d0*/  MUFU.EX2 R30, R30 ;  /* 0x0000001e001e7308 */ /* 0x000e620000000800 */
[----:B--2---:R-:W-:Y:S01]  /*65e0*/  FMUL.FTZ R27, R39, R220 ;  /* 0x000000dc271b7220 */ /* 0x004fe20000410000 */
[----:B0-----:R-:W-:Y:S01]  /*65f0*/  FFMA.FTZ R37, -R28, R28, 1 ;  /* 0x3f8000001c257423 */ /* 0x001fe2000001011c */
[----:B------:R-:W-:Y:S02]  /*6600*/  FMUL.FTZ R34, R43, R34 ;  /* 0x000000222b227220 */ /* 0x000fe40000410000 */
[----:B------:R-:W-:Y:S01]  /*6610*/  FMUL.FTZ R27, R27, R6 ;  /* 0x000000061b1b7220 */ /* 0x000fe20000410000 */
[----:B------:R-:W-:Y:S02]  /*6620*/  FSEL R6, R14, -INF , !P6 ;  /* 0xff8000000e067808 */ /* 0x000fe40007000000 */
[----:B------:R-:W0:Y:S01]  /*6630*/  MUFU.EX2 R7, R7 ;  /* 0x0000000700077308 */ /* 0x000e220000000800 */
[C---:B---3--:R-:W-:Y:S01]  /*6640*/  FMUL.FTZ R28, R32.reuse, R42 ;  /* 0x0000002a201c7220 */ /* 0x048fe20000410000 */
[----:B------:R-:W-:Y:S01]  /*6650*/  F2FP.F16.F32.PACK_AB R32, R32, R39 ;  /* 0x000000272020723e */ /* 0x000fe200000000ff */
[----:B------:R-:W-:Y:S01]  /*6660*/  FFMA.FTZ R36, R6, UR4, -R5 ;  /* 0x0000000406247c23 */ /* 0x000fe20008010805 */
[----:B------:R-:W-:Y:S01]  /*6670*/  FSEL R6, R21, -INF , !P1 ;  /* 0xff80000015067808 */ /* 0x000fe20004800000 */
[----:B------:R-:W-:Y:S01]  /*6680*/  FMUL.FTZ R28, R28, R37 ;  /* 0x000000251c1c7220 */ /* 0x000fe20000410000 */
[----:B------:R-:W-:-:S03]  /*6690*/  F2FP.F16.F32.PACK_AB R34, R45, R34 ;  /* 0x000000222d22723e */ /* 0x000fc600000000ff */
[----:B------:R-:W2:Y:S01]  /*66a0*/  MUFU.EX2 R36, R36 ;  /* 0x0000002400247308 */ /* 0x000ea20000000800 */
[----:B------:R-:W-:Y:S01]  /*66b0*/  FFMA.FTZ R9, R6, UR4, -R5 ;  /* 0x0000000406097c23 */ /* 0x000fe20008010805 */
[----:B------:R-:W-:Y:S01]  /*66c0*/  FSEL R6, R22, -INF , !P0 ;  /* 0xff80000016067808 */ /* 0x000fe20004000000 */
[C---:B-1----:R-:W-:Y:S01]  /*66d0*/  FMUL.FTZ R24, R30.reuse, R217 ;  /* 0x000000d91e187220 */ /* 0x042fe20000410000 */
[----:B------:R-:W-:-:S03]  /*66e0*/  F2FP.F16.F32.PACK_AB R30, R30, R31 ;  /* 0x0000001f1e1e723e */ /* 0x000fc600000000ff */
[----:B------:R-:W-:Y:S01]  /*66f0*/  FFMA.FTZ R38, R6, UR4, -R5 ;  /* 0x0000000406267c23 */ /* 0x000fe20008010805 */
[----:B------:R-:W1:Y:S01]  /*6700*/  MUFU.EX2 R9, R9 ;  /* 0x0000000900097308 */ /* 0x000e620000000800 */
[----:B------:R-:W-:Y:S01]  /*6710*/  FSEL R6, R25, -INF , !P5 ;  /* 0xff80000019067808 */ /* 0x000fe20006800000 */
[----:B0-----:R-:W-:Y:S01]  /*6720*/  FMUL.FTZ R14, R7, R50 ;  /* 0x00000032070e7220 */ /* 0x001fe20000410000 */
[----:B------:R-:W-:-:S03]  /*6730*/  FMUL.FTZ R24, R24, R49 ;  /* 0x0000003118187220 */ /* 0x000fc60000410000 */
[----:B------:R-:W-:Y:S01]  /*6740*/  FMUL.FTZ R14, R14, R13 ;  /* 0x0000000d0e0e7220 */ /* 0x000fe20000410000 */
[----:B------:R-:W-:Y:S01]  /*6750*/  FFMA.FTZ R43, R6, UR4, -R5 ;  /* 0x00000004062b7c23 */ /* 0x000fe20008010805 */
[----:B------:R-:W-:Y:S02]  /*6760*/  VIADD R13, R17, 0x2c500 ;  /* 0x0002c500110d7836 */ /* 0x000fe40000000000 */
[----:B--2---:R-:W-:Y:S01]  /*6770*/  FMUL.FTZ R37, R36, R51 ;  /* 0x0000003324257220 */ /* 0x004fe20000410000 */
[----:B------:R-:W-:Y:S01]  /*6780*/  FSEL R6, R26, -INF , !P4 ;  /* 0xff8000001a067808 */ /* 0x000fe20006000000 */
[----:B------:R-:W0:Y:S01]  /*6790*/  MUFU.EX2 R38, R38 ;  /* 0x0000002600267308 */ /* 0x000e220000000800 */
[----:B------:R-:W-:Y:S01]  /*67a0*/  F2FP.F16.F32.PACK_AB R7, R36, R7 ;  /* 0x000000072407723e */ /* 0x000fe200000000ff */
[----:B------:R-:W-:Y:S01]  /*67b0*/  FMUL.FTZ R37, R37, R10 ;  /* 0x0000000a25257220 */ /* 0x000fe20000410000 */
[----:B------:R-:W-:Y:S01]  /*67c0*/  FFMA.FTZ R10, -R21, R21, 1 ;  /* 0x3f800000150a7423 */ /* 0x000fe20000010115 */
[----:B------:R-:W-:Y:S01]  /*67d0*/  SHF.R.U32.HI R21, RZ, 0x4, R13 ;  /* 0x00000004ff157819 */ /* 0x000fe2000001160d */
[--C-:B------:R-:W-:Y:S01]  /*67e0*/  FFMA.FTZ R42, R6, UR4, -R5.reuse ;  /* 0x00000004062a7c23 */ /* 0x100fe20008010805 */
[----:B-1----:R-:W-:Y:S01]  /*67f0*/  FMUL.FTZ R13, R9, R54 ;  /* 0x00000036090d7220 */ /* 0x002fe20000410000 */
[C---:B------:R-:W-:Y:S01]  /*6800*/  FSEL R6, R29.reuse, -INF , !P3 ;  /* 0xff8000001d067808 */ /* 0x040fe20005800000 */
[----:B------:R-:W1:Y:S01]  /*6810*/  MUFU.EX2 R43, R43 ;  /* 0x0000002b002b7308 */ /* 0x000e620000000800 */
[----:B------:R-:W-:Y:S01]  /*6820*/  FFMA.FTZ R29, -R29, R29, 1 ;  /* 0x3f8000001d1d7423 */ /* 0x000fe2000001011d */
[----:B------:R-:W-:Y:S01]  /*6830*/  FMUL.FTZ R13, R13, R10 ;  /* 0x0000000a0d0d7220 */ /* 0x000fe20000410000 */
[----:B------:R-:W-:Y:S01]  /*6840*/  LOP3.LUT R10, R21, 0x3fff, RZ, 0xc0, !PT ;  /* 0x00003fff150a7812 */ /* 0x000fe200078ec0ff */
[----:B------:R-:W-:Y:S01]  /*6850*/  FFMA.FTZ R21, R6, UR4, -R5 ;  /* 0x0000000406157c23 */ /* 0x000fe20008010805 */
[----:B------:R-:W-:-:S02]  /*6860*/  FSEL R6, R33, -INF , !P2 ;  /* 0xff80000021067808 */ /* 0x000fc40005000000 */
[----:B------:R-:W-:Y:S01]  /*6870*/  LOP3.LUT R10, R10, 0x80000, RZ, 0xfc, !PT ;  /* 0x000800000a0a7812 */ /* 0x000fe200078efcff */
[----:B------:R-:W2:Y:S01]  /*6880*/  MUFU.EX2 R42, R42 ;  /* 0x0000002a002a7308 */ /* 0x000ea20000000800 */
[----:B0-----:R-:W-:Y:S01]  /*6890*/  F2FP.F16.F32.PACK_AB R9, R38, R9 ;  /* 0x000000092609723e */ /* 0x001fe200000000ff */
[----:B------:R-:W-:Y:S01]  /*68a0*/  FFMA.FTZ R6, R6, UR4, -R5 ;  /* 0x0000000406067c23 */ /* 0x000fe20008010805 */
[----:B------:R-:W-:Y:S01]  /*68b0*/  FMUL.FTZ R40, R38, R55 ;  /* 0x0000003726287220 */ /* 0x000fe20000410000 */
[----:B------:R-:W-:Y:S01]  /*68c0*/  VIADD R5, R10, 0x80 ;  /* 0x000000800a057836 */ /* 0x000fe20000000000 */
[----:B------:R-:W-:Y:S01]  /*68d0*/  F2FP.F16.F32.PACK_AB R36, R12, R11 ;  /* 0x0000000b0c24723e */ /* 0x000fe200000000ff */
[----:B------:R-:W-:Y:S01]  /*68e0*/  VIADD R49, R10, 0x180 ;  /* 0x000001800a317836 */ /* 0x000fe20000000000 */
[----:B------:R-:W-:Y:S01]  /*68f0*/  F2FP.F16.F32.PACK_AB R37, R37, R14 ;  /* 0x0000000e2525723e */ /* 0x000fe200000000ff */
[----:B------:R0:W3:Y:S01]  /*6900*/  MUFU.EX2 R48, R6 ;  /* 0x0000000600307308 */ /* 0x0000e20000000800 */
[----:B------:R-:W-:Y:S01]  /*6910*/  R2UR UR4, R5 ;  /* 0x00000000050472ca */ /* 0x000fe200000e0000 */
[----:B------:R-:W-:Y:S01]  /*6920*/  FFMA.FTZ R5, -R22, R22, 1 ;  /* 0x3f80000016057423 */ /* 0x000fe20000010116 */
[C---:B------:R-:W-:Y:S01]  /*6930*/  VIADD R22, R10.reuse, 0x100 ;  /* 0x000001000a167836 */ /* 0x040fe20000000000 */
[----:B------:R-:W-:Y:S01]  /*6940*/  F2FP.F16.F32.PACK_AB R12, R15, R20 ;  /* 0x000000140f0c723e */ /* 0x000fe200000000ff */
[----:B------:R-:W-:-:S02]  /*6950*/  VIADD R15, R10, 0x30 ;  /* 0x000000300a0f7836 */ /* 0x000fc40000000000 */
[----:B------:R-:W-:Y:S01]  /*6960*/  FMUL.FTZ R40, R40, R5 ;  /* 0x0000000528287220 */ /* 0x000fe20000410000 */
[----:B-1----:R-:W-:Y:S01]  /*6970*/  FMUL.FTZ R5, R43, R218 ;  /* 0x000000da2b057220 */ /* 0x002fe20000410000 */
[----:B------:R-:W1:Y:S01]  /*6980*/  MUFU.EX2 R21, R21 ;  /* 0x0000001500157308 */ /* 0x000e620000000800 */
[----:B0-----:R-:W-:Y:S01]  /*6990*/  FFMA.FTZ R6, -R33, R33, 1 ;  /* 0x3f80000021067423 */ /* 0x001fe20000010121 */
[----:B--2---:R-:W-:Y:S01]  /*69a0*/  F2FP.F16.F32.PACK_AB R31, R42, R43 ;  /* 0x0000002b2a1f723e */ /* 0x004fe200000000ff */
[----:B------:R-:W-:Y:S01]  /*69b0*/  VIADD R20, R10, 0xb0 ;  /* 0x000000b00a147836 */ /* 0x000fe20000000000 */
[----:B------:R-:W-:Y:S01]  /*69c0*/  R2UR UR5, R22 ;  /* 0x00000000160572ca */ /* 0x000fe200000e0000 */
[----:B------:R-:W-:Y:S01]  /*69d0*/  FFMA.FTZ R22, -R25, R25, 1 ;  /* 0x3f80000019167423 */ /* 0x000fe20000010119 */
[----:B------:R-:W-:Y:S01]  /*69e0*/  FFMA.FTZ R25, -R26, R26, 1 ;  /* 0x3f8000001a197423 */ /* 0x000fe2000001011a */
[----:B------:R-:W-:Y:S01]  /*69f0*/  FMUL.FTZ R26, R42, R219 ;  /* 0x000000db2a1a7220 */ /* 0x000fe20000410000 */
[----:B------:R-:W-:Y:S01]  /*6a00*/  F2FP.F16.F32.PACK_AB R13, R40, R13 ;  /* 0x0000000d280d723e */ /* 0x000fe200000000ff */
[----:B---3--:R-:W-:Y:S01]  /*6a10*/  FMUL.FTZ R223, R48, R223 ;  /* 0x000000df30df7220 */ /* 0x008fe20000410000 */
[----:B------:R-:W-:Y:S01]  /*6a20*/  FMUL.FTZ R5, R5, R22 ;  /* 0x0000001605057220 */ /* 0x000fe20000410000 */
[----:B------:R-:W-:-:S02]  /*6a30*/  IMAD R22, R4, 0x2000, R17 ;  /* 0x0000200004167824 */ /* 0x000fc400078e0211 */
[----:B------:R-:W-:Y:S01]  /*6a40*/  FMUL.FTZ R26, R26, R25 ;  /* 0x000000191a1a7220 */ /* 0x000fe20000410000 */
[----:B------:R-:W-:Y:S01]  /*6a50*/  FMUL.FTZ R50, R223, R6 ;  /* 0x00000006df327220 */ /* 0x000fe20000410000 */
[----:B------:R-:W-:Y:S01]  /*6a60*/  F2FP.F16.F32.PACK_AB R6, R44, R41 ;  /* 0x000000292c06723e */ /* 0x000fe200000000ff */
[----:B------:R-:W-:Y:S01]  /*6a70*/  UMOV UR10, UR4 ;  /* 0x00000004000a7c82 */ /* 0x000fe20008000000 */
[----:B------:R-:W-:Y:S01]  /*6a80*/  R2UR UR58, R10 ;  /* 0x000000000a3a72ca */ /* 0x000fe200000e0000 */
[----:B-1----:R-:W-:Y:S01]  /*6a90*/  FMUL.FTZ R222, R21, R222 ;  /* 0x000000de15de7220 */ /* 0x002fe20000410000 */
[----:B------:R-:W-:Y:S01]  /*6aa0*/  F2FP.F16.F32.PACK_AB R33, R48, R21 ;  /* 0x000000153021723e */ /* 0x000fe200000000ff */
[----:B------:R0:W-:Y:S01]  /*6ab0*/  STSM.16.M88.2 [R0+0x2cd00], R6 ;  /* 0x02cd000600007844 */ /* 0x0001e20000000100 */
[----:B------:R-:W-:Y:S02]  /*6ac0*/  VIADD R21, R22, 0x24100 ;  /* 0x0002410016157836 */ /* 0x000fe40000000000 */
[----:B------:R-:W-:Y:S01]  /*6ad0*/  FMUL.FTZ R25, R222, R29 ;  /* 0x0000001dde197220 */ /* 0x000fe20000410000 */
[----:B------:R-:W-:Y:S01]  /*6ae0*/  R2UR UR6, R49 ;  /* 0x00000000310672ca */ /* 0x000fe200000e0000 */
[----:B------:R1:W-:Y:S01]  /*6af0*/  STSM.16.M88.2 [R0+0x2d500], R8 ;  /* 0x02d5000800007844 */ /* 0x0003e20000000100 */
[----:B------:R-:W-:Y:S01]  /*6b00*/  UMOV UR12, UR10 ;  /* 0x0000000a000c7c82 */ /* 0x000fe20008000000 */
[----:B------:R-:W-:-:S02]  /*6b10*/  SHF.R.U32.HI R21, RZ, 0x4, R21 ;  /* 0x00000004ff157819 */ /* 0x000fc40000011615 */
[----:B------:R-:W-:Y:S01]  /*6b20*/  STSM.16.M88.2 [R0+0x2dd00], R30 ;  /* 0x02dd001e00007844 */ /* 0x000fe20000000100 */
[----:B------:R-:W-:Y:S02]  /*6b30*/  F2FP.F16.F32.PACK_AB R25, R50, R25 ;  /* 0x000000193219723e */ /* 0x000fe400000000ff */
[----:B------:R-:W-:Y:S01]  /*6b40*/  LOP3.LUT R216, R21, 0x3fff, RZ, 0xc0, !PT ;  /* 0x00003fff15d87812 */ /* 0x000fe200078ec0ff */
[----:B------:R-:W-:Y:S01]  /*6b50*/  STSM.16.M88.2 [R0+0x2e500], R32 ;  /* 0x02e5002000007844 */ /* 0x000fe20000000100 */
[----:B0-----:R-:W-:Y:S02]  /*6b60*/  F2FP.F16.F32.PACK_AB R6, R24, R23 ;  /* 0x000000171806723e */ /* 0x001fe400000000ff */
[----:B------:R-:W-:Y:S01]  /*6b70*/  R2UR UR56, R216 ;  /* 0x00000000d83872ca */ /* 0x000fe200000e0000 */
[----:B------:R0:W-:Y:S06]  /*6b80*/  MEMBAR.ALL.CTA ;  /* 0x0000000000007992 */ /* 0x0001ec0000008000 */
[----:B0-----:R-:W0:Y:S01]  /*6b90*/  FENCE.VIEW.ASYNC.S ;  /* 0x00000000000073c6 */ /* 0x001e220000000000 */
[----:B------:R-:W-:Y:S01]  /*6ba0*/  F2FP.F16.F32.PACK_AB R7, R26, R5 ;  /* 0x000000051a07723e */ /* 0x000fe200000000ff */
[----:B------:R-:W-:Y:S01]  /*6bb0*/  VIADD R5, R10, 0x200 ;  /* 0x000002000a057836 */ /* 0x000fe20000000000 */
[----:B------:R-:W-:Y:S01]  /*6bc0*/  F2FP.F16.F32.PACK_AB R24, R28, R27 ;  /* 0x0000001b1c18723e */ /* 0x000fe200000000ff */
[----:B------:R-:W-:Y:S01]  /*6bd0*/  UMOV UR18, UR6 ;  /* 0x0000000600127c82 */ /* 0x000fe20008000000 */
[----:B-1----:R-:W-:Y:S01]  /*6be0*/  MOV R9, UR58 ;  /* 0x0000003a00097c02 */ /* 0x002fe20008000f00 */
[C---:B------:R-:W-:Y:S01]  /*6bf0*/  VIADD R14, R216.reuse, 0x180 ;  /* 0x00000180d80e7836 */ /* 0x040fe20000000000 */
[----:B------:R-:W-:Y:S01]  /*6c00*/  R2UR UR7, R5 ;  /* 0x00000000050772ca */ /* 0x000fe200000e0000 */
[----:B------:R-:W-:Y:S01]  /*6c10*/  VIADD R5, R216, 0x80 ;  /* 0x00000080d8057836 */ /* 0x000fe20000000000 */
[----:B------:R-:W-:Y:S01]  /*6c20*/  MOV R8, UR59 ;  /* 0x0000003b00087c02 */ /* 0x000fe20008000f00 */
[----:B------:R-:W-:Y:S01]  /*6c30*/  UMOV UR8, UR56 ;  /* 0x0000003800087c82 */ /* 0x000fe20008000000 */
[----:B------:R-:W-:-:S02]  /*6c40*/  UMOV UR16, UR56 ;  /* 0x0000003800107c82 */ /* 0x000fc40008000000 */
[----:B------:R-:W-:Y:S01]  /*6c50*/  R2UR UR48, R5 ;  /* 0x00000000053072ca */ /* 0x000fe200000e0000 */
[----:B------:R-:W-:-:S05]  /*6c60*/  VIADD R5, R10, 0x90 ;  /* 0x000000900a057836 */ /* 0x000fca0000000000 */
[----:B------:R-:W-:Y:S01]  /*6c70*/  R2UR UR4, R5 ;  /* 0x00000000050472ca */ /* 0x000fe200000e0000 */
[C---:B------:R-:W-:Y:S01]  /*6c80*/  VIADD R5, R10.reuse, 0x190 ;  /* 0x000001900a057836 */ /* 0x040fe20000000000 */
[----:B0-----:R-:W-:Y:S04]  /*6c90*/  BAR.SYNC.DEFER_BLOCKING 0x9, 0x100 ;  /* 0x0244000000007b1d */ /* 0x001fe80000010000 */
        /* <DEDUP_REMOVED lines=9> */
[C---:B------:R-:W-:Y:S01]  /*6d30*/  VIADD R5, R10.reuse, 0x1a0 ;  /* 0x000001a00a057836 */ /* 0x040fe20000000000 */
[----:B------:R-:W-:Y:S04]  /*6d40*/  STSM.16.M88.2 [R0+0x2ed00], R34 ;  /* 0x02ed002200007844 */ /* 0x000fe80000000100 */
[----:B------:R-:W-:Y:S01]  /*6d50*/  R2UR UR34, R5 ;  /* 0x00000000052272ca */ /* 0x000fe200000e0000 */
[----:B------:R-:W-:Y:S01]  /*6d60*/  VIADD R5, R10, 0x220 ;  /* 0x000002200a057836 */ /* 0x000fe20000000000 */
[----:B------:R-:W-:Y:S01]  /*6d70*/  STSM.16.M88.2 [R0+0x2f500], R36 ;  /* 0x02f5002400007844 */ /* 0x000fe20000000100 */
[----:B------:R-:W-:Y:S01]  /*6d80*/  UMOV UR40, UR28 ;  /* 0x0000001c00287c82 */ /* 0x000fe20008000000 */
[----:B------:R-:W-:Y:S01]  /*6d90*/  UMOV UR36, UR28 ;  /* 0x0000001c00247c82 */ /* 0x000fe20008000000 */
[----:B------:R-:W-:Y:S01]  /*6da0*/  UMOV UR32, UR28 ;  /* 0x0000001c00207c82 */ /* 0x000fe20008000000 */
[----:B------:R-:W-:Y:S01]  /*6db0*/  STSM.16.M88.2 [R0+0x2fd00], R12 ;  /* 0x02fd000c00007844 */ /* 0x000fe20000000100 */
[----:B------:R-:W-:Y:S01]  /*6dc0*/  R2UR UR26, R5 ;  /* 0x00000000051a72ca */ /* 0x000fe200000e0000 */
[----:B------:R-:W-:Y:S01]  /*6dd0*/  UMOV UR24, UR28 ;  /* 0x0000001c00187c82 */ /* 0x000fe20008000000 */
[----:B------:R-:W-:Y:S01]  /*6de0*/  IMAD R5, R4, 0x2800, R17 ;  /* 0x0000280004057824 */ /* 0x000fe200078e0211 */
[----:B------:R0:W-:Y:S04]  /*6df0*/  STSM.16.M88.2 [R0+0x30500], R6 ;  /* 0x0305000600007844 */ /* 0x0001e80000000100 */
[----:B------:R1:W-:Y:S01]  /*6e00*/  STSM.16.M88.2 [R0+0x30d00], R24 ;  /* 0x030d001800007844 */ /* 0x0003e20000000100 */
[----:B------:R-:W-:Y:S01]  /*6e10*/  WARPGROUP.ARRIVE ;  /* 0x00000000000079c5 */ /* 0x000fe20000000000 */
[----:B------:R-:W-:-:S04]  /*6e20*/  SHF.R.U32.HI R5, RZ, 0x4, R5 ;  /* 0x00000004ff057819 */ /* 0x000fc80000011605 */
[----:B------:R-:W-:Y:S01]  /*6e30*/  LOP3.LUT R5, R5, 0x3fff, RZ, 0xc0, !PT ;  /* 0x00003fff05057812 */ /* 0x000fe200078ec0ff */
[----:B------:R-:W-:Y:S01]  /*6e40*/  HGMMA.64x16x16.F32 R136, gdesc[UR56].tnspA.tnspB, R136 ;  /* 0x60200000388879f0 */ /* 0x000fe20008700888 */
[----:B0-----:R-:W-:-:S03]  /*6e50*/  VIADD R6, R10, 0x10 ;  /* 0x000000100a067836 */ /* 0x001fc60000000000 */
        /* <DEDUP_REMOVED lines=9> */
[----:B------:R-:W-:Y:S01]  /*6ef0*/  VIADD R6, R10, 0x110 ;  /* 0x000001100a067836 */ /* 0x000fe20000000000 */
        /* <DEDUP_REMOVED lines=25> */
[----:B------:R-:W-:Y:S01]  /*7090*/  R2UR UR38, R6 ;  /* 0x00000000062672ca */ /* 0x000fe200000e0000 */
[----:B------:R-:W-:-:S05]  /*70a0*/  VIADD R6, R17, 0x2ed00 ;  /* 0x0002ed0011067836 */ /* 0x000fca0000000000 */
[----:B------:R-:W-:-:S04]  /*70b0*/  SHF.R.U32.HI R6, RZ, 0x4, R6 ;  /* 0x00000004ff067819 */ /* 0x000fc80000011606 */
[----:B------:R-:W-:Y:S01]  /*70c0*/  LOP3.LUT R23, R6, 0x3fff, RZ, 0xc0, !PT ;  /* 0x00003fff06177812 */ /* 0x000fe200078ec0ff */
[----:B------:R-:W-:Y:S03]  /*70d0*/  HGMMA.64x16x16.F32 R136, gdesc[UR48].tnspA.tnspB, R136 ;  /* 0x60200000308879f0 */ /* 0x000fe60008700888 */
[----:B------:R-:W-:Y:S01]  /*70e0*/  LOP3.LUT R6, R23, 0x400000, RZ, 0xfc, !PT ;  /* 0x0040000017067812 */ /* 0x000fe200078efcff */
        /* <DEDUP_REMOVED lines=15> */
[C---:B------:R-:W-:Y:S01]  /*71e0*/  VIADD R14, R10.reuse, 0x130 ;  /* 0x000001300a0e7836 */ /* 0x040fe20000000000 */
[----:B------:R-:W-:Y:S01]  /*71f0*/  HGMMA.64x16x16.F32 R200, gdesc[UR44].tnspA.tnspB, R200 ;  /* 0x602000002cc879f0 */ /* 0x000fe200087008c8 */
[----:B------:R-:W-:Y:S01]  /*7200*/  R2UR UR10, R15 ;  /* 0x000000000f0a72ca */ /* 0x000fe200000e0000 */
[C---:B------:R-:W-:Y:S01]  /*7210*/  VIADD R15, R10.reuse, 0x1b0 ;  /* 0x000001b00a0f7836 */ /* 0x040fe20000000000 */
        /* <DEDUP_REMOVED lines=8> */
[----:B------:R-:W-:Y:S01]  /*72a0*/  R2UR UR6, R10 ;  /* 0x000000000a0672ca */ /* 0x000fe200000e0000 */
[----:B------:R-:W-:Y:S01]  /*72b0*/  UMOV UR16, UR8 ;  /* 0x0000000800107c82 */ /* 0x000fe20008000000 */
[----:B------:R-:W-:Y:S01]  /*72c0*/  MOV R217, UR59 ;  /* 0x0000003b00d97c02 */ /* 0x000fe20008000f00 */
[----:B------:R-:W-:Y:S01]  /*72d0*/  UMOV UR59, UR7 ;  /* 0x00000007003b7c82 */ /* 0x000fe20008000000 */
[----:B------:R-:W-:Y:S01]  /*72e0*/  UMOV UR17, UR9 ;  /* 0x0000000900117c82 */ /* 0x000fe20008000000 */
[----:B------:R-:W-:Y:S01]  /*72f0*/  MOV R220, UR59 ;  /* 0x0000003b00dc7c02 */ /* 0x000fe20008000f00 */
[----:B------:R-:W-:Y:S01]  /*7300*/  UMOV UR59, UR11 ;  /* 0x0000000b003b7c82 */ /* 0x000fe20008000000 */
[----:B------:R-:W-:Y:S01]  /*7310*/  UMOV UR11, 0x40 ;  /* 0x00000040000b7882 */ /* 0x000fe20000000000 */
        /* <DEDUP_REMOVED lines=13> */
[----:B------:R-:W-:Y:S01]  /*73f0*/  HGMMA.64x16x16.F32 R136, gdesc[UR28].tnspA.tnspB, R136 ;  /* 0x602000001c8879f0 */ /* 0x000fe20008700888 */
[----:B------:R-:W-:Y:S01]  /*7400*/  VIADD R10, R5, 0x80 ;  /* 0x00000080050a7836 */ /* 0x000fe20000000000 */
[----:B------:R-:W-:Y:S01]  /*7410*/  UMOV UR29, 0x40000040 ;  /* 0x40000040001d7882 */ /* 0x000fe20000000000 */
[----:B------:R-:W-:Y:S01]  /*7420*/  VIADD R14, R6, 0x80 ;  /* 0x00000080060e7836 */ /* 0x000fe20000000000 */
[----:B------:R-:W-:Y:S01]  /*7430*/  HGMMA.64x16x16.F32 R152, gdesc[UR40].tnspA.tnspB, R152 ;  /* 0x60200000289879f0 */ /* 0x000fe20008700898 */
[----:B------:R-:W-:Y:S01]  /*7440*/  IMAD.U32 R20, RZ, RZ, UR58 ;  /* 0x0000003aff147e24 */ /* 0x000fe2000f8e00ff */
[----:B------:R-:W-:Y:S01]  /*7450*/  UMOV UR40, UR52 ;  /* 0x0000003400287c82 */ /* 0x000fe20008000000 */
[----:B------:R-:W-:Y:S01]  /*7460*/  IMAD.U32 R21, RZ, RZ, UR59 ;  /* 0x0000003bff157e24 */ /* 0x000fe2000f8e00ff */
        /* <DEDUP_REMOVED lines=19> */
[----:B0-----:R-:W-:Y:S06]  /*75a0*/  BAR.SYNC.DEFER_BLOCKING 0x9, 0x100 ;  /* 0x0244000000007b1d */ /* 0x001fec0000010000 */
[----:B-1----:R-:W-:-:S06]  /*75b0*/  WARPGROUP.ARRIVE ;  /* 0x00000000000079c5 */ /* 0x002fcc0000000000 */
        /* <DEDUP_REMOVED lines=26> */
[----:B------:R-:W-:Y:S01]  /*7760*/  IMAD.U32 R12, RZ, RZ, UR58 ;  /* 0x0000003aff0c7e24 */ /* 0x000fe2000f8e00ff */
[----:B------:R-:W-:Y:S01]  /*7770*/  HGMMA.64x64x16.F32 R24, gdesc[UR56].tnspA, R24 ;  /* 0x20e00000381879f0 */ /* 0x000fe20008700818 */
[----:B------:R-:W-:Y:S01]  /*7780*/  R2UR UR58, R11 ;  /* 0x000000000b3a72ca */ /* 0x000fe200000e0000 */
[----:B------:R-:W-:Y:S01]  /*7790*/  VIADD R11, R6, 0x180 ;  /* 0x00000180060b7836 */ /* 0x000fe20000000000 */
[----:B------:R-:W-:-:S08]  /*77a0*/  R2UR UR59, R220 ;  /* 0x00000000dc3b72ca */ /* 0x000fd000000e0000 */
[----:B------:R-:W-:Y:S01]  /*77b0*/  UMOV UR56, UR4 ;  /* 0x0000000400387c82 */ /* 0x000fe20008000000 */
[----:B------:R-:W-:Y:S01]  /*77c0*/  UMOV UR57, 0x40000040 ;  /* 0x4000004000397882 */ /* 0x000fe20000000000 */
[----:B------:R-:W-:Y:S01]  /*77d0*/  VIADD R6, R6, 0x200 ;  /* 0x0000020006067836 */ /* 0x000fe20000000000 */
[----:B------:R-:W-:Y:S01]  /*77e0*/  R2UR UR5, R11 ;  /* 0x000000000b0572ca */ /* 0x000fe200000e0000 */
[----:B------:R-:W-:Y:S01]  /*77f0*/  UMOV UR48, UR58 ;  /* 0x0000003a00307c82 */ /* 0x000fe20008000000 */
[----:B------:R-:W-:Y:S01]  /*7800*/  UMOV UR49, UR59 ;  /* 0x0000003b00317c82 */ /* 0x000fe20008000000 */
[----:B------:R-:W-:Y:S02]  /*7810*/  UMOV UR59, 0x8 ;  /* 0x00000008003b7882 */ /* 0x000fe40000000000 */
[----:B------:R-:W-:-:S08]  /*7820*/  IMAD.U32 R11, RZ, RZ, UR59 ;  /* 0x0000003bff0b7e24 */ /* 0x000fd0000f8e00ff */
[----:B------:R-:W-:Y:S01]  /*7830*/  UMOV UR58, UR5 ;  /* 0x00000005003a7c82 */ /* 0x000fe20008000000 */
[----:B------:R-:W-:Y:S01]  /*7840*/  R2UR UR5, R6 ;  /* 0x00000000060572ca */ /* 0x000fe200000e0000 */
[----:B------:R-:W-:Y:S01]  /*7850*/  IMAD.U32 R10, RZ, RZ, UR58 ;  /* 0x0000003aff0a7e24 */ /* 0x000fe2000f8e00ff */
[----:B------:R-:W-:Y:S01]  /*7860*/  HGMMA.64x64x16.F32 R24, gdesc[UR56].tnspA, R24 ;  /* 0x20e00000381879f0 */ /* 0x000fe20008700818 */
[----:B------:R-:W-:Y:S01]  /*7870*/  R2UR UR56, R7 ;  /* 0x00000000073872ca */ /* 0x000fe200000e0000 */
[----:B------:R-:W-:Y:S01]  /*7880*/  VIADD R7, R5, 0x200 ;  /* 0x0000020005077836 */ /* 0x000fe20000000000 */
[----:B------:R-:W-:Y:S01]  /*7890*/  R2UR UR59, R217 ;  /* 0x00000000d93b72ca */ /* 0x000fe200000e0000 */
[----:B------:R-:W-:Y:S01]  /*78a0*/  VIADD R217, R216, 0x400 ;  /* 0x00000400d8d97836 */ /* 0x000fe20000000000 */
        /* <DEDUP_REMOVED lines=40> */
[----:B------:R-:W-:Y:S01]  /*7b30*/  ULDC.64 UR56, c[0x0][0x208] ;  /* 0x0000820000387ab9 */ /* 0x000fe20000000a00 */
[----:B------:R-:W-:-:S03]  /*7b40*/  VIADD R216, R216, 0x580 ;  /* 0x00000580d8d87836 */ /* 0x000fc60000000000 */
        /* <DEDUP_REMOVED lines=49> */
[----:B0-----:R-:W-:Y:S01]  /*7e60*/  LOP3.LUT R24, R23, 0x80000, RZ, 0xfc, !PT ;  /* 0x0008000017187812 */ /* 0x001fe200078efcff */
        /* <DEDUP_REMOVED lines=16> */
[----:B------:R-:W-:Y:S01]  /*7f70*/  UMOV UR8, UR52 ;  /* 0x0000003400087c82 */ /* 0x000fe20008000000 */
[----:B------:R-:W-:Y:S01]  /*7f80*/  UMOV UR9, UR53 ;  /* 0x0000003500097c82 */ /* 0x000fe20008000000 */
[----:B------:R-:W-:Y:S01]  /*7f90*/  UMOV UR35, 0x40 ;  /* 0x0000004000237882 */ /* 0x000fe20000000000 */
[----:B------:R-:W-:Y:S01]  /*7fa0*/  UMOV UR31, 0x40 ;  /* 0x00000040001f7882 */ /* 0x000fe20000000000 */
[----:B------:R-:W-:Y:S01]  /*7fb0*/  PLOP3.LUT P0, PT, PT, PT, UP0, 0x40, 0x0 ;  /* 0x000000000000781c */ /* 0x000fe20003f0e808 */
[----:B------:R-:W-:Y:S01]  /*7fc0*/  UMOV UR7, 0x40 ;  /* 0x0000004000077882 */ /* 0x000fe20000000000 */
[----:B------:R-:W-:Y:S01]  /*7fd0*/  UMOV UR10, UR4 ;  /* 0x00000004000a7c82 */ /* 0x000fe20008000000 */
[----:B------:R-:W-:Y:S01]  /*7fe0*/  R2UR UR4, R25 ;  /* 0x00000000190472ca */ /* 0x000fe200000e0000 */
        /* <DEDUP_REMOVED lines=26> */
[----:B------:R0:W-:Y:S01]  /*8190*/  REDG.E.ADD.F32x4.FTZ.RN.STRONG.GPU desc[UR56][R8.64+0x800], R28 ;  /* 0x0008001c080079a6 */ /* 0x0001e2000c10f7b8 */
[----:B------:R-:W-:-:S03]  /*81a0*/  VIADD R26, R24, 0x10 ;  /* 0x00000010181a7836 */ /* 0x000fc60000000000 */
        /* <DEDUP_REMOVED lines=9> */
[----:B------:R-:W-:Y:S01]  /*8240*/  IMAD.U32 R221, RZ, RZ, UR11 ;  /* 0x0000000bffdd7e24 */ /* 0x000fe2000f8e00ff */
[----:B------:R-:W-:Y:S01]  /*8250*/  UMOV UR49, UR45 ;  /* 0x0000002d00317c82 */ /* 0x000fe20008000000 */
[----:B------:R-:W-:Y:S01]  /*8260*/  UMOV UR41, UR25 ;  /* 0x0000001900297c82 */ /* 0x000fe20008000000 */
[----:B------:R-:W-:Y:S01]  /*8270*/  R2UR UR6, R25 ;  /* 0x00000000190672ca */ /* 0x000fe200000e0000 */
[C---:B------:R-:W-:Y:S01]  /*8280*/  VIADD R25, R24.reuse, 0x210 ;  /* 0x0000021018197836 */ /* 0x040fe20000000000 */
[----:B------:R-:W-:Y:S01]  /*8290*/  UMOV UR8, UR44 ;  /* 0x0000002c00087c82 */ /* 0x000fe20008000000 */
[----:B------:R-:W-:Y:S01]  /*82a0*/  UMOV UR37, UR25 ;  /* 0x0000001900257c82 */ /* 0x000fe20008000000 */
[----:B------:R-:W-:Y:S01]  /*82b0*/  UMOV UR33, UR25 ;  /* 0x0000001900217c82 */ /* 0x000fe20008000000 */
[----:B------:R-:W-:Y:S01]  /*82c0*/  UMOV UR29, UR25 ;  /* 0x00000019001d7c82 */ /* 0x000fe20008000000 */
[----:B------:R-:W-:Y:S01]  /*82d0*/  R2UR UR50, R25 ;  /* 0x00000000193272ca */ /* 0x000fe200000e0000 */
[----:B------:R-:W-:Y:S01]  /*82e0*/  UMOV UR11, 0x40 ;  /* 0x00000040000b7882 */ /* 0x000fe20000000000 */
[----:B------:R-:W-:Y:S01]  /*82f0*/  UMOV UR15, 0x40 ;  /* 0x00000040000f7882 */ /* 0x000fe20000000000 */
[----:B------:R-:W-:Y:S01]  /*8300*/  UMOV UR10, UR4 ;  /* 0x00000004000a7c82 */ /* 0x000fe20008000000 */
[----:B------:R-:W-:Y:S01]  /*8310*/  HGMMA.64x16x16.F32 R56, gdesc[UR44].tnspA.tnspB, R56 ;  /* 0x602000002c3879f0 */ /* 0x000fe20008700838 */
[----:B------:R-:W-:Y:S01]  /*8320*/  IMAD.U32 R222, RZ, RZ, UR10 ;  /* 0x0000000affde7e24 */ /* 0x000fe2000f8e00ff */
[----:B------:R0:W-:Y:S01]  /*8330*/  REDG.E.ADD.F32x4.FTZ.RN.STRONG.GPU desc[UR56][R8.64+0x1000], R32 ;  /* 0x00100020080079a6 */ /* 0x0001e2000c10f7b8 */
        /* <DEDUP_REMOVED lines=13> */
[----:B------:R-:W-:Y:S01]  /*8410*/  UMOV UR48, UR44 ;  /* 0x0000002c00307c82 */ /* 0x000fe20008000000 */
[----:B------:R-:W-:Y:S01]  /*8420*/  HGMMA.64x16x16.F32 R80, gdesc[UR8].tnspA.tnspB, R80 ;  /* 0x60200000085079f0 */ /* 0x000fe20008700850 */
[----:B------:R-:W-:Y:S01]  /*8430*/  VIADD R25, R237, 0x100 ;  /* 0x00000100ed197836 */ /* 0x000fe20000000000 */
[----:B------:R0:W-:Y:S02]  /*8440*/  REDG.E.ADD.F32x4.FTZ.RN.STRONG.GPU desc[UR56][R8.64+0x1800], R36 ;  /* 0x00180024080079a6 */ /* 0x0001e4000c10f7b8 */
[----:B------:R-:W-:Y:S02]  /*8450*/  HGMMA.64x16x16.F32 R88, gdesc[UR48].tnspA.tnspB, R88 ;  /* 0x60200000305879f0 */ /* 0x000fe40008700858 */
[----:B------:R-:W-:Y:S01]  /*8460*/  R2UR UR24, R25 ;  /* 0x00000000191872ca */ /* 0x000fe200000e0000 */
[----:B------:R-:W-:-:S02]  /*8470*/  VIADD R25, R24, 0x120 ;  /* 0x0000012018197836 */ /* 0x000fc40000000000 */
[C---:B------:R-:W-:Y:S01]  /*8480*/  VIADD R26, R24.reuse, 0x20 ;  /* 0x00000020181a7836 */ /* 0x040fe20000000000 */
[----:B------:R-:W-:Y:S01]  /*8490*/  UMOV UR5, 0x40000040 ;  /* 0x4000004000057882 */ /* 0x000fe20000000000 */
[----:B------:R-:W-:Y:S01]  /*84a0*/  IMAD.U32 R226, RZ, RZ, UR10 ;  /* 0x0000000affe27e24 */ /* 0x000fe2000f8e00ff */
[----:B------:R-:W-:Y:S01]  /*84b0*/  R2UR UR38, R25 ;  /* 0x00000000192672ca */ /* 0x000fe200000e0000 */
[----:B------:R-:W-:Y:S01]  /*84c0*/  VIADD R25, R24, 0x1a0 ;  /* 0x000001a018197836 */ /* 0x000fe20000000000 */
[----:B------:R-:W-:Y:S01]  /*84d0*/  R2UR UR26, R26 ;  /* 0x000000001a1a72ca */ /* 0x000fe200000e0000 */
[C---:B------:R-:W-:Y:S01]  /*84e0*/  VIADD R26, R24.reuse, 0xa0 ;  /* 0x000000a0181a7836 */ /* 0x040fe20000000000 */
[----:B------:R0:W-:Y:S02]  /*84f0*/  REDG.E.ADD.F32x4.FTZ.RN.STRONG.GPU desc[UR56][R8.64+0x2000], R40 ;  /* 0x00200028080079a6 */ /* 0x0001e4000c10f7b8 */
[----:B------:R-:W-:Y:S01]  /*8500*/  R2UR UR34, R25 ;  /* 0x00000000192272ca */ /* 0x000fe200000e0000 */
[----:B------:R-:W-:Y:S01]  /*8510*/  VIADD R25, R24, 0x220 ;  /* 0x0000022018197836 */ /* 0x000fe20000000000 */
[----:B------:R-:W-:Y:S01]  /*8520*/  R2UR UR42, R26 ;  /* 0x000000001a2a72ca */ /* 0x000fe200000e0000 */
[----:B------:R-:W-:Y:S01]  /*8530*/  UMOV UR40, UR24 ;  /* 0x0000001800287c82 */ /* 0x000fe20008000000 */
[----:B------:R-:W-:Y:S01]  /*8540*/  UMOV UR36, UR24 ;  /* 0x0000001800247c82 */ /* 0x000fe20008000000 */
[----:B------:R-:W-:Y:S01]  /*8550*/  UMOV UR32, UR24 ;  /* 0x0000001800207c82 */ /* 0x000fe20008000000 */
[----:B------:R-:W-:Y:S01]  /*8560*/  R2UR UR30, R25 ;  /* 0x00000000191e72ca */ /* 0x000fe200000e0000 */
[----:B------:R-:W-:-:S02]  /*8570*/  UMOV UR28, UR24 ;  /* 0x00000018001c7c82 */ /* 0x000fc40008000000 */
[----:B------:R-:W-:Y:S01]  /*8580*/  HGMMA.64x16x16.F32 R56, gdesc[UR24].tnspA.tnspB, R56 ;  /* 0x60200000183879f0 */ /* 0x000fe20008700838 */
[----:B------:R-:W-:Y:S01]  /*8590*/  UMOV UR21, UR5 ;  /* 0x0000000500157c82 */ /* 0x000fe20008000000 */
[----:B------:R-:W-:Y:S01]  /*85a0*/  UMOV UR17, UR5 ;  /* 0x0000000500117c82 */ /* 0x000fe20008000000 */
[----:B------:R-:W-:-:S03]  /*85b0*/  IMAD.U32 R227, RZ, RZ, UR11 ;  /* 0x0000000bffe37e24 */ /* 0x000fc6000f8e00ff */
[----:B------:R-:W-:Y:S01]  /*85c0*/  HGMMA.64x16x16.F32 R64, gdesc[UR40].tnspA.tnspB, R64 ;  /* 0x60200000284079f0 */ /* 0x000fe20008700840 */
[----:B------:R-:W-:Y:S01]  /*85d0*/  UMOV UR13, UR5 ;  /* 0x00000005000d7c82 */ /* 0x000fe20008000000 */
[----:B------:R-:W-:Y:S01]  /*85e0*/  UMOV UR9, UR5 ;  /* 0x0000000500097c82 */ /* 0x000fe20008000000 */
[----:B------:R0:W-:Y:S01]  /*85f0*/  REDG.E.ADD.F32x4.FTZ.RN.STRONG.GPU desc[UR56][R8.64+0x2800], R44 ;  /* 0x0028002c080079a6 */ /* 0x0001e2000c10f7b8 */
[----:B------:R-:W-:Y:S01]  /*8600*/  HGMMA.64x16x16.F32 R72, gdesc[UR36].tnspA.tnspB, R72 ;  /* 0x60200000244879f0 */ /* 0x000fe20008700848 */
[----:B------:R-:W-:Y:S02]  /*8610*/  VIADD R25, R237, 0x180 ;  /* 0x00000180ed197836 */ /* 0x000fe40000000000 */
[----:B------:R-:W-:Y:S01]  /*8620*/  VIADD R26, R24, 0x30 ;  /* 0x00000030181a7836 */ /* 0x000fe20000000000 */
[----:B------:R-:W-:Y:S01]  /*8630*/  UMOV UR11, 0x40 ;  /* 0x00000040000b7882 */ /* 0x000fe20000000000 */
[----:B------:R0:W-:Y:S01]  /*8640*/  REDG.E.ADD.F32x4.FTZ.RN.STRONG.GPU desc[UR56][R8.64+0x3000], R48 ;  /* 0x00300030080079a6 */ /* 0x0001e2000c10f7b8 */
[----:B------:R-:W-:Y:S01]  /*8650*/  HGMMA.64x16x16.F32 R80, gdesc[UR32].tnspA.tnspB, R80 ;  /* 0x60200000205079f0 */ /* 0x000fe20008700850 */
[----:B------:R-:W-:-:S02]  /*8660*/  R2UR UR4, R25 ;  /* 0x00000000190472ca */ /* 0x000fc400000e0000 */
[----:B------:R0:W-:Y:S01]  /*8670*/  REDG.E.ADD.F32x4.FTZ.RN.STRONG.GPU desc[UR56][R8.64+0x3800], R52 ;  /* 0x00380034080079a6 */ /* 0x0001e2000c10f7b8 */
[----:B------:R-:W-:Y:S01]  /*8680*/  VIADD R25, R24, 0x130 ;  /* 0x0000013018197836 */ /* 0x000fe20000000000 */
[----:B------:R-:W-:Y:S01]  /*8690*/  R2UR UR6, R26 ;  /* 0x000000001a0672ca */ /* 0x000fe200000e0000 */
[C---:B------:R-:W-:Y:S01]  /*86a0*/  VIADD R26, R24.reuse, 0xb0 ;  /* 0x000000b0181a7836 */ /* 0x040fe20000000000 */
[----:B------:R-:W-:Y:S02]  /*86b0*/  HGMMA.64x16x16.F32 R88, gdesc[UR28].tnspA.tnspB, R88 ;  /* 0x602000001c5879f0 */ /* 0x000fe40008700858 */
[----:B------:R-:W-:Y:S01]  /*86c0*/  R2UR UR18, R25 ;  /* 0x00000000191272ca */ /* 0x000fe200000e0000 */
[----:B------:R-:W-:Y:S01]  /*86d0*/  VIADD R25, R24, 0x1b0 ;  /* 0x000001b018197836 */ /* 0x000fe20000000000 */
[----:B------:R-:W-:Y:S01]  /*86e0*/  R2UR UR22, R26 ;  /* 0x000000001a1672ca */ /* 0x000fe200000e0000 */
[----:B------:R-:W-:-:S03]  /*86f0*/  VIADD R24, R24, 0x230 ;  /* 0x0000023018187836 */ /* 0x000fc60000000000 */
        /* <DEDUP_REMOVED lines=12> */
[----:B0-----:R-:W-:Y:S05]  /*87c0*/  @P0 BRA `(.L_x_504) ;  /* 0x0000000000040947 */ /* 0x001fea0003800000 */
[----:B------:R-:W-:Y:S01]  /*87d0*/  BPT.TRAP 0x1 ;  /* 0x000000040000795c */ /* 0x000fe20000300000 */
.L_x_504:
        /* <DEDUP_REMOVED lines=71> */
[----:B------:R-:W-:Y:S01]  /*8c50*/  UMOV UR5, 0x40000040 ;  /* 0x4000004000057882 */ /* 0x000fe20000000000 */
[----:B------:R-:W-:Y:S01]  /*8c60*/  PLOP3.LUT P0, PT, PT, PT, UP0, 0x40, 0x0 ;  /* 0x000000000000781c */ /* 0x000fe20003f0e808 */
        /* <DEDUP_REMOVED lines=38> */
[----:B0-----:R-:W-:Y:S05]  /*8ed0*/  @P0 BRA `(.L_x_505) ;  /* 0x0000000000040947 */ /* 0x001fea0003800000 */
[----:B------:R-:W-:Y:S01]  /*8ee0*/  BPT.TRAP 0x1 ;  /* 0x000000040000795c */ /* 0x000fe20000300000 */
.L_x_505:
[----:B------:R-:W-:Y:S01]  /*8ef0*/  VIADD R3, R3, 0x1 ;  /* 0x0000000103037836 */ /* 0x000fe20000000000 */
[----:B------:R-:W-:Y:S01]  /*8f00*/  ULOP3.LUT UR60, UR60, 0x1, URZ, 0x3c, !UPT ;  /* 0x000000013c3c7892 */ /* 0x000fe2000f8e3c3f */
[----:B------:R-:W-:Y:S02]  /*8f10*/  VIADD R2, R2, 0x1 ;  /* 0x0000000102027836 */ /* 0x000fe40000000000 */
[----:B------:R-:W-:Y:S01]  /*8f20*/  VIADD R16, R16, 0x31620 ;  /* 0x0003162010107836 */ /* 0x000fe20000000000 */
[----:B------:R-:W-:Y:S02]  /*8f30*/  ISETP.GE.AND P1, PT, R3, UR61, PT ;  /* 0x0000003d03007c0c */ /* 0x000fe4000bf26270 */
        /* <DEDUP_REMOVED lines=89> */
.L_x_485:
[----:B------:R-:W-:Y:S05]  /*94d0*/  @P0 BRA `(.L_x_507) ;  /* 0x0000002400900947 */ /* 0x000fea0003800000 */
[----:B------:R-:W1:Y:S01]  /*94e0*/  S2R R2, SR_TID.X ;  /* 0x0000000000027919 */ /* 0x000e620000002100 */
[----:B------:R-:W2:Y:S01]  /*94f0*/  S2UR UR5, SR_CgaCtaId ;  /* 0x00000000000579c3 */ /* 0x000ea20000008800 */
        /* <DEDUP_REMOVED lines=15> */
[----:B--2---:R-:W-:Y:S01]  /*95f0*/  ULEA UR4, UR5, UR4, 0x18 ;  /* 0x0000000405047291 */ /* 0x004fe2000f8ec03f */
[----:B------:R-:W-:-:S02]  /*9600*/  F2FP.F16.F32.PACK_AB R145, R147, R146 ;  /* 0x000000929391723e */ /* 0x000fc400000000ff */
[----:B------:R-:W-:Y:S02]  /*9610*/  F2FP.F16.F32.PACK_AB R208, R209, R208 ;  /* 0x000000d0d1d0723e */ /* 0x000fe400000000ff */
[----:B------:R-:W-:Y:S01]  /*9620*/  F2FP.F16.F32.PACK_AB R56, R57, R56 ;  /* 0x000000383938723e */ /* 0x000fe200000000ff */
[----:B-1----:R-:W-:Y:S01]  /*9630*/  VIADD R2, R2, 0xffffff80 ;  /* 0xffffff8002027836 */ /* 0x002fe20000000000 */
        /* <DEDUP_REMOVED lines=12> */
[----:B------:R-:W1:Y:S01]  /*9700*/  S2R R39, SR_CTAID.X ;  /* 0x0000000000277919 */ /* 0x000e620000002500 */
[CC--:B------:R-:W-:Y:S01]  /*9710*/  LEA.HI R11, R9.reuse, R2.reuse, RZ, 0x5 ;  /* 0x00000002090b7211 */ /* 0x0c0fe200078f28ff */
[----:B------:R-:W2:Y:S01]  /*9720*/  LDC.64 R36, c[0x0][0x850] ;  /* 0x00021400ff247b82 */ /* 0x000ea20000000a00 */
        /* <DEDUP_REMOVED lines=13> */
[----:B------:R-:W3:Y:S01]  /*9800*/  LDC.64 R6, c[0x0][0x870] ;  /* 0x00021c00ff067b82 */ /* 0x000ee20000000a00 */
[----:B------:R-:W-:-:S02]  /*9810*/  SHF.R.S32.HI R9, RZ, 0x7, R9 ;  /* 0x00000007ff097819 */ /* 0x000fc40000011409 */
[----:B------:R-:W-:Y:S02]  /*9820*/  LOP3.LUT R3, R4, R3, RZ, 0x3c, !PT ;  /* 0x0000000304037212 */ /* 0x000fe400078e3cff */
[----:B------:R-:W-:Y:S01]  /*9830*/  F2FP.F16.F32.PACK_AB R147, R151, R150 ;  /* 0x000000969793723e */ /* 0x000fe200000000ff */
[----:B------:R-:W-:Y:S01]  /*9840*/  IMAD R8, R9, 0xa, R8 ;  /* 0x0000000a09087824 */ /* 0x000fe200078e0208 */
[----:B------:R-:W-:Y:S01]  /*9850*/  F2FP.F16.F32.PACK_AB R153, R155, R154 ;  /* 0x0000009a9b99723e */ /* 0x000fe200000000ff */
[----:B------:R-:W4:Y:S01]  /*9860*/  LDC.64 R4, c[0x0][0x870] ;  /* 0x00021c00ff047b82 */ /* 0x000f220000000a00 */
        /* <DEDUP_REMOVED lines=74> */
[----:B---3--:R-:W-:-:S03]  /*9d10*/  ISETP.NE.U32.AND P0, PT, R6, RZ, PT ;  /* 0x000000ff0600720c */ /* 0x008fc60003f05070 */
[----:B------:R3:W-:Y:S01]  /*9d20*/  STSM.16.MT88.4 [R3+0x7000], R128 ;  /* 0x0070008003007844 */ /* 0x0007e20000004200 */
[----:B------:R-:W-:Y:S01]  /*9d30*/  BAR.SYNC.DEFER_BLOCKING 0x1, 0x100 ;  /* 0x0044000000007b1d */ /* 0x000fe20000010000 */
[----:B------:R-:W-:Y:S01]  /*9d40*/  ISETP.NE.AND.EX P0, PT, R7, RZ, PT, P0 ;  /* 0x000000ff0700720c */ /* 0x000fe20003f05300 */
[----:B----4-:R-:W-:-:S06]  /*9d50*/  IMAD.WIDE R6, R234, 0x4, R4 ;  /* 0x00000004ea067825 */ /* 0x010fcc00078e0204 */
[----:B------:R-:W4:Y:S06]  /*9d60*/  LDC.64 R4, c[0x0][0x878] ;  /* 0x00021e00ff047b82 */ /* 0x000f2c0000000a00 */
[----:B------:R-:W2:Y:S01]  /*9d70*/  @P0 LDG.E R9, desc[UR8][R6.64] ;  /* 0x0000000806090981 */ /* 0x000ea2000c1e1900 */
[----:B------:R-:W-:Y:S01]  /*9d80*/  LOP3.LUT R11, R11, 0xffffffe0, RZ, 0xc0, !PT ;  /* 0xffffffe00b0b7812 */ /* 0x000fe200078ec0ff */
[----:B------:R-:W-:Y:S01]  /*9d90*/  ULDC UR5, c[0x0][0x808] ;  /* 0x0002020000057ab9 */ /* 0x000fe20000000800 */
[----:B------:R-:W0:Y:S01]  /*9da0*/  S2UR UR7, SR_CTAID.Y ;  /* 0x00000000000779c3 */ /* 0x000e220000002600 */
[----:B------:R-:W-:Y:S01]  /*9db0*/  IMAD.U32 R8, RZ, RZ, UR5 ;  /* 0x00000005ff087e24 */ /* 0x000fe2000f8e00ff */
[----:B----4-:R-:W-:Y:S01]  /*9dc0*/  ISETP.NE.U32.AND P1, PT, R4, RZ, PT ;  /* 0x000000ff0400720c */ /* 0x010fe20003f25070 */
[----:B------:R-:W-:-:S02]  /*9dd0*/  IMAD.IADD R11, R2, 0x1, -R11 ;  /* 0x00000001020b7824 */ /* 0x000fc400078e0a0b */
[----:B------:R-:W-:Y:S01]  /*9de0*/  IMAD.SHL.U32 R2, R0, 0x40, RZ ;  /* 0x0000004000027824 */ /* 0x000fe200078e00ff */
[----:B------:R-:W-:Y:S01]  /*9df0*/  ISETP.NE.AND.EX P1, PT, R5, RZ, PT, P1 ;  /* 0x000000ff0500720c */ /* 0x000fe20003f25310 */
[----:B------:R-:W-:Y:S01]  /*9e00*/  IMAD.SHL.U32 R28, R11, 0x8, RZ ;  /* 0x000000080b1c7824 */ /* 0x000fe200078e00ff */
[----:B------:R-:W-:Y:S02]  /*9e10*/  SHF.R.S32.HI R10, RZ, 0x1f, R11 ;  /* 0x0000001fff0a7819 */ /* 0x000fe4000001140b */
[----:B---3--:R-:W-:Y:S02]  /*9e20*/  LOP3.LUT R3, R2, 0x1c0, RZ, 0xc0, !PT ;  /* 0x000001c002037812 */ /* 0x008fe400078ec0ff */
[----:B------:R-:W-:Y:S02]  /*9e30*/  LEA.HI R10, R10, R11, RZ, 0x3 ;  /* 0x0000000b0a0a7211 */ /* 0x000fe400078f18ff */
[----:B------:R-:W-:Y:S02]  /*9e40*/  LOP3.LUT R2, R3, 0x38, R28, 0xf8, !PT ;  /* 0x0000003803027812 */ /* 0x000fe400078ef81c */
[----:B------:R-:W-:-:S03]  /*9e50*/  SHF.R.U32.HI R3, RZ, 0x3, R3 ;  /* 0x00000003ff037819 */ /* 0x000fc60000011603 */
[----:B------:R-:W3:Y:S01]  /*9e60*/  @P1 LDC.64 R4, c[0x0][0x878] ;  /* 0x00021e00ff041b82 */ /* 0x000ee20000000a00 */
[----:B------:R-:W-:Y:S02]  /*9e70*/  LOP3.LUT R3, R2, R3, RZ, 0x3c, !PT ;  /* 0x0000000302037212 */ /* 0x000fe400078e3cff */
[----:B------:R-:W-:-:S05]  /*9e80*/  SHF.R.S32.HI R10, RZ, 0x3, R10 ;  /* 0x00000003ff0a7819 */ /* 0x000fca000001140a */
[----:B------:R-:W-:Y:S01]  /*9e90*/  IMAD R10, R10, 0x1400, R3 ;  /* 0x000014000a0a7824 */ /* 0x000fe200078e0203 */
[----:B------:R-:W-:Y:S01]  /*9ea0*/  CS2R R2, SRZ ;  /* 0x0000000000027805 */ /* 0x000fe2000001ff00 */
[----:B---3--:R-:W-:-:S05]  /*9eb0*/  @P1 IMAD.WIDE R4, R234, 0x4, R4 ;  /* 0x00000004ea041825 */ /* 0x008fca00078e0204 */
[----:B------:R3:W5:Y:S01]  /*9ec0*/  @P1 LDG.E R8, desc[UR8][R4.64] ;  /* 0x0000000804081981 */ /* 0x000762000c1e1900 */
[----:B--2---:R-:W-:Y:S01]  /*9ed0*/  @P0 SHF.R.S32.HI R12, RZ, 0x1f, R9 ;  /* 0x0000001fff0c0819 */ /* 0x004fe20000011409 */
[----:B01-3--:R-:W-:Y:S06]  /*9ee0*/  @P1 BRA `(.L_x_508) ;  /* 0x0000000000141947 */ /* 0x00bfec0003800000 */
[----:B------:R-:W-:Y:S05]  /*9ef0*/  @!P0 BRA `(.L_x_508) ;  /* 0x0000000000108947 */ /* 0x000fea0003800000 */
[----:B------:R-:W-:Y:S02]  /*9f00*/  ULDC.64 UR8, c[0x0][0x208] ;  /* 0x0000820000087ab9 */ /* 0x000fe40000000a00 */
[----:B------:R-:W2:Y:S04]  /*9f10*/  LDG.E R5, desc[UR8][R6.64] ;  /* 0x0000000806057981 */ /* 0x000ea8000c1e1900 */
[----:B-----5:R-:W2:Y:S02]  /*9f20*/  LDG.E R8, desc[UR8][R6.64+0x4] ;  /* 0x0000040806087981 */ /* 0x020ea4000c1e1900 */
[----:B--2---:R-:W-:-:S07]  /*9f30*/  IMAD.IADD R8, R8, 0x1, -R5 ;  /* 0x0000000108087824 */ /* 0x004fce00078e0a05 */
.L_x_508:
        /* <DEDUP_REMOVED lines=21> */
[----:B------:R-:W-:Y:S01]  /*a090*/  SHF.R.S32.HI R29, RZ, 0x1f, R28 ;  /* 0x0000001fff1d7819 */ /* 0x000fe2000001141c */
        /* <DEDUP_REMOVED lines=37> */
.L_x_510:
[----:B------:R-:W-:Y:S05]  /*a2f0*/  BSYNC B1 ;  /* 0x0000000000017941 */ /* 0x000fea0003800000 */
.L_x_509:
        /* <DEDUP_REMOVED lines=16> */
.L_x_512:
[----:B------:R-:W-:Y:S05]  /*a400*/  BSYNC B1 ;  /* 0x0000000000017941 */ /* 0x000fea0003800000 */
.L_x_511:
        /* <DEDUP_REMOVED lines=19> */
.L_x_514:
[----:B------:R-:W-:Y:S05]  /*a540*/  BSYNC B1 ;  /* 0x0000000000017941 */ /* 0x000fea0003800000 */
.L_x_513:
        /* <DEDUP_REMOVED lines=18> */
.L_x_516:
[----:B------:R-:W-:Y:S05]  /*a670*/  BSYNC B1 ;  /* 0x0000000000017941 */ /* 0x000fea0003800000 */
.L_x_515:
        /* <DEDUP_REMOVED lines=19> */
.L_x_518:
[----:B------:R-:W-:Y:S05]  /*a7b0*/  BSYNC B1 ;  /* 0x0000000000017941 */ /* 0x000fea0003800000 */
.L_x_517:
        /* <DEDUP_REMOVED lines=19> */
.L_x_520:
[----:B------:R-:W-:Y:S05]  /*a8f0*/  BSYNC B1 ;  /* 0x0000000000017941 */ /* 0x000fea0003800000 */
.L_x_519:
        /* <DEDUP_REMOVED lines=20> */
.L_x_522:
[----:B------:R-:W-:Y:S05]  /*aa40*/  BSYNC B1 ;  /* 0x0000000000017941 */ /* 0x000fea0003800000 */
.L_x_521:
        /* <DEDUP_REMOVED lines=20> */
.L_x_524:
[----:B------:R-:W-:Y:S05]  /*ab90*/  BSYNC B1 ;  /* 0x0000000000017941 */ /* 0x000fea0003800000 */
.L_x_523:
        /* <DEDUP_REMOVED lines=20> */
.L_x_526:
[----:B------:R-:W-:Y:S05]  /*ace0*/  BSYNC B1 ;  /* 0x0000000000017941 */ /* 0x000fea0003800000 */
.L_x_525:
        /* <DEDUP_REMOVED lines=23> */
.L_x_528:
[----:B------:R-:W-:Y:S05]  /*ae60*/  BSYNC B1 ;  /* 0x0000000000017941 */ /* 0x000fea0003800000 */
.L_x_527:
        /* <DEDUP_REMOVED lines=44> */
.L_x_530:
[----:B------:R-:W-:Y:S05]  /*b130*/  BSYNC B1 ;  /* 0x0000000000017941 */ /* 0x000fea0003800000 */
.L_x_529:
        /* <DEDUP_REMOVED lines=18> */
.L_x_532:
[----:B------:R-:W-:Y:S05]  /*b260*/  BSYNC B1 ;  /* 0x0000000000017941 */ /* 0x000fea0003800000 */
.L_x_531:
        /* <DEDUP_REMOVED lines=18> */
.L_x_534:
[----:B------:R-:W-:Y:S05]  /*b390*/  BSYNC B1 ;  /* 0x0000000000017941 */ /* 0x000fea0003800000 */
.L_x_533:
        /* <DEDUP_REMOVED lines=18> */
.L_x_536:
[----:B------:R-:W-:Y:S05]  /*b4c0*/  BSYNC B1 ;  /* 0x0000000000017941 */ /* 0x000fea0003800000 */
.L_x_535:
        /* <DEDUP_REMOVED lines=16> */
.L_x_538:
[----:B------:R-:W-:Y:S05]  /*b5d0*/  BSYNC B1 ;  /* 0x0000000000017941 */ /* 0x000fea0003800000 */
.L_x_537:
        /* <DEDUP_REMOVED lines=16> */
.L_x_540:
[----:B------:R-:W-:Y:S05]  /*b6e0*/  BSYNC B1 ;  /* 0x0000000000017941 */ /* 0x000fea0003800000 */
.L_x_539:
        /* <DEDUP_REMOVED lines=16> */
.L_x_542:
[----:B------:R-:W-:Y:S05]  /*b7f0*/  BSYNC B1 ;  /* 0x0000000000017941 */ /* 0x000fea0003800000 */
.L_x_541:
        /* <DEDUP_REMOVED lines=16> */
.L_x_544:
[----:B------:R-:W-:Y:S05]  /*b900*/  BSYNC B1 ;  /* 0x0000000000017941 */ /* 0x000fea0003800000 */
.L_x_543:
        /* <DEDUP_REMOVED lines=16> */
.L_x_546:
[----:B------:R-:W-:Y:S05]  /*ba10*/  BSYNC B1 ;  /* 0x0000000000017941 */ /* 0x000fea0003800000 */
.L_x_545:
        /* <DEDUP_REMOVED lines=16> */
.L_x_507:
[----:B------:R-:W1:Y:S01]  /*bb20*/  LDC.64 R4, c[0x0][0x870] ;  /* 0x00021c00ff047b82 */ /* 0x000e620000000a00 */
[----:B------:R-:W-:-:S07]  /*bb30*/  ULDC.64 UR6, c[0x0][0x208] ;  /* 0x0000820000067ab9 */ /* 0x000fce0000000a00 */
[----:B------:R-:W2:Y:S01]  /*bb40*/  LDC.64 R2, c[0x0][0x870] ;  /* 0x00021c00ff027b82 */ /* 0x000ea20000000a00 */
[----:B------:R-:W3:Y:S01]  /*bb50*/  S2R R8, SR_TID.X ;  /* 0x0000000000087919 */ /* 0x000ee20000002100 */
[----:B------:R-:W4:Y:S06]  /*bb60*/  S2R R13, SR_CTAID.X ;  /* 0x00000000000d7919 */ /* 0x000f2c0000002500 */
[----:B------:R-:W0:Y:S01]  /*bb70*/  LDC.64 R14, c[0x0][0x820] ;  /* 0x00020800ff0e7b82 */ /* 0x000e220000000a00 */
[----:B-1----:R-:W-:-:S04]  /*bb80*/  ISETP.NE.U32.AND P1, PT, R4, RZ, PT ;  /* 0x000000ff0400720c */ /* 0x002fc80003f25070 */
[----:B------:R-:W-:Y:S01]  /*bb90*/  ISETP.NE.AND.EX P1, PT, R5, RZ, PT, P1 ;  /* 0x000000ff0500720c */ /* 0x000fe20003f25310 */
[----:B--2---:R-:W-:Y:S02]  /*bba0*/  IMAD.WIDE R4, R234, 0x4, R2 ;  /* 0x00000004ea047825 */ /* 0x004fe400078e0202 */
[----:B------:R-:W1:Y:S10]  /*bbb0*/  LDC.64 R2, c[0x0][0x878] ;  /* 0x00021e00ff027b82 */ /* 0x000e740000000a00 */
[----:B------:R-:W2:Y:S01]  /*bbc0*/  @P1 LDG.E R9, desc[UR6][R4.64] ;  /* 0x0000000604091981 */ /* 0x000ea2000c1e1900 */
[----:B------:R-:W-:Y:S01]  /*bbd0*/  ULDC UR4, c[0x0][0x808] ;  /* 0x0002020000047ab9 */ /* 0x000fe20000000800 */
[----:B---3--:R-:W-:Y:S01]  /*bbe0*/  VIADD R11, R8, 0xffffff80 ;  /* 0xffffff80080b7836 */ /* 0x008fe20000000000 */
[----:B------:R-:W3:Y:S01]  /*bbf0*/  S2UR UR5, SR_CTAID.Y ;  /* 0x00000000000579c3 */ /* 0x000ee20000002600 */
[----:B------:R-:W-:Y:S01]  /*bc00*/  IMAD.U32 R0, RZ, RZ, UR4 ;  /* 0x00000004ff007e24 */ /* 0x000fe2000f8e00ff */
[----:B-1----:R-:W-:-:S04]  /*bc10*/  ISETP.NE.U32.AND P0, PT, R2, RZ, PT ;  /* 0x000000ff0200720c */ /* 0x002fc80003f05070 */
[----:B------:R-:W-:-:S13]  /*bc20*/  ISETP.NE.AND.EX P0, PT, R3, RZ, PT, P0 ;  /* 0x000000ff0300720c */ /* 0x000fda0003f05300 */
[----:B------:R-:W1:Y:S01]  /*bc30*/  @P0 LDC.64 R2, c[0x0][0x878] ;  /* 0x00021e00ff020b82 */ /* 0x000e620000000a00 */
[----:B------:R-:W-:-:S04]  /*bc40*/  SHF.R.S32.HI R8, RZ, 0x1f, R11 ;  /* 0x0000001fff087819 */ /* 0x000fc8000001140b */
[----:B------:R-:W-:-:S04]  /*bc50*/  LEA.HI R8, R8, R11, RZ, 0x5 ;  /* 0x0000000b08087211 */ /* 0x000fc800078f28ff */
[----:B------:R-:W-:Y:S01]  /*bc60*/  SHF.R.S32.HI R17, RZ, 0x5, R8 ;  /* 0x00000005ff117819 */ /* 0x000fe20000011408 */
[----:B-1----:R-:W-:Y:S01]  /*bc70*/  @P0 IMAD.WIDE R6, R234, 0x4, R2 ;  /* 0x00000004ea060825 */ /* 0x002fe200078e0202 */
[----:B------:R-:W-:-:S04]  /*bc80*/  CS2R R2, SRZ ;  /* 0x0000000000027805 */ /* 0x000fc8000001ff00 */
[----:B------:R1:W5:Y:S01]  /*bc90*/  @P0 LDG.E R0, desc[UR6][R6.64] ;  /* 0x0000000606000981 */ /* 0x000362000c1e1900 */
[--C-:B--2---:R-:W-:Y:S01]  /*bca0*/  @P1 SHF.R.S32.HI R3, RZ, 0x1f, R9.reuse ;  /* 0x0000001fff031819 */ /* 0x104fe20000011409 */
[----:B------:R-:W-:Y:S01]  /*bcb0*/  @P1 IMAD.MOV.U32 R2, RZ, RZ, R9 ;  /* 0x000000ffff021224 */ /* 0x000fe200078e0009 */
[----:B01-34-:R-:W-:Y:S06]  /*bcc0*/  @P0 BRA `(.L_x_547) ;  /* 0x0000000000140947 */ /* 0x01bfec0003800000 */
[----:B------:R-:W-:Y:S05]  /*bcd0*/  @!P1 BRA `(.L_x_547) ;  /* 0x0000000000109947 */ /* 0x000fea0003800000 */
[----:B------:R-:W-:Y:S02]  /*bce0*/  ULDC.64 UR6, c[0x0][0x208] ;  /* 0x0000820000067ab9 */ /* 0x000fe40000000a00 */
[----:B------:R-:W2:Y:S04]  /*bcf0*/  LDG.E R7, desc[UR6][R4.64] ;  /* 0x0000000604077981 */ /* 0x000ea8000c1e1900 */
[----:B-----5:R-:W2:Y:S02]  /*bd00*/  LDG.E R0, desc[UR6][R4.64+0x4] ;  /* 0x0000040604007981 */ /* 0x020ea4000c1e1900 */
[----:B--2---:R-:W-:-:S07]  /*bd10*/  IMAD.IADD R0, R0, 0x1, -R7 ;  /* 0x0000000100007824 */ /* 0x004fce00078e0a07 */
.L_x_547:
[----:B------:R-:W-:Y:S01]  /*bd20*/  LOP3.LUT R4, R8, 0x1fffffe0, RZ, 0xc0, !PT ;  /* 0x1fffffe008047812 */ /* 0x000fe200078ec0ff */
[----:B------:R-:W-:Y:S01]  /*bd30*/  USHF.R.S32.HI UR6, URZ, 0x1f, UR5 ;  /* 0x0000001f3f067899 */ /* 0x000fe20008011405 */
[----:B-----5:R-:W-:Y:S01]  /*bd40*/  IMAD R12, R13, -0x50, R0 ;  /* 0xffffffb00d0c7824 */ /* 0x020fe200078e0200 */
[C---:B------:R-:W-:Y:S01]  /*bd50*/  IADD3 R2, P0, R17.reuse, R2, RZ ;  /* 0x0000000211027210 */ /* 0x040fe20007f1e0ff */
[----:B------:R-:W-:Y:S01]  /*bd60*/  VIADD R5, R17, 0x8 ;  /* 0x0000000811057836 */ /* 0x000fe20000000000 */
[----:B------:R-:W0:Y:S01]  /*bd70*/  LDC.64 R20, c[0x0][0x850] ;  /* 0x00021400ff147b82 */ /* 0x000e220000000a00 */
[----:B------:R-:W-:Y:S01]  /*bd80*/  IMAD.IADD R4, R11, 0x1, -R4 ;  /* 0x000000010b047824 */ /* 0x000fe200078e0a04 */
[----:B------:R-:W-:Y:S01]  /*bd90*/  LEA.HI.X.SX32 R3, R17, R3, 0x1, P0 ;  /* 0x0000000311037211 */ /* 0x000fe200000f0eff */
[----:B------:R-:W-:Y:S01]  /*bda0*/  IMAD R0, R14, UR6, RZ ;  /* 0x000000060e007c24 */ /* 0x000fe2000f8e02ff */
[-C--:B------:R-:W-:Y:S01]  /*bdb0*/  ISETP.GE.AND P6, PT, R5, R12.reuse, PT ;  /* 0x0000000c0500720c */ /* 0x080fe20003fc6270 */
[----:B------:R-:W-:Y:S01]  /*bdc0*/  IMAD.SHL.U32 R4, R4, 0x8, RZ ;  /* 0x0000000804047824 */ /* 0x000fe200078e00ff */
[CC--:B------:R-:W-:Y:S01]  /*bdd0*/  ISETP.GE.AND P0, PT, R17.reuse, R12.reuse, PT ;  /* 0x0000000c1100720c */ /* 0x0c0fe20003f06270 */
[----:B------:R-:W-:Y:S01]  /*bde0*/  VIADD R7, R17, 0x10 ;  /* 0x0000001011077836 */ /* 0x000fe20000000000 */
[----:B------:R-:W-:Y:S01]  /*bdf0*/  ULDC UR7, c[0x0][0x80c] ;  /* 0x0002030000077ab9 */ /* 0x000fe20000000800 */
[----:B------:R-:W-:Y:S01]  /*be00*/  IMAD R15, R15, UR5, R0 ;  /* 0x000000050f0f7c24 */ /* 0x000fe2000f8e0200 */
[----:B------:R-:W-:Y:S01]  /*be10*/  SHF.R.S32.HI R5, RZ, 0x1f, R4 ;  /* 0x0000001fff057819 */ /* 0x000fe20000011404 */
[----:B------:R-:W-:Y:S01]  /*be20*/  VIADD R9, R17, 0x18 ;  /* 0x0000001811097836 */ /* 0x000fe20000000000 */
[----:B------:R-:W-:Y:S01]  /*be30*/  SHF.R.S32.HI R0, RZ, 0x1f, R234 ;  /* 0x0000001fff007819 */ /* 0x000fe200000114ea */
[----:B------:R-:W-:Y:S01]  /*be40*/  ULDC.64 UR8, c[0x0][0x828] ;  /* 0x00020a0000087ab9 */ /* 0x000fe20000000a00 */
[-C--:B------:R-:W-:Y:S01]  /*be50*/  ISETP.GE.AND P5, PT, R7, R12.reuse, PT ;  /* 0x0000000c0700720c */ /* 0x080fe20003fa6270 */
[----:B------:R-:W-:Y:S01]  /*be60*/  IMAD.WIDE.U32 R6, R14, UR5, R4 ;  /* 0x000000050e067c25 */ /* 0x000fe2000f8e0004 */
[----:B------:R-:W-:Y:S01]  /*be70*/  ISETP.GE.OR P2, PT, R4, UR7, P0 ;  /* 0x0000000704007c0c */ /* 0x000fe20008746670 */
[----:B------:R-:W-:Y:S01]  /*be80*/  BSSY B1, `(.L_x_548) ;  /* 0x000001d000017945 */ /* 0x000fe20003800000 */
[----:B------:R-:W-:Y:S01]  /*be90*/  SEL R14, R0, RZ, !P1 ;  /* 0x000000ff000e7207 */ /* 0x000fe20004800000 */
[----:B------:R-:W-:Y:S01]  /*bea0*/  IMAD.IADD R7, R15, 0x1, R7 ;  /* 0x000000010f077824 */ /* 0x000fe200078e0207 */
[-C--:B------:R-:W-:Y:S01]  /*beb0*/  ISETP.GE.AND P4, PT, R9, R12.reuse, PT ;  /* 0x0000000c0900720c */ /* 0x080fe20003f86270 */
[----:B------:R-:W-:Y:S01]  /*bec0*/  VIADD R9, R17, 0x20 ;  /* 0x0000002011097836 */ /* 0x000fe20000000000 */
[----:B------:R-:W-:Y:S01]  /*bed0*/  SEL R15, R234, RZ, !P1 ;  /* 0x000000ffea0f7207 */ /* 0x000fe20004800000 */
[----:B------:R-:W-:Y:S01]  /*bee0*/  IMAD R0, R14, UR8, RZ ;  /* 0x000000080e007c24 */ /* 0x000fe2000f8e02ff */
[----:B------:R-:W-:Y:S01]  /*bef0*/  P2R R16, PR, RZ, 0x40 ;  /* 0x00000040ff107803 */ /* 0x000fe20000000000 */
[----:B------:R-:W-:Y:S01]  /*bf00*/  IMAD.WIDE R2, R13, 0x50, R2 ;  /* 0x000000500d027825 */ /* 0x000fe200078e0202 */
[----:B------:R-:W-:-:S02]  /*bf10*/  ISETP.GE.AND P3, PT, R9, R12, PT ;  /* 0x0000000c0900720c */ /* 0x000fc40003f66270 */
[----:B------:R-:W-:Y:S01]  /*bf20*/  P2R R18, PR, RZ, 0x20 ;  /* 0x00000020ff127803 */ /* 0x000fe20000000000 */
[C---:B------:R-:W-:Y:S01]  /*bf30*/  IMAD R9, R15.reuse, UR9, R0 ;  /* 0x000000090f097c24 */ /* 0x040fe2000f8e0200 */
[----:B------:R-:W-:Y:S01]  /*bf40*/  P2R R22, PR, RZ, 0x10 ;  /* 0x00000010ff167803 */ /* 0x000fe20000000000 */
[----:B------:R-:W-:Y:S01]  /*bf50*/  IMAD.WIDE.U32 R10, R15, UR8, R6 ;  /* 0x000000080f0a7c25 */ /* 0x000fe2000f8e0006 */
[----:B------:R-:W-:Y:S02]  /*bf60*/  P2R R24, PR, RZ, 0x8 ;  /* 0x00000008ff187803 */ /* 0x000fe40000000000 */
[----:B------:R-:W-:Y:S01]  /*bf70*/  ISETP.GE.OR P1, PT, R4, UR7, P6 ;  /* 0x0000000704007c0c */ /* 0x000fe2000b726670 */
[----:B------:R-:W-:Y:S01]  /*bf80*/  IMAD.IADD R9, R11, 0x1, R9 ;  /* 0x000000010b097824 */ /* 0x000fe200078e0209 */
[----:B------:R-:W-:Y:S11]  /*bf90*/  @P2 BRA `(.L_x_549) ;  /* 0x00000000002c2947 */ /* 0x000ff60003800000 */
        /* <DEDUP_REMOVED lines=11> */
.L_x_549:
[----:B------:R-:W-:Y:S05]  /*c050*/  BSYNC B1 ;  /* 0x0000000000017941 */ /* 0x000fea0003800000 */
.L_x_548:
        /* <DEDUP_REMOVED lines=17> */
.L_x_551:
[----:B------:R-:W-:Y:S05]  /*c170*/  BSYNC B1 ;  /* 0x0000000000017941 */ /* 0x000fea0003800000 */
.L_x_550:
        /* <DEDUP_REMOVED lines=17> */
.L_x_553:
[----:B------:R-:W-:Y:S05]  /*c290*/  BSYNC B1 ;  /* 0x0000000000017941 */ /* 0x000fea0003800000 */
.L_x_552:
        /* <DEDUP_REMOVED lines=18> */
.L_x_555:
[----:B------:R-:W-:Y:S05]  /*c3c0*/  BSYNC B1 ;  /* 0x0000000000017941 */ /* 0x000fea0003800000 */
.L_x_554:
        /* <DEDUP_REMOVED lines=17> */
.L_x_557:
[----:B------:R-:W-:Y:S05]  /*c4e0*/  BSYNC B1 ;  /* 0x0000000000017941 */ /* 0x000fea0003800000 */
.L_x_556:
        /* <DEDUP_REMOVED lines=20> */
.L_x_559:
[----:B------:R-:W-:Y:S05]  /*c630*/  BSYNC B1 ;  /* 0x0000000000017941 */ /* 0x000fea0003800000 */
.L_x_558:
        /* <DEDUP_REMOVED lines=22> */
.L_x_561:
[----:B------:R-:W-:Y:S05]  /*c7a0*/  BSYNC B1 ;  /* 0x0000000000017941 */ /* 0x000fea0003800000 */
.L_x_560:
        /* <DEDUP_REMOVED lines=18> */
.L_x_563:
[----:B------:R-:W-:Y:S05]  /*c8d0*/  BSYNC B1 ;  /* 0x0000000000017941 */ /* 0x000fea0003800000 */
.L_x_562:
        /* <DEDUP_REMOVED lines=18> */
.L_x_565:
[----:B------:R-:W-:Y:S05]  /*ca00*/  BSYNC B1 ;  /* 0x0000000000017941 */ /* 0x000fea0003800000 */
.L_x_564:
        /* <DEDUP_REMOVED lines=18> */
.L_x_567:
[----:B------:R-:W-:Y:S05]  /*cb30*/  BSYNC B1 ;  /* 0x0000000000017941 */ /* 0x000fea0003800000 */
.L_x_566:
        /* <DEDUP_REMOVED lines=43> */
.L_x_569:
[----:B------:R-:W-:Y:S05]  /*cdf0*/  BSYNC B1 ;  /* 0x0000000000017941 */ /* 0x000fea0003800000 */
.L_x_568:
        /* <DEDUP_REMOVED lines=17> */
.L_x_571:
[----:B------:R-:W-:Y:S05]  /*cf10*/  BSYNC B1 ;  /* 0x0000000000017941 */ /* 0x000fea0003800000 */
.L_x_570:
        /* <DEDUP_REMOVED lines=17> */
.L_x_573:
[----:B------:R-:W-:Y:S05]  /*d030*/  BSYNC B1 ;  /* 0x0000000000017941 */ /* 0x000fea0003800000 */
.L_x_572:
        /* <DEDUP_REMOVED lines=17> */
.L_x_575:
[----:B------:R-:W-:Y:S05]  /*d150*/  BSYNC B1 ;  /* 0x0000000000017941 */ /* 0x000fea0003800000 */
.L_x_574:
        /* <DEDUP_REMOVED lines=16> */
.L_x_577:
[----:B------:R-:W-:Y:S05]  /*d260*/  BSYNC B1 ;  /* 0x0000000000017941 */ /* 0x000fea0003800000 */
.L_x_576:
        /* <DEDUP_REMOVED lines=16> */
.L_x_579:
[----:B------:R-:W-:Y:S05]  /*d370*/  BSYNC B1 ;  /* 0x0000000000017941 */ /* 0x000fea0003800000 */
.L_x_578:
        /* <DEDUP_REMOVED lines=16> */
.L_x_581:
[----:B------:R-:W-:Y:S05]  /*d480*/  BSYNC B1 ;  /* 0x0000000000017941 */ /* 0x000fea0003800000 */
.L_x_580:
        /* <DEDUP_REMOVED lines=16> */
.L_x_583:
[----:B------:R-:W-:Y:S05]  /*d590*/  BSYNC B1 ;  /* 0x0000000000017941 */ /* 0x000fea0003800000 */
.L_x_582:
        /* <DEDUP_REMOVED lines=16> */
.L_x_585:
[----:B------:R-:W-:Y:S05]  /*d6a0*/  BSYNC B1 ;  /* 0x0000000000017941 */ /* 0x000fea0003800000 */
.L_x_584:
        /* <DEDUP_REMOVED lines=16> */
.L_x_475:
[----:B------:R-:W-:-:S08]  /*d7b0*/  NOP ;  /* 0x0000000000007918 */ /* 0x000fd00000000000 */
[----:B------:R-:W0:-:S00]  /*d7c0*/  USETMAXREG.DEALLOC.CTAPOOL 0x18 ;  /* 0x00000018000079c8 */ /* 0x000e0000080e0500 */
[----:B0-----:R-:W-:-:S06]  /*d7d0*/  LOP3.LUT R0, R0, 0x3, RZ, 0xc0, !PT ;  /* 0x0000000300007812 */ /* 0x001fcc00078ec0ff */
[----:B------:R-:W0:Y:S02]  /*d7e0*/  SHFL.IDX PT, R0, R0, RZ, 0x1f ;  /* 0x00001fff00007589 */ /* 0x000e2400000e0000 */
[----:B0-----:R-:W-:-:S13]  /*d7f0*/  ISETP.NE.AND P0, PT, R0, RZ, PT ;  /* 0x000000ff0000720c */ /* 0x001fda0003f05270 */
[----:B------:R-:W-:Y:S05]  /*d800*/  @P0 BRA `(.L_x_480) ;  /* 0x0000002000b80947 */ /* 0x000fea0003800000 */
[----:B------:R-:W-:Y:S01]  /*d810*/  ULDC.64 UR4, c[0x0][0x8d8] ;  /* 0x0002360000047ab9 */ /* 0x000fe20000000a00 */
[----:B------:R-:W0:Y:S01]  /*d820*/  S2UR UR10, SR_CTAID.X ;  /* 0x00000000000a79c3 */ /* 0x000e220000002500 */
[----:B------:R-:W-:-:S04]  /*d830*/  ISETP.NE.U32.AND P0, PT, RZ, UR4, PT ;  /* 0x00000004ff007c0c */ /* 0x000fc8000bf05070 */
[----:B------:R-:W-:-:S03]  /*d840*/  ISETP.NE.AND.EX P0, PT, RZ, UR5, PT, P0 ;  /* 0x00000005ff007c0c */ /* 0x000fc6000bf05300 */
[----:B------:R-:W1:Y:S08]  /*d850*/  S2UR UR21, SR_CTAID.Z ;  /* 0x00000000001579c3 */ /* 0x000e700000002700 */
[----:B------:R-:W2:Y:S02]  /*d860*/  S2UR UR20, SR_CTAID.Y ;  /* 0x00000000001479c3 */ /* 0x000ea40000002600 */
[----:B------:R-:W-:Y:S05]  /*d870*/  @!P0 BRA `(.L_x_586) ;  /* 0x0000000000208947 */ /* 0x000fea0003800000 */
[----:B------:R-:W-:Y:S01]  /*d880*/  ULDC.64 UR4, c[0x0][0x8d8] ;  /* 0x0002360000047ab9 */ /* 0x000fe20000000a00 */
[----:B------:R-:W-:Y:S01]  /*d890*/  ULDC.64 UR6, c[0x0][0x208] ;  /* 0x0000820000067ab9 */ /* 0x000fe20000000a00 */
[----:B-1----:R-:W-:-:S06]  /*d8a0*/  UIMAD.WIDE UR4, UR21, 0x4, UR4 ;  /* 0x00000004150478a5 */ /* 0x002fcc000f8e0204 */
[----:B------:R-:W-:Y:S02]  /*d8b0*/  IMAD.U32 R2, RZ, RZ, UR4 ;  /* 0x00000004ff027e24 */ /* 0x000fe4000f8e00ff */
[----:B------:R-:W-:-:S05]  /*d8c0*/  IMAD.U32 R3, RZ, RZ, UR5 ;  /* 0x00000005ff037e24 */ /* 0x000fca000f8e00ff */
[----:B------:R-:W3:Y:S02]  /*d8d0*/  LDG.E R2, desc[UR6][R2.64] ;  /* 0x0000000602027981 */ /* 0x000ee4000c1e1900 */
[----:B---3--:R-:W-:Y:S01]  /*d8e0*/  R2UR UR5, R2 ;  /* 0x00000000020572ca */ /* 0x008fe200000e0000 */
[----:B------:R-:W-:-:S14]  /*d8f0*/  BRA `(.L_x_587) ;  /* 0x0000000000407947 */ /* 0x000fdc0003800000 */
.L_x_586:
[----:B------:R-:W-:Y:S02]  /*d900*/  ULDC.64 UR4, c[0x0][0x8d0] ;  /* 0x0002340000047ab9 */ /* 0x000fe40000000a00 */
[----:B------:R-:W-:-:S04]  /*d910*/  ISETP.NE.U32.AND P0, PT, RZ, UR4, PT ;  /* 0x00000004ff007c0c */ /* 0x000fc8000bf05070 */
[----:B------:R-:W-:-:S13]  /*d920*/  ISETP.NE.AND.EX P0, PT, RZ, UR5, PT, P0 ;  /* 0x00000005ff007c0c */ /* 0x000fda000bf05300 */
[----:B------:R-:W-:Y:S05]  /*d930*/  @!P0 BRA `(.L_x_588) ;  /* 0x00000000002c8947 */ /* 0x000fea0003800000 */
[----:B------:R-:W-:Y:S01]  /*d940*/  ULDC.64 UR4, c[0x0][0x8d0] ;  /* 0x0002340000047ab9 */ /* 0x000fe20000000a00 */
[----:B------:R-:W-:Y:S01]  /*d950*/  ULDC.64 UR6, c[0x0][0x208] ;  /* 0x0000820000067ab9 */ /* 0x000fe20000000a00 */
[----:B-1----:R-:W-:-:S06]  /*d960*/  UIMAD.WIDE UR4, UR21, 0x4, UR4 ;  /* 0x00000004150478a5 */ /* 0x002fcc000f8e0204 */
[----:B------:R-:W-:Y:S02]  /*d970*/  IMAD.U32 R2, RZ, RZ, UR4 ;  /* 0x00000004ff027e24 */ /* 0x000fe4000f8e00ff */
[----:B------:R-:W-:-:S05]  /*d980*/  IMAD.U32 R3, RZ, RZ, UR5 ;  /* 0x00000005ff037e24 */ /* 0x000fca000f8e00ff */
[----:B------:R-:W3:Y:S04]  /*d990*/  LDG.E R0, desc[UR6][R2.64] ;  /* 0x0000000602007981 */ /* 0x000ee8000c1e1900 */
[----:B------:R-:W4:Y:S01]  /*d9a0*/  LDG.E R4, desc[UR6][R2.64+0x4] ;  /* 0x0000040602047981 */ /* 0x000f22000c1e1900 */
[----:B---3--:R-:W-:Y:S02]  /*d9b0*/  R2UR UR5, R0 ;  /* 0x00000000000572ca */ /* 0x008fe400000e0000 */
[----:B----4-:R-:W-:-:S13]  /*d9c0*/  R2UR UR4, R4 ;  /* 0x00000000040472ca */ /* 0x010fda00000e0000 */
[----:B------:R-:W-:Y:S01]  /*d9d0*/  UIADD3 UR5, -UR5, UR4, URZ ;  /* 0x0000000405057290 */ /* 0x000fe2000fffe13f */
[----:B------:R-:W-:Y:S11]  /*d9e0*/  BRA `(.L_x_587) ;  /* 0x0000000000047947 */ /* 0x000ff60003800000 */
.L_x_588:
[----:B------:R-:W-:-:S05]  /*d9f0*/  ULDC UR5, c[0x0][0x8bc] ;  /* 0x00022f0000057ab9 */ /* 0x000fca0000000800 */
.L_x_587:
[----:B0-----:R-:W-:Y:S01]  /*da00*/  UIMAD UR4, UR10, 0x50, URZ ;  /* 0x000000500a0478a4 */ /* 0x001fe2000f8e023f */
[----:B------:R-:W-:Y:S02]  /*da10*/  IMAD.MOV.U32 R4, RZ, RZ, 0x1 ;  /* 0x00000001ff047424 */ /* 0x000fe400078e00ff */
[----:B------:R-:W-:Y:S01]  /*da20*/  IMAD.MOV.U32 R12, RZ, RZ, RZ ;  /* 0x000000ffff0c7224 */ /* 0x000fe200078e00ff */
[----:B------:R-:W-:Y:S01]  /*da30*/  UISETP.GE.AND UP0, UPT, UR4, UR5, UPT ;  /* 0x000000050400728c */ /* 0x000fe2000bf06270 */
[----:B------:R-:W-:-:S03]  /*da40*/  IMAD.MOV.U32 R13, RZ, RZ, 0x1 ;  /* 0x00000001ff0d7424 */ /* 0x000fc600078e00ff */
[----:B-1----:R-:W-:-:S06]  /*da50*/  USEL UR21, UR21, 0xffffffff, !UP0 ;  /* 0xffffffff15157887 */ /* 0x002fcc000c000000 */
[----:B------:R-:W-:-:S13]  /*da60*/  ISETP.LE.AND P0, PT, RZ, UR21, PT ;  /* 0x00000015ff007c0c */ /* 0x000fda000bf03270 */
[----:B------:R-:W-:Y:S05]  /*da70*/  @!P0 BRA `(.L_x_589) ;  /* 0x0000001c00948947 */ /* 0x000fea0003800000 */
[----:B------:R-:W-:Y:S01]  /*da80*/  ULDC.64 UR14, c[0x0][0x770] ;  /* 0x0001dc00000e7ab9 */ /* 0x000fe20000000a00 */
[----:B------:R-:W-:Y:S01]  /*da90*/  ULDC.64 UR8, c[0x0][0x770] ;  /* 0x0001dc0000087ab9 */ /* 0x000fe20000000a00 */
[----:B------:R-:W-:Y:S02]  /*daa0*/  UISETP.NE.U32.AND UP1, UPT, UR14, URZ, UPT ;  /* 0x0000003f0e00728c */ /* 0x000fe4000bf25070 */
[----:B------:R-:W-:Y:S02]  /*dab0*/  UIMAD.WIDE UR8, UR21, 0x4, UR8 ;  /* 0x00000004150878a5 */ /* 0x000fe4000f8e0208 */
[----:B------:R-:W-:Y:S01]  /*dac0*/  UISETP.NE.AND.EX UP1, UPT, UR15, URZ, UPT, UP1 ;  /* 0x0000003f0f00728c */ /* 0x000fe2000bf25310 */
[----:B------:R-:W-:Y:S01]  /*dad0*/  ULDC.64 UR16, c[0x0][0x208] ;  /* 0x0000820000107ab9 */ /* 0x000fe20000000a00 */
[----:B------:R-:W-:Y:S02]  /*dae0*/  ULDC.64 UR6, c[0x0][0x778] ;  /* 0x0001de0000067ab9 */ /* 0x000fe40000000a00 */
[----:B------:R-:W-:Y:S01]  /*daf0*/  IMAD.U32 R2, RZ, RZ, UR8 ;  /* 0x00000008ff027e24 */ /* 0x000fe2000f8e00ff */
[----:B------:R-:W-:Y:S01]  /*db00*/  ULDC.64 UR12, c[0x0][0x780] ;  /* 0x0001e000000c7ab9 */ /* 0x000fe20000000a00 */
[----:B------:R-:W-:Y:S01]  /*db10*/  PLOP3.LUT P1, PT, PT, PT, UP1, 0x80, 0x0 ;  /* 0x000000000000781c */ /* 0x000fe20003f2f018 */
[----:B------:R-:W-:Y:S01]  /*db20*/  IMAD.U32 R3, RZ, RZ, UR9 ;  /* 0x00000009ff037e24 */ /* 0x000fe2000f8e00ff */
[----:B------:R-:W-:-:S02]  /*db30*/  UISETP.NE.U32.AND UP0, UPT, UR6, URZ, UPT ;  /* 0x0000003f0600728c */ /* 0x000fc4000bf05070 */
[----:B------:R-:W-:Y:S02]  /*db40*/  UISETP.NE.U32.AND UP2, UPT, UR12, URZ, UPT ;  /* 0x0000003f0c00728c */ /* 0x000fe4000bf45070 */
[----:B------:R-:W-:Y:S02]  /*db50*/  UISETP.NE.AND.EX UP0, UPT, UR7, URZ, UPT, UP0 ;  /* 0x0000003f0700728c */ /* 0x000fe4000bf05300 */
[----:B------:R-:W-:-:S03]  /*db60*/  UISETP.NE.AND.EX UP2, UPT, UR13, URZ, UPT, UP2 ;  /* 0x0000003f0d00728c */ /* 0x000fc6000bf45320 */
[----:B------:R-:W-:Y:S02]  /*db70*/  ULDC.64 UR12, c[0x0][0x778] ;  /* 0x0001de00000c7ab9 */ /* 0x000fe40000000a00 */
[----:B------:R-:W3:Y:S01]  /*db80*/  @P1 LDG.E R7, desc[UR16][R2.64] ;  /* 0x0000001002071981 */ /* 0x000ee2000c1e1900 */
[----:B------:R-:W-:Y:S01]  /*db90*/  PLOP3.LUT P2, PT, PT, PT, UP0, 0x80, 0x0 ;  /* 0x000000000000781c */ /* 0x000fe20003f4f008 */
[----:B------:R-:W-:Y:S01]  /*dba0*/  UIMAD.WIDE UR12, UR21, 0x4, UR12 ;  /* 0x00000004150c78a5 */ /* 0x000fe2000f8e020c */
[----:B------:R-:W-:Y:S01]  /*dbb0*/  PLOP3.LUT P3, PT, PT, PT, UP2, 0x80, 0x0 ;  /* 0x000000000000781c */ /* 0x000fe20003f6f028 */
[----:B------:R0:W4:Y:S02]  /*dbc0*/  @P1 LDG.E R0, desc[UR16][R2.64] ;  /* 0x0000001002001981 */ /* 0x000124000c1e1900 */
[----:B------:R-:W-:Y:S02]  /*dbd0*/  @UP2 ULDC.64 UR6, c[0x0][0x780] ;  /* 0x0001e00000062ab9 */ /* 0x000fe40000000a00 */
[----:B------:R-:W-:Y:S01]  /*dbe0*/  @UP2 UIMAD.WIDE UR6, UR21, 0x4, UR6 ;  /* 0x00000004150628a5 */ /* 0x000fe2000f8e0206 */
[----:B0-----:R-:W-:-:S02]  /*dbf0*/  IMAD.U32 R2, RZ, RZ, UR12 ;  /* 0x0000000cff027e24 */ /* 0x001fc4000f8e00ff */
[----:B------:R-:W-:-:S05]  /*dc00*/  IMAD.U32 R3, RZ, RZ, UR13 ;  /* 0x0000000dff037e24 */ /* 0x000fca000f8e00ff */
[----:B------:R0:W5:Y:S02]  /*dc10*/  @P2 LDG.E R5, desc[UR16][R2.64] ;  /* 0x0000001002052981 */ /* 0x000164000c1e1900 */
[----:B0-----:R-:W-:Y:S02]  /*dc20*/  IMAD.U32 R2, RZ, RZ, UR6 ;  /* 0x00000006ff027e24 */ /* 0x001fe4000f8e00ff */
[----:B------:R-:W-:-:S05]  /*dc30*/  IMAD.U32 R3, RZ, RZ, UR7 ;  /* 0x00000007ff037e24 */ /* 0x000fca000f8e00ff */
[----:B------:R-:W2:Y:S01]  /*dc40*/  @P3 LDG.E R6, desc[UR16][R2.64] ;  /* 0x0000001002063981 */ /* 0x000ea2000c1e1900 */
[----:B------:R-:W-:Y:S01]  /*dc50*/  ULDC.64 UR16, c[0x0][0x788] ;  /* 0x0001e20000107ab9 */ /* 0x000fe20000000a00 */
[----:B------:R-:W-:Y:S01]  /*dc60*/  UMOV UR54, URZ ;  /* 0x0000003f00367c82 */ /* 0x000fe20008000000 */
[----:B------:R-:W-:Y:S01]  /*dc70*/  ISETP.NE.U32.AND P0, PT, RZ, UR16, PT ;  /* 0x00000010ff007c0c */ /* 0x000fe2000bf05070 */
[----:B------:R-:W-:-:S03]  /*dc80*/  UMOV UR11, URZ ;  /* 0x0000003f000b7c82 */ /* 0x000fc60008000000 */
[----:B------:R-:W-:Y:S02]  /*dc90*/  ISETP.NE.AND.EX P0, PT, RZ, UR17, PT, P0 ;  /* 0x00000011ff007c0c */ /* 0x000fe4000bf05300 */
[----:B---3--:R-:W-:Y:S02]  /*dca0*/  @P1 R2UR UR5, R7 ;  /* 0x00000000070512ca */ /* 0x008fe400000e0000 */
[----:B----4-:R-:W-:-:S11]  /*dcb0*/  @P1 R2UR UR54, R0 ;  /* 0x00000000003612ca */ /* 0x010fd600000e0000 */
[----:B------:R-:W-:-:S04]  /*dcc0*/  @UP1 ULEA UR5, UR21, UR5, 0x6 ;  /* 0x0000000515051291 */ /* 0x000fc8000f8e303f */
[----:B------:R-:W-:-:S04]  /*dcd0*/  @UP1 USHF.R.S32.HI UR6, URZ, 0x1f, UR5 ;  /* 0x0000001f3f061899 */ /* 0x000fc80008011405 */
[----:B------:R-:W-:Y:S01]  /*dce0*/  @UP1 ULEA.HI UR6, UR6, UR5, URZ, 0x6 ;  /* 0x0000000506061291 */ /* 0x000fe2000f8f303f */
[----:B-----5:R-:W-:Y:S02]  /*dcf0*/  @P2 R2UR UR11, R5 ;  /* 0x00000000050b22ca */ /* 0x020fe400000e0000 */
[----:B------:R-:W-:Y:S01]  /*dd00*/  ULDC UR5, c[0x0][0x280] ;  /* 0x0000a00000057ab9 */ /* 0x000fe20000000800 */
[----:B------:R-:W-:-:S04]  /*dd10*/  @UP1 ULOP3.LUT UR7, UR6, 0xffffffc0, URZ, 0xc0, !UPT ;  /* 0xffffffc006071892 */ /* 0x000fc8000f8ec03f */
[----:B------:R-:W-:Y:S01]  /*dd20*/  @UP1 USHF.R.S32.HI UR16, URZ, 0x1f, UR7 ;  /* 0x0000001f3f101899 */ /* 0x000fe20008011407 */
[----:B--2---:R-:W-:Y:S01]  /*dd30*/  @P3 R2UR UR5, R6 ;  /* 0x00000000060532ca */ /* 0x004fe200000e0000 */
[----:B------:R-:W-:-:S14]  /*dd40*/  @P3 BRA `(.L_x_590) ;  /* 0x0000000000243947 */ /* 0x000fdc0003800000 */
[----:B------:R-:W-:Y:S05]  /*dd50*/  @!P1 BRA `(.L_x_590) ;  /* 0x0000000000209947 */ /* 0x000fea0003800000 */
[----:B------:R-:W-:Y:S01]  /*dd60*/  IMAD.U32 R2, RZ, RZ, UR8 ;  /* 0x00000008ff027e24 */ /* 0x000fe2000f8e00ff */
[----:B------:R-:W-:Y:S01]  /*dd70*/  ULDC.64 UR18, c[0x0][0x208] ;  /* 0x0000820000127ab9 */ /* 0x000fe20000000a00 */
[----:B------:R-:W-:-:S05]  /*dd80*/  IMAD.U32 R3, RZ, RZ, UR9 ;  /* 0x00000009ff037e24 */ /* 0x000fca000f8e00ff */
[----:B------:R-:W2:Y:S04]  /*dd90*/  LDG.E R0, desc[UR18][R2.64] ;  /* 0x0000001202007981 */ /* 0x000ea8000c1e1900 */
[----:B------:R-:W3:Y:S01]  /*dda0*/  LDG.E R5, desc[UR18][R2.64+0x4] ;  /* 0x0000041202057981 */ /* 0x000ee2000c1e1900 */
[----:B--2---:R-:W-:Y:S02]  /*ddb0*/  R2UR UR6, R0 ;  /* 0x00000000000672ca */ /* 0x004fe400000e0000 */
[----:B---3--:R-:W-:-:S13]  /*ddc0*/  R2UR UR5, R5 ;  /* 0x00000000050572ca */ /* 0x008fda00000e0000 */
[----:B------:R-:W-:-:S12]  /*ddd0*/  UIADD3 UR5, -UR6, UR5, URZ ;  /* 0x0000000506057290 */ /* 0x000fd8000fffe13f */
.L_x_590:
[----:B------:R-:W-:Y:S01]  /*dde0*/  UMOV UR38, URZ ;  /* 0x0000003f00267c82 */ /* 0x000fe20008000000 */
[----:B------:R-:W-:Y:S01]  /*ddf0*/  UMOV UR39, URZ ;  /* 0x0000003f00277c82 */ /* 0x000fe20008000000 */
[----:B------:R-:W-:Y:S01]  /*de00*/  ULDC UR6, c[0x0][0x290] ;  /* 0x0000a40000067ab9 */ /* 0x000fe20000000800 */
[----:B------:R-:W-:Y:S01]  /*de10*/  @UP1 UMOV UR38, UR7 ;  /* 0x0000000700261c82 */ /* 0x000fe20008000000 */
[----:B------:R-:W-:Y:S01]  /*de20*/  @UP1 UMOV UR39, UR16 ;  /* 0x0000001000271c82 */ /* 0x000fe20008000000 */
[----:B------:R-:W-:Y:S05]  /*de30*/  @!P0 BRA `(.L_x_591) ;  /* 0x0000000000208947 */ /* 0x000fea0003800000 */
[----:B------:R-:W-:Y:S01]  /*de40*/  ULDC.64 UR6, c[0x0][0x788] ;  /* 0x0001e20000067ab9 */ /* 0x000fe20000000a00 */
[----:B------:R-:W-:Y:S01]  /*de50*/  ULDC.64 UR8, c[0x0][0x208] ;  /* 0x0000820000087ab9 */ /* 0x000fe20000000a00 */
[----:B------:R-:W-:-:S06]  /*de60*/  UIMAD.WIDE UR6, UR21, 0x4, UR6 ;  /* 0x00000004150678a5 */ /* 0x000fcc000f8e0206 */
[----:B------:R-:W-:Y:S02]  /*de70*/  IMAD.U32 R2, RZ, RZ, UR6 ;  /* 0x00000006ff027e24 */ /* 0x000fe4000f8e00ff */
[----:B------:R-:W-:-:S05]  /*de80*/  IMAD.U32 R3, RZ, RZ, UR7 ;  /* 0x00000007ff037e24 */ /* 0x000fca000f8e00ff */
[----:B------:R-:W2:Y:S02]  /*de90*/  LDG.E R2, desc[UR8][R2.64] ;  /* 0x0000000802027981 */ /* 0x000ea4000c1e1900 */
[----:B--2---:R-:W-:Y:S01]  /*dea0*/  R2UR UR6, R2 ;  /* 0x00000000020672ca */ /* 0x004fe200000e0000 */
[----:B------:R-:W-:-:S14]  /*deb0*/  BRA `(.L_x_592) ;  /* 0x0000000000247947 */ /* 0x000fdc0003800000 */
.L_x_591:
        /* <DEDUP_REMOVED lines=9> */
.L_x_592:
[----:B------:R-:W-:Y:S01]  /*df50*/  UIADD3 UR7, -UR6, UR5, UR4 ;  /* 0x0000000506077290 */ /* 0x000fe2000fffe104 */
[----:B------:R-:W-:Y:S01]  /*df60*/  ISETP.LE.AND P0, PT, RZ, UR10, PT ;  /* 0x0000000aff007c0c */ /* 0x000fe2000bf03270 */
[----:B------:R-:W-:Y:S02]  /*df70*/  ULDC UR8, c[0x0][0x74c] ;  /* 0x0001d30000087ab9 */ /* 0x000fe40000000800 */
[----:B------:R-:W-:Y:S02]  /*df80*/  UIADD3 UR8, UR7, -UR8, URZ ;  /* 0x8000000807087290 */ /* 0x000fe4000fffe03f */
[----:B------:R-:W-:Y:S02]  /*df90*/  UIADD3 UR7, UR5, 0x3f, URZ ;  /* 0x0000003f05077890 */ /* 0x000fe4000fffe03f */
        /* <DEDUP_REMOVED lines=9> */
[----:B------:R-:W-:Y:S07]  /*e030*/  @!P0 BRA `(.L_x_593) ;  /* 0x00000000001c8947 */ /* 0x000fee0003800000 */
[----:B------:R-:W-:Y:S01]  /*e040*/  UIADD3 UR5, UR4, 0x8f, UR5 ;  /* 0x0000008f04057890 */ /* 0x000fe2000fffe005 */
[----:B------:R-:W-:-:S03]  /*e050*/  ULDC UR7, c[0x0][0x748] ;  /* 0x0001d20000077ab9 */ /* 0x000fc60000000800 */
[----:B------:R-:W-:-:S04]  /*e060*/  UIADD3 UR5, UR5, UR7, -UR6 ;  /* 0x0000000705057290 */ /* 0x000fc8000fffe806 */
[----:B------:R-:W-:-:S04]  /*e070*/  USHF.R.S32.HI UR6, URZ, 0x1f, UR5 ;  /* 0x0000001f3f067899 */ /* 0x000fc80008011405 */
[----:B------:R-:W-:-:S04]  /*e080*/  ULEA.HI UR6, UR6, UR5, URZ, 0x6 ;  /* 0x0000000506067291 */ /* 0x000fc8000f8f303f */
[----:B------:R-:W-:-:S06]  /*e090*/  USHF.R.S32.HI UR6, URZ, 0x6, UR6 ;  /* 0x000000063f067899 */ /* 0x000fcc0008011406 */
[----:B------:R-:W-:-:S07]  /*e0a0*/  VIMNMX R10, R10, UR6, PT ;  /* 0x000000060a0a7c48 */ /* 0x000fce000bfe0100 */
.L_x_593:
[----:B------:R-:W-:Y:S01]  /*e0b0*/  ISETP.GT.AND P0, PT, R10, UR9, PT ;  /* 0x000000090a007c0c */ /* 0x000fe2000bf04270 */
[----:B------:R-:W-:Y:S02]  /*e0c0*/  IMAD.MOV.U32 R12, RZ, RZ, RZ ;  /* 0x000000ffff0c7224 */ /* 0x000fe400078e00ff */
[----:B------:R-:W-:-:S10]  /*e0d0*/  IMAD.MOV.U32 R13, RZ, RZ, 0x1 ;  /* 0x00000001ff0d7424 */ /* 0x000fd400078e00ff */
[----:B------:R-:W-:Y:S05]  /*e0e0*/  @!P0 BRA `(.L_x_589) ;  /* 0x0000001400f88947 */ /* 0x000fea0003800000 */
[----:B------:R-:W-:Y:S01]  /*e0f0*/  ULDC UR5, c[0x0][0x2e8] ;  /* 0x0000ba0000057ab9 */ /* 0x000fe20000000800 */
[----:B------:R-:W-:Y:S01]  /*e100*/  ELECT P0, URZ, PT ;  /* 0x00000000003f782f */ /* 0x000fe20003800000 */
[----:B------:R-:W-:Y:S01]  /*e110*/  IMAD.U32 R0, RZ, RZ, UR9 ;  /* 0x00000009ff007e24 */ /* 0x000fe2000f8e00ff */
[----:B------:R-:W-:Y:S01]  /*e120*/  UISETP.NE.AND UP2, UPT, UR5, 0x1, UPT ;  /* 0x000000010500788c */ /* 0x000fe2000bf45270 */
[----:B------:R-:W-:Y:S01]  /*e130*/  IMAD.MOV.U32 R12, RZ, RZ, RZ ;  /* 0x000000ffff0c7224 */ /* 0x000fe200078e00ff */
[----:B------:R-:W-:Y:S01]  /*e140*/  UISETP.NE.U32.AND UP1, UPT, UR14, URZ, UPT ;  /* 0x0000003f0e00728c */ /* 0x000fe2000bf25070 */
[----:B------:R-:W-:Y:S01]  /*e150*/  IMAD.MOV.U32 R13, RZ, RZ, 0x1 ;  /* 0x00000001ff0d7424 */ /* 0x000fe200078e00ff */
[----:B------:R-:W-:Y:S02]  /*e160*/  USHF.R.S32.HI UR47, URZ, 0x1f, UR21 ;  /* 0x0000001f3f2f7899 */ /* 0x000fe40008011415 */
[----:B------:R-:W-:Y:S02]  /*e170*/  UISETP.NE.AND.EX UP1, UPT, UR15, URZ, UPT, UP1 ;  /* 0x0000003f0f00728c */ /* 0x000fe4000bf25310 */
[----:B------:R-:W-:Y:S01]  /*e180*/  UIADD3 UR11, UR4, UR11, URZ ;  /* 0x0000000b040b7290 */ /* 0x000fe2000fffe03f */
[----:B------:R-:W-:-:S02]  /*e190*/  UMOV UR12, UR20 ;  /* 0x00000014000c7c82 */ /* 0x000fc40008000000 */
[----:B------:R-:W-:Y:S01]  /*e1a0*/  @UP2 ULDC UR6, c[0x0][0x2ec] ;  /* 0x0000bb0000062ab9 */ /* 0x000fe20000000800 */
[----:B------:R-:W-:Y:S01]  /*e1b0*/  @UP2 ULDC UR4, c[0x0][0x2f0] ;  /* 0x0000bc0000042ab9 */ /* 0x000fe20000000800 */
[----:B------:R-:W-:Y:S02]  /*e1c0*/  UIMAD.WIDE.U32 UR6, UR20, UR6, URZ ;  /* 0x00000006140672a5 */ /* 0x000fe4000f8e003f */
[----:B------:R-:W-:Y:S02]  /*e1d0*/  USEL UR13, UR21, URZ, !UP0 ;  /* 0x0000003f150d7287 */ /* 0x000fe4000c000000 */
[----:B------:R-:W-:Y:S02]  /*e1e0*/  USEL UR47, UR47, URZ, !UP1 ;  /* 0x0000003f2f2f7287 */ /* 0x000fe4000c800000 */
[----:B------:R-:W-:Y:S02]  /*e1f0*/  USEL UR21, UR21, URZ, !UP1 ;  /* 0x0000003f15157287 */ /* 0x000fe4000c800000 */
[----:B------:R-:W-:Y:S01]  /*e200*/  @UP2 USHF.R.U32.HI UR12, URZ, UR4, UR7 ;  /* 0x000000043f0c2299 */ /* 0x000fe20008011607 */
[----:B------:R-:W-:Y:S11]  /*e210*/  @!P0 BRA `(.L_x_589) ;  /* 0x0000001400ac8947 */ /* 0x000ff60003800000 */
[----:B------:R-:W0:Y:S01]  /*e220*/  S2R R3, SR_CgaCtaId ;  /* 0x0000000000037919 */ /* 0x000e220000008800 */
[----:B------:R-:W-:Y:S02]  /*e230*/  MOV R6, 0x400 ;  /* 0x0000040000067802 */ /* 0x000fe40000000f00 */
[----:B------:R-:W-:Y:S01]  /*e240*/  ISETP.NE.AND P0, PT, R11, RZ, PT ;  /* 0x000000ff0b00720c */ /* 0x000fe20003f05270 */
[----:B------:R-:W1:Y:S01]  /*e250*/  S2R R17, SR_CTAID.Y ;  /* 0x0000000000117919 */ /* 0x000e620000002600 */
[----:B0-----:R-:W-:Y:S01]  /*e260*/  LEA R6, R3, R6, 0x18 ;  /* 0x0000000603067211 */ /* 0x001fe200078ec0ff */
[----:B------:R-:W-:-:S05]  /*e270*/  IMAD.MOV.U32 R3, RZ, RZ, 0x1 ;  /* 0x00000001ff037424 */ /* 0x000fca00078e00ff */
[----:B------:R-:W-:-:S04]  /*e280*/  SHF.L.U32 R3, R3, 0x1f, RZ ;  /* 0x0000001f03037819 */ /* 0x000fc800000006ff */
[----:B------:R-:W0:Y:S02]  /*e290*/  SYNCS.PHASECHK.TRANS64.TRYWAIT P1, [R6+URZ+0x31620], R3 ;  /* 0x03162003060075a7 */ /* 0x000e24000802017f */
[----:B01----:R-:W-:Y:S05]  /*e2a0*/  @!P1 BRA `(.L_x_594) ;  /* 0x0000001800549947 */ /* 0x003fea0003800000 */
.L_x_609:
[----:B------:R-:W-:Y:S01]  /*e2b0*/  SHF.R.S32.HI R17, RZ, 0x1f, R17 ;  /* 0x0000001fff117819 */ /* 0x000fe20000011411 */
[----:B------:R-:W-:Y:S01]  /*e2c0*/  IMAD.MOV.U32 R4, RZ, RZ, 0x1 ;  /* 0x00000001ff047424 */ /* 0x000fe200078e00ff */
[----:B------:R-:W-:Y:S06]  /*e2d0*/  @P0 BRA `(.L_x_595) ;  /* 0x0000000000140947 */ /* 0x000fec0003800000 */
[----:B------:R-:W-:Y:S01]  /*e2e0*/  LOP3.LUT P1, RZ, R21, 0x1f, RZ, 0xc0, !PT ;  /* 0x0000001f15ff7812 */ /* 0x000fe2000782c0ff */
[----:B0-----:R-:W-:-:S04]  /*e2f0*/  IMAD.MOV.U32 R3, RZ, RZ, 0x8100 ;  /* 0x00008100ff037424 */ /* 0x001fc800078e00ff */
[----:B------:R1:W-:Y:S08]  /*e300*/  SYNCS.ARRIVE.TRANS64 RZ, [R6+URZ+0x31610], R3 ;  /* 0x0316100306ff79a7 */ /* 0x0003f0000800003f */
[----:B------:R-:W-:Y:S05]  /*e310*/  @!P1 BRA `(.L_x_595) ;  /* 0x0000000000049947 */ /* 0x000fea0003800000 */
[----:B------:R-:W-:Y:S01]  /*e320*/  BPT.TRAP 0x1 ;  /* 0x000000040000795c */ /* 0x000fe20000300000 */
.L_x_595:
[----:B------:R-:W2:Y:S01]  /*e330*/  LDC.64 R8, c[0x0][0x198] ;  /* 0x00006600ff087b82 */ /* 0x000ea20000000a00 */
[----:B------:R-:W-:Y:S01]  /*e340*/  R2UR UR9, R17 ;  /* 0x00000000110972ca */ /* 0x000fe200000e0000 */
[----:B------:R-:W-:Y:S01]  /*e350*/  ULDC.64 UR30, c[0x0][0x718] ;  /* 0x0001c600001e7ab9 */ /* 0x000fe20000000a00 */
[----:B------:R-:W-:Y:S01]  /*e360*/  R2UR UR46, R0 ;  /* 0x00000000002e72ca */ /* 0x000fe200000e0000 */
[----:B------:R-:W-:Y:S01]  /*e370*/  UIMAD.WIDE.U32 UR52, UR20, UR30, UR38 ;  /* 0x0000001e143472a5 */ /* 0x000fe2000f8e0026 */
[----:B------:R-:W-:Y:S01]  /*e380*/  R2UR UR8, R6 ;  /* 0x00000000060872ca */ /* 0x000fe200000e0000 */
[----:B------:R-:W-:Y:S01]  /*e390*/  ULDC.64 UR14, c[0x0][0x720] ;  /* 0x0001c800000e7ab9 */ /* 0x000fe20000000a00 */
[----:B------:R-:W-:Y:S01]  /*e3a0*/  UMOV UR56, 0x0 ;  /* 0x0000000000387882 */ /* 0x000fe20000000000 */
[----:B------:R-:W-:Y:S01]  /*e3b0*/  UIMAD UR10, UR47, UR14, URZ ;  /* 0x0000000e2f0a72a4 */ /* 0x000fe2000f8e023f */
[----:B01----:R-:W-:Y:S01]  /*e3c0*/  IMAD.MOV.U32 R3, RZ, RZ, 0x14000 ;  /* 0x00014000ff037424 */ /* 0x003fe200078e00ff */
[----:B------:R-:W-:Y:S01]  /*e3d0*/  UMOV UR57, 0x14f00000 ;  /* 0x14f0000000397882 */ /* 0x000fe20000000000 */
[----:B------:R-:W-:Y:S01]  /*e3e0*/  UMOV UR18, URZ ;  /* 0x0000003f00127c82 */ /* 0x000fe20008000000 */
[----:B------:R-:W-:Y:S01]  /*e3f0*/  UIMAD UR15, UR21, UR15, UR10 ;  /* 0x0000000f150f72a4 */ /* 0x000fe2000f8e020a */
[----:B------:R-:W-:Y:S01]  /*e400*/  VIADD R10, R10, 0xffffffff ;  /* 0xffffffff0a0a7836 */ /* 0x000fe20000000000 */
[----:B------:R-:W-:Y:S01]  /*e410*/  UIMAD UR9, UR9, UR30, URZ ;  /* 0x0000001e090972a4 */ /* 0x000fe2000f8e023f */
[----:B------:R-:W-:Y:S01]  /*e420*/  IMAD.MOV.U32 R12, RZ, RZ, 0x1 ;  /* 0x00000001ff0c7424 */ /* 0x000fe200078e00ff */
[----:B------:R-:W-:Y:S01]  /*e430*/  USHF.L.U32 UR46, UR46, 0x6, URZ ;  /* 0x000000062e2e7899 */ /* 0x000fe2000800063f */
[----:B------:R-:W-:Y:S01]  /*e440*/  IMAD.MOV.U32 R13, RZ, RZ, 0x1 ;  /* 0x00000001ff0d7424 */ /* 0x000fe200078e00ff */
[----:B------:R-:W-:-:S02]  /*e450*/  UIMAD UR31, UR20, UR31, UR9 ;  /* 0x0000001f141f72a4 */ /* 0x000fc4000f8e0209 */
[----:B------:R-:W-:Y:S02]  /*e460*/  UIADD3 UR16, UR8, 0x14100, URZ ;  /* 0x0001410008107890 */ /* 0x000fe4000fffe03f */
[----:B------:R-:W-:Y:S01]  /*e470*/  UIADD3 UR53, UR53, UR31, URZ ;  /* 0x0000001f35357290 */ /* 0x000fe2000fffe03f */
[----:B--2---:R-:W-:Y:S01]  /*e480*/  IMAD.MOV.U32 R5, RZ, RZ, R8 ;  /* 0x000000ffff057224 */ /* 0x004fe200078e0008 */
[----:B------:R-:W-:Y:S01]  /*e490*/  UIADD3 UR17, UR8, 0x31610, URZ ;  /* 0x0003161008117890 */ /* 0x000fe2000fffe03f */
[----:B------:R-:W-:Y:S01]  /*e4a0*/  IMAD.MOV.U32 R7, RZ, RZ, R9 ;  /* 0x000000ffff077224 */ /* 0x000fe200078e0009 */
[----:B------:R-:W-:Y:S02]  /*e4b0*/  UIADD3 UR19, UR46, UR54, URZ ;  /* 0x000000362e137290 */ /* 0x000fe4000fffe03f */
[C---:B------:R-:W-:Y:S01]  /*e4c0*/  IADD3 R2, P1, R5.reuse, 0xf0, RZ ;  /* 0x000000f005027810 */ /* 0x040fe20007f3e0ff */
[----:B------:R-:W-:Y:S02]  /*e4d0*/  UIADD3 UR40, UR8, 0x16100, URZ ;  /* 0x0001610008287890 */ /* 0x000fe4000fffe03f */
[----:B------:R-:W-:Y:S01]  /*e4e0*/  UIMAD.WIDE.U32 UR52, UR21, UR14, UR52 ;  /* 0x0000000e153472a5 */ /* 0x000fe2000f8e0034 */
[----:B------:R-:W-:Y:S01]  /*e4f0*/  R2UR UR50, R2 ;  /* 0x00000000023272ca */ /* 0x000fe200000e0000 */
[----:B------:R-:W-:Y:S01]  /*e500*/  USHF.R.S32.HI UR9, URZ, 0x1f, UR46 ;  /* 0x0000001f3f097899 */ /* 0x000fe2000801142e */
[----:B------:R-:W-:Y:S01]  /*e510*/  IADD3 R2, P2, R5, 0x2f0, RZ ;  /* 0x000002f005027810 */ /* 0x000fe20007f5e0ff */
[----:B------:R-:W-:Y:S01]  /*e520*/  UIADD3 UR10, UP0, UR46, UR52, URZ ;  /* 0x000000342e0a7290 */ /* 0x000fe2000ff1e03f */
[----:B------:R-:W-:-:S02]  /*e530*/  UMOV UR42, 0x40 ;  /* 0x00000040002a7882 */ /* 0x000fc40000000000 */
        /* <DEDUP_REMOVED lines=8> */
[----:B------:R-:W-:Y:S01]  /*e5c0*/  ULDC.64 UR22, c[0x0][0x700] ;  /* 0x0001c00000167ab9 */ /* 0x000fe20000000a00 */
[----:B------:R-:W-:Y:S01]  /*e5d0*/  UIADD3.X UR9, UR9, UR53, UR15, UP0, !UPT ;  /* 0x0000003509097290 */ /* 0x000fe200087fe40f */
[----:B------:R-:W-:Y:S01]  /*e5e0*/  ISETP.GE.AND P1, PT, R0, R10, PT ;  /* 0x0000000a0000720c */ /* 0x000fe20003f26270 */
[----:B------:R-:W-:Y:S01]  /*e5f0*/  UIADD3 UR24, UR8, 0x18100, URZ ;  /* 0x0001810008187890 */ /* 0x000fe2000fffe03f */
[----:B------:R-:W-:Y:S01]  /*e600*/  R2UR UR51, R2 ;  /* 0x00000000023372ca */ /* 0x000fe200000e0000 */
[----:B------:R-:W-:Y:S01]  /*e610*/  UIADD3 UR32, UR8, 0x1a100, URZ ;  /* 0x0001a10008207890 */ /* 0x000fe2000fffe03f */
[----:B------:R-:W-:Y:S01]  /*e620*/  IMAD.X R2, RZ, RZ, R7, P2 ;  /* 0x000000ffff027224 */ /* 0x000fe200010e0607 */
[----:B------:R-:W-:Y:S01]  /*e630*/  UIADD3 UR48, UR8, 0x2c100, URZ ;  /* 0x0002c10008307890 */ /* 0x000fe2000fffe03f */
[----:B------:R-:W-:Y:S01]  /*e640*/  UMOV UR26, 0x80 ;  /* 0x00000080001a7882 */ /* 0x000fe20000000000 */
[----:B------:R-:W-:Y:S01]  /*e650*/  UMOV UR28, UR20 ;  /* 0x00000014001c7c82 */ /* 0x000fe20008000000 */
[----:B------:R-:W-:Y:S01]  /*e660*/  UMOV UR29, UR21 ;  /* 0x00000015001d7c82 */ /* 0x000fe20008000000 */
[----:B------:R-:W-:Y:S01]  /*e670*/  UMOV UR25, UR17 ;  /* 0x0000001100197c82 */ /* 0x000fe20008000000 */
[----:B------:R-:W-:Y:S01]  /*e680*/  UMOV UR27, UR19 ;  /* 0x00000013001b7c82 */ /* 0x000fe20008000000 */
[----:B------:R-:W-:Y:S01]  /*e690*/  R2UR UR5, R2 ;  /* 0x00000000020572ca */ /* 0x000fe200000e0000 */
[----:B------:R-:W-:Y:S01]  /*e6a0*/  UMOV UR34, 0xc0 ;  /* 0x000000c000227882 */ /* 0x000fe20000000000 */
[----:B------:R-:W-:-:S02]  /*e6b0*/  UMOV UR36, UR20 ;  /* 0x0000001400247c82 */ /* 0x000fc40008000000 */
[----:B------:R0:W-:Y:S01]  /*e6c0*/  UTMALDG.4D [UR16], [UR50], desc[UR56] ;  /* 0x00003810320075b4 */ /* 0x0001e20008019000 */
[----:B------:R-:W-:Y:S01]  /*e6d0*/  UMOV UR37, UR21 ;  /* 0x0000001500257c82 */ /* 0x000fe20008000000 */
[----:B------:R-:W-:Y:S01]  /*e6e0*/  UMOV UR33, UR17 ;  /* 0x0000001100217c82 */ /* 0x000fe20008000000 */
[----:B------:R-:W-:Y:S01]  /*e6f0*/  UMOV UR35, UR19 ;  /* 0x0000001300237c82 */ /* 0x000fe20008000000 */
[----:B------:R-:W-:Y:S01]  /*e700*/  UMOV UR49, UR17 ;  /* 0x0000001100317c82 */ /* 0x000fe20008000000 */
[----:B------:R-:W-:Y:S01]  /*e710*/  IMAD.X R2, RZ, RZ, R7, P3 ;  /* 0x000000ffff027224 */ /* 0x000fe200018e0607 */
[----:B------:R-:W-:Y:S01]  /*e720*/  UMOV UR58, 0x80 ;  /* 0x00000080003a7882 */ /* 0x000fe20000000000 */
[----:B------:R-:W-:Y:S01]  /*e730*/  UMOV UR59, UR11 ;  /* 0x0000000b003b7c82 */ /* 0x000fe20008000000 */
[----:B------:R1:W-:Y:S01]  /*e740*/  UTMALDG.4D [UR40], [UR50], desc[UR56] ;  /* 0x00003828320075b4 */ /* 0x0003e20008019000 */
[----:B------:R-:W-:Y:S01]  /*e750*/  UMOV UR60, UR12 ;  /* 0x0000000c003c7c82 */ /* 0x000fe20008000000 */
[----:B------:R-:W-:Y:S01]  /*e760*/  R2UR UR7, R2 ;  /* 0x00000000020772ca */ /* 0x000fe200000e0000 */
[----:B------:R-:W-:Y:S01]  /*e770*/  UMOV UR61, UR13 ;  /* 0x0000000d003d7c82 */ /* 0x000fe20008000000 */
[----:B------:R-:W-:Y:S01]  /*e780*/  UMOV UR52, UR12 ;  /* 0x0000000c00347c82 */ /* 0x000fe20008000000 */
[----:B------:R-:W-:Y:S01]  /*e790*/  UMOV UR53, UR13 ;  /* 0x0000000d00357c82 */ /* 0x000fe20008000000 */
[----:B------:R2:W-:Y:S01]  /*e7a0*/  UTMALDG.4D [UR24], [UR50], desc[UR56] ;  /* 0x00003818320075b4 */ /* 0x0005e20008019000 */
[----:B------:R3:W-:Y:S01]  /*e7b0*/  UTMALDG.4D [UR32], [UR50], desc[UR56] ;  /* 0x00003820320075b4 */ /* 0x0007e20008019000 */
[----:B0-----:R-:W-:Y:S01]  /*e7c0*/  UMOV UR16, 0x0 ;  /* 0x0000000000107882 */ /* 0x001fe20000000000 */
[----:B------:R-:W-:Y:S01]  /*e7d0*/  UMOV UR17, 0x10000000 ;  /* 0x1000000000117882 */ /* 0x000fe20000000000 */
[----:B-1----:R-:W-:Y:S01]  /*e7e0*/  ULEA UR40, UP0, UR10, UR22, 0x2 ;  /* 0x000000160a287291 */ /* 0x002fe2000f80103f */
[----:B------:R-:W-:Y:S01]  /*e7f0*/  UMOV UR43, UR11 ;  /* 0x0000000b002b7c82 */ /* 0x000fe20008000000 */
[----:B------:R-:W-:-:S02]  /*e800*/  UMOV UR44, UR12 ;  /* 0x0000000c002c7c82 */ /* 0x000fc40008000000 */
[----:B------:R-:W-:Y:S01]  /*e810*/  ULEA.HI.X UR41, UR10, UR23, UR9, 0x2, UP0 ;  /* 0x000000170a297291 */ /* 0x000fe200080f1409 */
[----:B------:R-:W-:Y:S02]  /*e820*/  UMOV UR45, UR13 ;  /* 0x0000000d002d7c82 */ /* 0x000fe40008000000 */
[----:B------:R-:W-:Y:S01]  /*e830*/  UMOV UR9, 0x10 ;  /* 0x0000001000097882 */ /* 0x000fe20000000000 */
[----:B--2---:R-:W-:Y:S01]  /*e840*/  UIADD3 UR24, UR8, 0x2800, URZ ;  /* 0x0000280008187890 */ /* 0x004fe2000fffe03f */
[----:B------:R-:W-:Y:S01]  /*e850*/  UMOV UR10, UR18 ;  /* 0x00000012000a7c82 */ /* 0x000fe20008000000 */
[----:B------:R-:W-:Y:S01]  /*e860*/  UMOV UR26, 0x40 ;  /* 0x00000040001a7882 */ /* 0x000fe20000000000 */
[----:B------:R-:W-:Y:S02]  /*e870*/  UMOV UR27, UR11 ;  /* 0x0000000b001b7c82 */ /* 0x000fe40008000000 */
[----:B------:R0:W-:Y:S01]  /*e880*/  UBLKCP.S.G [UR48], [UR40], UR9 ;  /* 0x00000030280073ba */ /* 0x0001e20008000209 */
[----:B------:R1:W-:Y:S01]  /*e890*/  SYNCS.ARRIVE.TRANS64 RZ, [R6+URZ+0x31600], R3 ;  /* 0x0316000306ff79a7 */ /* 0x0003e2000800003f */
[----:B------:R-:W-:Y:S01]  /*e8a0*/  UMOV UR28, UR12 ;  /* 0x0000000c001c7c82 */ /* 0x000fe20008000000 */
[----:B---3--:R-:W-:Y:S01]  /*e8b0*/  UIADD3 UR56, UR8, 0x5000, URZ ;  /* 0x0000500008387890 */ /* 0x008fe2000fffe03f */
[----:B------:R-:W-:Y:S01]  /*e8c0*/  UMOV UR29, UR13 ;  /* 0x0000000d001d7c82 */ /* 0x000fe20008000000 */
[----:B------:R-:W-:Y:S01]  /*e8d0*/  UIADD3 UR32, UR8, 0xc800, URZ ;  /* 0x0000c80008207890 */ /* 0x000fe2000fffe03f */
[----:B------:R-:W-:Y:S01]  /*e8e0*/  UMOV UR50, 0xc0 ;  /* 0x000000c000327882 */ /* 0x000fe20000000000 */
[----:B------:R-:W-:Y:S01]  /*e8f0*/  UMOV UR51, UR11 ;  /* 0x0000000b00337c82 */ /* 0x000fe20008000000 */
[----:B------:R-:W-:Y:S01]  /*e900*/  UMOV UR42, UR18 ;  /* 0x00000012002a7c82 */ /* 0x000fe20008000000 */
[----:B------:R-:W-:Y:S01]  /*e910*/  UMOV UR34, 0x40 ;  /* 0x0000004000227882 */ /* 0x000fe20000000000 */
[----:B------:R-:W-:Y:S01]  /*e920*/  UMOV UR35, UR11 ;  /* 0x0000000b00237c82 */ /* 0x000fe20008000000 */
[----:B------:R-:W-:Y:S01]  /*e930*/  UMOV UR36, UR12 ;  /* 0x0000000c00247c82 */ /* 0x000fe20008000000 */
[----:B------:R-:W-:Y:S01]  /*e940*/  UMOV UR37, UR13 ;  /* 0x0000000d00257c82 */ /* 0x000fe20008000000 */
[----:B0-----:R-:W-:-:S02]  /*e950*/  UIADD3 UR9, UR8, 0x31600, URZ ;  /* 0x0003160008097890 */ /* 0x001fc4000fffe03f */
[----:B------:R-:W-:Y:S02]  /*e960*/  UIADD3 UR48, UR8, 0x7800, URZ ;  /* 0x0000780008307890 */ /* 0x000fe4000fffe03f */
[----:B------:R-:W-:-:S03]  /*e970*/  UIADD3 UR40, UR8, 0xa000, URZ ;  /* 0x0000a00008287890 */ /* 0x000fc6000fffe03f */
[----:B------:R-:W-:Y:S01]  /*e980*/  UMOV UR25, UR9 ;  /* 0x0000000900197c82 */ /* 0x000fe20008000000 */
[----:B------:R-:W-:Y:S01]  /*e990*/  UMOV UR57, UR9 ;  /* 0x0000000900397c82 */ /* 0x000fe20008000000 */
[----:B------:R0:W-:Y:S01]  /*e9a0*/  UTMALDG.4D [UR8], [UR4], desc[UR16] ;  /* 0x00001008040075b4 */ /* 0x0001e20008019000 */
[----:B------:R-:W-:Y:S01]  /*e9b0*/  UMOV UR49, UR9 ;  /* 0x0000000900317c82 */ /* 0x000fe20008000000 */
[----:B------:R-:W-:Y:S01]  /*e9c0*/  UMOV UR41, UR9 ;  /* 0x0000000900297c82 */ /* 0x000fe20008000000 */
[----:B------:R-:W-:Y:S01]  /*e9d0*/  UMOV UR33, UR9 ;  /* 0x0000000900217c82 */ /* 0x000fe20008000000 */
[----:B------:R2:W-:Y:S01]  /*e9e0*/  UTMALDG.4D [UR24], [UR4], desc[UR16] ;  /* 0x00001018040075b4 */ /* 0x0005e20008019000 */
[----:B------:R1:W-:Y:S01]  /*e9f0*/  UTMALDG.4D [UR56], [UR4], desc[UR16] ;  /* 0x00001038040075b4 */ /* 0x0003e20008019000 */
[----:B------:R1:W-:Y:S01]  /*ea00*/  UTMALDG.4D [UR48], [UR4], desc[UR16] ;  /* 0x00001030040075b4 */ /* 0x0003e20008019000 */
[----:B0-----:R-:W-:Y:S01]  /*ea10*/  UMOV UR10, 0xc0 ;  /* 0x000000c0000a7882 */ /* 0x001fe20000000000 */
[----:B------:R1:W-:Y:S01]  /*ea20*/  UTMALDG.4D [UR40], [UR6], desc[UR16] ;  /* 0x00001028060075b4 */ /* 0x0003e20008019000 */
[----:B--2---:R-:W-:-:S02]  /*ea30*/  UIADD3 UR24, UR8, 0xf000, URZ ;  /* 0x0000f00008187890 */ /* 0x004fc4000fffe03f */
[----:B------:R-:W-:Y:S01]  /*ea40*/  UIADD3 UR8, UR8, 0x11800, URZ ;  /* 0x0001180008087890 */ /* 0x000fe2000fffe03f */
[----:B------:R-:W-:Y:S01]  /*ea50*/  UMOV UR26, 0x80 ;  /* 0x00000080001a7882 */ /* 0x000fe20000000000 */
[----:B------:R1:W-:Y:S05]  /*ea60*/  UTMALDG.4D [UR32], [UR6], desc[UR16] ;  /* 0x00001020060075b4 */ /* 0x0003ea0008019000 */
[----:B------:R1:W-:Y:S02]  /*ea70*/  UTMALDG.4D [UR24], [UR6], desc[UR16] ;  /* 0x00001018060075b4 */ /* 0x0003e40008019000 */
[----:B------:R1:W-:Y:S02]  /*ea80*/  UTMALDG.4D [UR8], [UR6], desc[UR16] ;  /* 0x00001008060075b4 */ /* 0x0003e40008019000 */
[----:B-1----:R-:W-:Y:S05]  /*ea90*/  @P1 BRA `(.L_x_596) ;  /* 0x0000000800581947 */ /* 0x002fea0003800000 */
[----:B------:R-:W0:Y:S01]  /*eaa0*/  LDC.64 R12, c[0x0][0x730] ;  /* 0x0001cc00ff0c7b82 */ /* 0x000e220000000a00 */
[----:B------:R-:W-:Y:S01]  /*eab0*/  ULDC.64 UR8, c[0x0][0x738] ;  /* 0x0001ce0000087ab9 */ /* 0x000fe20000000a00 */
[----:B------:R-:W-:Y:S01]  /*eac0*/  LOP3.LUT R16, R21, 0x1f, RZ, 0xc0, !PT ;  /* 0x0000001f15107812 */ /* 0x000fe200078ec0ff */
[----:B------:R-:W-:Y:S02]  /*ead0*/  UIMAD UR6, UR47, UR8, URZ ;  /* 0x000000082f0672a4 */ /* 0x000fe4000f8e023f */
[----:B------:R-:W-:Y:S02]  /*eae0*/  UIMAD.WIDE.U32 UR4, UR21, UR8, UR38 ;  /* 0x00000008150472a5 */ /* 0x000fe4000f8e0026 */
[----:B------:R-:W-:Y:S01]  /*eaf0*/  UIMAD UR6, UR21, UR9, UR6 ;  /* 0x00000009150672a4 */ /* 0x000fe2000f8e0206 */
[----:B------:R-:W1:Y:S03]  /*eb00*/  LDC.64 R14, c[0x0][0x728] ;  /* 0x0001ca00ff0e7b82 */ /* 0x000e660000000a00 */
[----:B------:R-:W-:Y:S01]  /*eb10*/  UIADD3 UR6, UR5, UR6, URZ ;  /* 0x0000000605067290 */ /* 0x000fe2000fffe03f */
[----:B------:R-:W-:-:S02]  /*eb20*/  IMAD.U32 R4, RZ, RZ, UR4 ;  /* 0x00000004ff047e24 */ /* 0x000fc4000f8e00ff */
[----:B------:R-:W-:Y:S01]  /*eb30*/  IMAD.U32 R5, RZ, RZ, UR5 ;  /* 0x00000005ff057e24 */ /* 0x000fe2000f8e00ff */
[----:B------:R-:W-:Y:S01]  /*eb40*/  UIMAD.WIDE.U32 UR4, UR21, UR14, UR38 ;  /* 0x0000000e150472a5 */ /* 0x000fe2000f8e0026 */
[----:B------:R-:W-:Y:S02]  /*eb50*/  IMAD.MOV.U32 R2, RZ, RZ, R4 ;  /* 0x000000ffff027224 */ /* 0x000fe400078e0004 */
[----:B------:R-:W-:Y:S01]  /*eb60*/  IMAD.U32 R3, RZ, RZ, UR6 ;  /* 0x00000006ff037e24 */ /* 0x000fe2000f8e00ff */
[----:B------:R-:W-:Y:S01]  /*eb70*/  UIADD3 UR5, UR15, UR5, URZ ;  /* 0x000000050f057290 */ /* 0x000fe2000fffe03f */
[----:B------:R-:W-:-:S03]  /*eb80*/  IMAD.MOV.U32 R4, RZ, RZ, 0x1 ;  /* 0x00000001ff047424 */ /* 0x000fc600078e00ff */
[----:B------:R-:W-:Y:S02]  /*eb90*/  UIMAD.WIDE.U32 UR4, UR20, UR30, UR4 ;  /* 0x0000001e140472a5 */ /* 0x000fe4000f8e0004 */
[----:B0-----:R-:W-:-:S04]  /*eba0*/  IMAD.WIDE.U32 R2, R12, UR20, R2 ;  /* 0x000000140c027c25 */ /* 0x001fc8000f8e0002 */
[----:B------:R-:W-:Y:S01]  /*ebb0*/  IMAD R12, R17, R12, RZ ;  /* 0x0000000c110c7224 */ /* 0x000fe200078e02ff */
[----:B------:R-:W-:Y:S01]  /*ebc0*/  IADD3 R2, P1, R2, UR46, RZ ;  /* 0x0000002e02027c10 */ /* 0x000fe2000ff3e0ff */
[----:B------:R-:W-:Y:S02]  /*ebd0*/  UIADD3 UR46, UR46, 0x40, URZ ;  /* 0x000000402e2e7890 */ /* 0x000fe4000fffe03f */
[----:B------:R-:W-:Y:S02]  /*ebe0*/  IMAD R13, R13, UR20, R12 ;  /* 0x000000140d0d7c24 */ /* 0x000fe4000f8e020c */
[----:B------:R-:W-:Y:S01]  /*ebf0*/  USHF.R.S32.HI UR6, URZ, 0x1f, UR46 ;  /* 0x0000001f3f067899 */ /* 0x000fe2000801142e */
[----:B------:R-:W-:Y:S01]  /*ec00*/  IMAD.MOV.U32 R12, RZ, RZ, RZ ;  /* 0x000000ffff0c7224 */ /* 0x000fe200078e00ff */
[----:B------:R-:W-:Y:S01]  /*ec10*/  UIADD3 UR46, UP0, UR46, UR4, URZ ;  /* 0x000000042e2e7290 */ /* 0x000fe2000ff1e03f */
[----:B------:R-:W-:Y:S01]  /*ec20*/  IMAD.X R3, R3, 0x1, R13, P1 ;  /* 0x0000000103037824 */ /* 0x000fe200008e060d */
[----:B-1----:R-:W-:Y:S01]  /*ec30*/  LEA R14, P1, R2, R14, 0x2 ;  /* 0x0000000e020e7211 */ /* 0x002fe200078210ff */
[----:B------:R-:W-:Y:S01]  /*ec40*/  IMAD.MOV.U32 R13, RZ, RZ, 0x1 ;  /* 0x00000001ff0d7424 */ /* 0x000fe200078e00ff */
[----:B------:R-:W-:-:S02]  /*ec50*/  UIADD3.X UR6, UR6, UR31, UR5, UP0, !UPT ;  /* 0x0000001f06067290 */ /* 0x000fc400087fe405 */
[----:B------:R-:W-:Y:S01]  /*ec60*/  ULEA UR22, UP0, UR46, UR22, 0x2 ;  /* 0x000000162e167291 */ /* 0x000fe2000f80103f */
[----:B------:R-:W-:Y:S01]  /*ec70*/  LEA.HI.X R15, R2, R15, R3, 0x2, P1 ;  /* 0x0000000f020f7211 */ /* 0x000fe200008f1403 */
[----:B------:R-:W-:Y:S02]  /*ec80*/  IMAD.U32 R3, RZ, RZ, UR19 ;  /* 0x00000013ff037e24 */ /* 0x000fe4000f8e00ff */
[----:B------:R-:W-:Y:S02]  /*ec90*/  ULEA.HI.X UR23, UR46, UR23, UR6, 0x2, UP0 ;  /* 0x000000172e177291 */ /* 0x000fe400080f1406 */
[----:B------:R-:W-:-:S04]  /*eca0*/  IMAD.U32 R18, RZ, RZ, UR22 ;  /* 0x00000016ff127e24 */ /* 0x000fc8000f8e00ff */
[----:B------:R-:W-:-:S07]  /*ecb0*/  IMAD.U32 R19, RZ, RZ, UR23 ;  /* 0x00000017ff137e24 */ /* 0x000fce000f8e00ff */
.L_x_601:
[----:B------:R-:W-:-:S04]  /*ecc0*/  SHF.L.U32 R5, R13, 0x1f, RZ ;  /* 0x0000001f0d057819 */ /* 0x000fc800000006ff */
[----:B------:R-:W0:Y:S02]  /*ecd0*/  SYNCS.PHASECHK.TRANS64.TRYWAIT P1, [R6+URZ+0x31638], R5 ;  /* 0x03163805060075a7 */ /* 0x000e24000802017f */
[----:B0-----:R-:W-:Y:S05]  /*ece0*/  @!P1 BRA `(.L_x_597) ;  /* 0x0000000c00d89947 */ /* 0x001fea0003800000 */
.L_x_610:
[----:B------:R-:W-:Y:S05]  /*ecf0*/  @P0 BRA `(.L_x_598) ;  /* 0x0000000000140947 */ /* 0x000fea0003800000 */
[----:B------:R-:W-:Y:S01]  /*ed00*/  ISETP.NE.AND P1, PT, R16, RZ, PT ;  /* 0x000000ff1000720c */ /* 0x000fe20003f25270 */
[----:B0-----:R-:W-:-:S04]  /*ed10*/  IMAD.MOV.U32 R5, RZ, RZ, 0x8100 ;  /* 0x00008100ff057424 */ /* 0x001fc800078e00ff */
[----:B------:R1:W-:Y:S08]  /*ed20*/  SYNCS.ARRIVE.TRANS64 RZ, [R6+URZ+0x31630], R5 ;  /* 0x0316300506ff79a7 */ /* 0x0003f0000800003f */
[----:B------:R-:W-:Y:S05]  /*ed30*/  @!P1 BRA `(.L_x_598) ;  /* 0x0000000000049947 */ /* 0x000fea0003800000 */
[----:B------:R-:W-:Y:S01]  /*ed40*/  BPT.TRAP 0x1 ;  /* 0x000000040000795c */ /* 0x000fe20000300000 */
.L_x_598:
[----:B01----:R-:W-:Y:S01]  /*ed50*/  IMAD.MOV.U32 R5, RZ, RZ, R8 ;  /* 0x000000ffff057224 */ /* 0x003fe200078e0008 */
        /* <DEDUP_REMOVED lines=10> */
[----:B------:R-:W-:Y:S01]  /*ee00*/  ISETP.NE.AND P1, PT, R12, 0x2, PT ;  /* 0x000000020c00780c */ /* 0x000fe20003f25270 */
[----:B------:R-:W-:Y:S01]  /*ee10*/  UMOV UR34, 0x40 ;  /* 0x0000004000227882 */ /* 0x000fe20000000000 */
[----:B------:R-:W-:Y:S01]  /*ee20*/  R2UR UR4, R14 ;  /* 0x000000000e0472ca */ /* 0x000fe200000e0000 */
[----:B------:R-:W-:Y:S01]  /*ee30*/  UIADD3 UR16, UR14, 0x24100, URZ ;  /* 0x000241000e107890 */ /* 0x000fe2000fffe03f */
[----:B------:R-:W-:Y:S01]  /*ee40*/  R2UR UR7, R2 ;  /* 0x00000000020772ca */ /* 0x000fe200000e0000 */
[----:B------:R-:W-:Y:S01]  /*ee50*/  UIADD3 UR17, UR14, 0x31630, URZ ;  /* 0x000316300e117890 */ /* 0x000fe2000fffe03f */
[----:B------:R-:W-:Y:S01]  /*ee60*/  R2UR UR5, R15 ;  /* 0x000000000f0572ca */ /* 0x000fe200000e0000 */
[----:B------:R-:W-:Y:S01]  /*ee70*/  UIADD3 UR32, UR14, 0x26100, URZ ;  /* 0x000261000e207890 */ /* 0x000fe2000fffe03f */
[----:B------:R-:W-:Y:S01]  /*ee80*/  SEL R2, RZ, 0x1, P1 ;  /* 0x00000001ff027807 */ /* 0x000fe20000800000 */
[----:B------:R-:W-:Y:S01]  /*ee90*/  UIADD3 UR24, UR14, 0x28100, URZ ;  /* 0x000281000e187890 */ /* 0x000fe2000fffe03f */
[----:B------:R-:W-:Y:S01]  /*eea0*/  SEL R12, R12, RZ, P1 ;  /* 0x000000ff0c0c7207 */ /* 0x000fe20000800000 */
[----:B------:R-:W-:Y:S01]  /*eeb0*/  UMOV UR36, UR20 ;  /* 0x0000001400247c82 */ /* 0x000fe20008000000 */
[----:B------:R-:W-:Y:S01]  /*eec0*/  LOP3.LUT R4, R4, R2, RZ, 0x3c, !PT ;  /* 0x0000000204047212 */ /* 0x000fe200078e3cff */
[----:B------:R-:W-:Y:S01]  /*eed0*/  UMOV UR37, UR21 ;  /* 0x0000001500257c82 */ /* 0x000fe20008000000 */
[----:B------:R-:W-:Y:S01]  /*eee0*/  UMOV UR35, UR19 ;  /* 0x0000001300237c82 */ /* 0x000fe20008000000 */
[----:B------:R-:W-:Y:S01]  /*eef0*/  UMOV UR33, UR17 ;  /* 0x0000001100217c82 */ /* 0x000fe20008000000 */
[----:B------:R-:W-:Y:S01]  /*ef00*/  UMOV UR26, 0x80 ;  /* 0x00000080001a7882 */ /* 0x000fe20000000000 */
[----:B------:R0:W-:Y:S01]  /*ef10*/  UTMALDG.4D [UR16], [UR6], desc[UR8] ;  /* 0x00000810060075b4 */ /* 0x0001e20008019000 */
[----:B------:R-:W-:Y:S01]  /*ef20*/  UMOV UR28, UR20 ;  /* 0x00000014001c7c82 */ /* 0x000fe20008000000 */
[----:B------:R-:W-:Y:S01]  /*ef30*/  UMOV UR29, UR21 ;  /* 0x00000015001d7c82 */ /* 0x000fe20008000000 */
[----:B------:R-:W-:Y:S01]  /*ef40*/  UMOV UR27, UR19 ;  /* 0x00000013001b7c82 */ /* 0x000fe20008000000 */
[----:B------:R-:W-:Y:S01]  /*ef50*/  UMOV UR25, UR17 ;  /* 0x0000001100197c82 */ /* 0x000fe20008000000 */
[----:B------:R-:W-:Y:S01]  /*ef60*/  IMAD R20, R12, 0x8, R6 ;  /* 0x000000080c147824 */ /* 0x000fe200078e0206 */
[----:B------:R-:W-:Y:S01]  /*ef70*/  SHF.L.U32 R2, R4, 0x1f, RZ ;  /* 0x0000001f04027819 */ /* 0x000fe200000006ff */
[----:B------:R-:W-:Y:S01]  /*ef80*/  UMOV UR10, 0x10 ;  /* 0x00000010000a7882 */ /* 0x000fe20000000000 */
[----:B------:R1:W-:Y:S01]  /*ef90*/  UTMALDG.4D [UR32], [UR6], desc[UR8] ;  /* 0x00000820060075b4 */ /* 0x0003e20008019000 */
[----:B------:R-:W-:Y:S01]  /*efa0*/  UMOV UR15, UR17 ;  /* 0x00000011000f7c82 */ /* 0x000fe20008000000 */
[----:B------:R-:W-:Y:S01]  /*efb0*/  ISETP.NE.AND P2, PT, R11, RZ, PT ;  /* 0x000000ff0b00720c */ /* 0x000fe20003f45270 */
[----:B------:R1:W-:Y:S01]  /*efc0*/  UTMALDG.4D [UR24], [UR6], desc[UR8] ;  /* 0x00000818060075b4 */ /* 0x0003e20008019000 */
[----:B0-----:R-:W-:-:S02]  /*efd0*/  UIADD3 UR16, UR14, 0x2a100, URZ ;  /* 0x0002a1000e107890 */ /* 0x001fc4000fffe03f */
[----:B------:R-:W-:Y:S01]  /*efe0*/  UIADD3 UR14, UR14, 0x2c300, URZ ;  /* 0x0002c3000e0e7890 */ /* 0x000fe2000fffe03f */
[----:B------:R-:W-:-:S06]  /*eff0*/  UMOV UR18, 0xc0 ;  /* 0x000000c000127882 */ /* 0x000fcc0000000000 */
[----:B------:R1:W-:Y:S02]  /*f000*/  UTMALDG.4D [UR16], [UR6], desc[UR8] ;  /* 0x00000810060075b4 */ /* 0x0003e40008019000 */
[----:B------:R1:W-:Y:S01]  /*f010*/  UBLKCP.S.G [UR14], [UR4], UR10 ;  /* 0x0000000e040073ba */ /* 0x0003e2000800020a */
[----:B------:R-:W0:Y:S02]  /*f020*/  SYNCS.PHASECHK.TRANS64.TRYWAIT P1, [R20+URZ+0x31620], R2 ;  /* 0x03162002140075a7 */ /* 0x000e24000802017f */
[----:B01----:R-:W-:Y:S05]  /*f030*/  @!P1 BRA `(.L_x_599) ;  /* 0x0000000c00189947 */ /* 0x003fea0003800000 */
.L_x_612:
[----:B------:R-:W-:Y:S01]  /*f040*/  LOP3.LUT R13, R13, 0x1, RZ, 0x3c, !PT ;  /* 0x000000010d0d7812 */ /* 0x000fe200078e3cff */
[----:B------:R-:W-:Y:S06]  /*f050*/  @P2 BRA `(.L_x_600) ;  /* 0x0000000000142947 */ /* 0x000fec0003800000 */
[----:B------:R-:W-:Y:S01]  /*f060*/  ISETP.NE.AND P1, PT, R16, RZ, PT ;  /* 0x000000ff1000720c */ /* 0x000fe20003f25270 */
[----:B0-----:R-:W-:-:S04]  /*f070*/  IMAD.MOV.U32 R2, RZ, RZ, 0x8100 ;  /* 0x00008100ff027424 */ /* 0x001fc800078e00ff */
[----:B------:R1:W-:Y:S08]  /*f080*/  SYNCS.ARRIVE.TRANS64 RZ, [R20+URZ+0x31610], R2 ;  /* 0x0316100214ff79a7 */ /* 0x0003f0000800003f */
[----:B------:R-:W-:Y:S05]  /*f090*/  @!P1 BRA `(.L_x_600) ;  /* 0x0000000000049947 */ /* 0x000fea0003800000 */
[----:B------:R-:W-:Y:S01]  /*f0a0*/  BPT.TRAP 0x1 ;  /* 0x000000040000795c */ /* 0x000fe20000300000 */
.L_x_600:
[--C-:B01----:R-:W-:Y:S01]  /*f0b0*/  IMAD R2, R12, 0x8000, R6.reuse ;  /* 0x000080000c027824 */ /* 0x103fe200078e0206 */
        /* <DEDUP_REMOVED lines=15> */
[----:B------:R-:W-:Y:S01]  /*f1b0*/  UIADD3 UR41, UR41, 0x31610, URZ ;  /* 0x0003161029297890 */ /* 0x000fe2000fffe03f */
        /* <DEDUP_REMOVED lines=9> */
[----:B------:R-:W-:Y:S01]  /*f250*/  IMAD.U32 R3, RZ, RZ, UR43 ;  /* 0x0000002bff037e24 */ /* 0x000fe2000f8e00ff */
[----:B------:R-:W-:Y:S01]  /*f260*/  UMOV UR45, UR21 ;  /* 0x00000015002d7c82 */ /* 0x000fe20008000000 */
        /* <DEDUP_REMOVED lines=8> */
[----:B------:R0:W-:Y:S01]  /*f2f0*/  UTMALDG.4D [UR40], [UR4], desc[UR6] ;  /* 0x00000628040075b4 */ /* 0x0001e20008019000 */
[----:B------:R-:W-:Y:S01]  /*f300*/  UIADD3 UR8, UR8, 0x2c100, URZ ;  /* 0x0002c10008087890 */ /* 0x000fe2000fffe03f */
[----:B------:R-:W-:Y:S01]  /*f310*/  IMAD.X R15, RZ, RZ, R15, P2 ;  /* 0x000000ffff0f7224 */ /* 0x000fe200010e060f */
[----:B------:R-:W-:Y:S01]  /*f320*/  UMOV UR25, UR41 ;  /* 0x0000002900197c82 */ /* 0x000fe20008000000 */
[----:B------:R-:W-:Y:S01]  /*f330*/  UMOV UR27, UR43 ;  /* 0x0000002b001b7c82 */ /* 0x000fe20008000000 */
[----:B------:R-:W-:Y:S01]  /*f340*/  UMOV UR18, 0xc0 ;  /* 0x000000c000127882 */ /* 0x000fe20000000000 */
[----:B------:R-:W-:Y:S01]  /*f350*/  UMOV UR17, UR41 ;  /* 0x0000002900117c82 */ /* 0x000fe20008000000 */
[----:B------:R-:W-:Y:S01]  /*f360*/  UMOV UR19, UR43 ;  /* 0x0000002b00137c82 */ /* 0x000fe20008000000 */
[----:B------:R0:W-:Y:S01]  /*f370*/  UTMALDG.4D [UR32], [UR4], desc[UR6] ;  /* 0x00000620040075b4 */ /* 0x0001e20008019000 */
[----:B------:R-:W-:Y:S01]  /*f380*/  UMOV UR10, 0x10 ;  /* 0x00000010000a7882 */ /* 0x000fe20000000000 */
[----:B------:R-:W-:Y:S01]  /*f390*/  UMOV UR9, UR41 ;  /* 0x0000002900097c82 */ /* 0x000fe20008000000 */
[----:B------:R-:W-:Y:S01]  /*f3a0*/  IMAD.X R19, RZ, RZ, R19, P3 ;  /* 0x000000ffff137224 */ /* 0x000fe200018e0613 */
[----:B------:R0:W-:Y:S01]  /*f3b0*/  UTMALDG.4D [UR24], [UR4], desc[UR6] ;  /* 0x00000618040075b4 */ /* 0x0001e20008019000 */
[----:B------:R0:W-:Y:S01]  /*f3c0*/  UTMALDG.4D [UR16], [UR4], desc[UR6] ;  /* 0x00000610040075b4 */ /* 0x0001e20008019000 */
[----:B------:R0:W-:Y:S02]  /*f3d0*/  UBLKCP.S.G [UR8], [UR14], UR10 ;  /* 0x000000080e0073ba */ /* 0x0001e4000800020a */
[----:B0-----:R-:W-:Y:S05]  /*f3e0*/  @!P1 BRA `(.L_x_601) ;  /* 0xfffffff800349947 */ /* 0x001fea000383ffff */
[----:B------:R-:W-:-:S07]  /*f3f0*/  VIADD R12, R12, 0x1 ;  /* 0x000000010c0c7836 */ /* 0x000fce0000000000 */
.L_x_596:
[----:B------:R-:W-:Y:S01]  /*f400*/  SHF.L.U32 R16, R13, 0x1f, RZ ;  /* 0x0000001f0d107819 */ /* 0x000fe200000006ff */
[----:B------:R-:W0:Y:S01]  /*f410*/  LDC.64 R10, c[0x0][0x730] ;  /* 0x0001cc00ff0a7b82 */ /* 0x000e220000000a00 */
[----:B------:R-:W-:Y:S02]  /*f420*/  IMAD.U32 R14, RZ, RZ, UR38 ;  /* 0x00000026ff0e7e24 */ /* 0x000fe4000f8e00ff */
[----:B------:R-:W-:Y:S02]  /*f430*/  IMAD.U32 R2, RZ, RZ, UR38 ;  /* 0x00000026ff027e24 */ /* 0x000fe4000f8e00ff */
[----:B------:R-:W-:Y:S02]  /*f440*/  IMAD.MOV.U32 R2, RZ, RZ, R14 ;  /* 0x000000ffff027224 */ /* 0x000fe400078e000e */
[----:B------:R-:W-:Y:S01]  /*f450*/  IMAD.U32 R3, RZ, RZ, UR39 ;  /* 0x00000027ff037e24 */ /* 0x000fe2000f8e00ff */
[----:B------:R-:W1:Y:S01]  /*f460*/  SYNCS.PHASECHK.TRANS64.TRYWAIT P1, [R6+URZ+0x31638], R16 ;  /* 0x03163810060075a7 */ /* 0x000e62000802017f */
[----:B------:R-:W-:Y:S01]  /*f470*/  IMAD.U32 R15, RZ, RZ, UR39 ;  /* 0x00000027ff0f7e24 */ /* 0x000fe2000f8e00ff */
[----:B------:R-:W2:Y:S01]  /*f480*/  LDC.64 R8, c[0x0][0x738] ;  /* 0x0001ce00ff087b82 */ /* 0x000ea20000000a00 */
[----:B0-----:R-:W-:-:S02]  /*f490*/  IMAD R14, R17, R10, RZ ;  /* 0x0000000a110e7224 */ /* 0x001fc400078e02ff */
[----:B------:R-:W-:-:S04]  /*f4a0*/  IMAD.WIDE.U32 R2, R10, UR20, R2 ;  /* 0x000000140a027c25 */ /* 0x000fc8000f8e0002 */
[----:B------:R-:W-:-:S04]  /*f4b0*/  IMAD R11, R11, UR20, R14 ;  /* 0x000000140b0b7c24 */ /* 0x000fc8000f8e020e */
[----:B------:R-:W-:Y:S02]  /*f4c0*/  IMAD.IADD R3, R11, 0x1, R3 ;  /* 0x000000010b037824 */ /* 0x000fe400078e0203 */
[C---:B--2---:R-:W-:Y:S02]  /*f4d0*/  IMAD R10, R8.reuse, UR47, RZ ;  /* 0x0000002f080a7c24 */ /* 0x044fe4000f8e02ff */
[----:B------:R-:W-:-:S04]  /*f4e0*/  IMAD.WIDE.U32 R2, R8, UR21, R2 ;  /* 0x0000001508027c25 */ /* 0x000fc8000f8e0002 */
[----:B------:R-:W-:Y:S01]  /*f4f0*/  IMAD R9, R9, UR21, R10 ;  /* 0x0000001509097c24 */ /* 0x000fe2000f8e020a */
[----:B-1----:R-:W-:Y:S06]  /*f500*/  @!P1 BRA `(.L_x_602) ;  /* 0x0000000400fc9947 */ /* 0x002fec0003800000 */
.L_x_613:
[----:B------:R-:W-:Y:S01]  /*f510*/  IMAD.IADD R8, R9, 0x1, R3 ;  /* 0x0000000109087824 */ /* 0x000fe200078e0203 */
[----:B------:R-:W-:Y:S06]  /*f520*/  @P0 BRA `(.L_x_603) ;  /* 0x0000000000140947 */ /* 0x000fec0003800000 */
[----:B------:R-:W-:Y:S01]  /*f530*/  LOP3.LUT P0, RZ, R21, 0x1f, RZ, 0xc0, !PT ;  /* 0x0000001f15ff7812 */ /* 0x000fe2000780c0ff */
[----:B------:R-:W-:-:S04]  /*f540*/  IMAD.MOV.U32 R9, RZ, RZ, 0x8100 ;  /* 0x00008100ff097424 */ /* 0x000fc800078e00ff */
[----:B------:R1:W-:Y:S08]  /*f550*/  SYNCS.ARRIVE.TRANS64 RZ, [R6+URZ+0x31630], R9 ;  /* 0x0316300906ff79a7 */ /* 0x0003f0000800003f */
[----:B------:R-:W-:Y:S05]  /*f560*/  @!P0 BRA `(.L_x_603) ;  /* 0x0000000000048947 */ /* 0x000fea0003800000 */
[----:B------:R-:W-:Y:S01]  /*f570*/  BPT.TRAP 0x1 ;  /* 0x000000040000795c */ /* 0x000fe20000300000 */
.L_x_603:
[----:B------:R-:W-:Y:S01]  /*f580*/  R2UR UR43, R0 ;  /* 0x00000000002b72ca */ /* 0x000fe200000e0000 */
[----:B------:R-:W-:Y:S01]  /*f590*/  ULDC.64 UR14, c[0x0][0x728] ;  /* 0x0001ca00000e7ab9 */ /* 0x000fe20000000a00 */
[----:B------:R-:W-:Y:S01]  /*f5a0*/  R2UR UR6, R2 ;  /* 0x00000000020672ca */ /* 0x000fe200000e0000 */
[----:B------:R-:W-:Y:S01]  /*f5b0*/  UMOV UR9, 0x14f00000 ;  /* 0x14f0000000097882 */ /* 0x000fe20000000000 */
[----:B------:R-:W-:Y:S01]  /*f5c0*/  R2UR UR7, R3 ;  /* 0x00000000030772ca */ /* 0x000fe200000e0000 */
[----:B------:R-:W-:Y:S01]  /*f5d0*/  UMOV UR42, URZ ;  /* 0x0000003f002a7c82 */ /* 0x000fe20008000000 */
[----:B------:R-:W-:Y:S01]  /*f5e0*/  R2UR UR8, R8 ;  /* 0x00000000080872ca */ /* 0x000fe200000e0000 */
[----:B------:R-:W-:Y:S01]  /*f5f0*/  UMOV UR44, UR20 ;  /* 0x00000014002c7c82 */ /* 0x000fe20008000000 */
[----:B------:R-:W-:Y:S01]  /*f600*/  IADD3 R5, P0, R5, 0x1f0, RZ ;  /* 0x000001f005057810 */ /* 0x000fe20007f1e0ff */
[----:B------:R-:W-:Y:S01]  /*f610*/  UMOV UR45, UR21 ;  /* 0x00000015002d7c82 */ /* 0x000fe20008000000 */
[----:B------:R-:W-:Y:S01]  /*f620*/  R2UR UR10, R6 ;  /* 0x00000000060a72ca */ /* 0x000fe200000e0000 */
[----:B------:R-:W-:Y:S01]  /*f630*/  UMOV UR34, 0x40 ;  /* 0x0000004000227882 */ /* 0x000fe20000000000 */
[----:B------:R-:W-:Y:S01]  /*f640*/  R2UR UR4, R5 ;  /* 0x00000000050472ca */ /* 0x000fe200000e0000 */
[----:B------:R-:W-:Y:S01]  /*f650*/  USHF.L.U32 UR43, UR43, 0x6, URZ ;  /* 0x000000062b2b7899 */ /* 0x000fe2000800063f */
[----:B------:R-:W-:Y:S01]  /*f660*/  IMAD.X R7, RZ, RZ, R7, P0 ;  /* 0x000000ffff077224 */ /* 0x000fe200000e0607 */
[----:B------:R-:W-:Y:S01]  /*f670*/  UMOV UR36, UR20 ;  /* 0x0000001400247c82 */ /* 0x000fe20008000000 */
[----:B------:R-:W-:Y:S01]  /*f680*/  UMOV UR37, UR21 ;  /* 0x0000001500257c82 */ /* 0x000fe20008000000 */
[----:B------:R-:W-:Y:S01]  /*f690*/  UIADD3 UR7, UP0, UR43, UR6, URZ ;  /* 0x000000062b077290 */ /* 0x000fe2000ff1e03f */
[----:B------:R-:W-:Y:S01]  /*f6a0*/  ISETP.NE.AND P0, PT, R12, 0x2, PT ;  /* 0x000000020c00780c */ /* 0x000fe20003f05270 */
[----:B------:R-:W-:Y:S01]  /*f6b0*/  UMOV UR26, 0x80 ;  /* 0x00000080001a7882 */ /* 0x000fe20000000000 */
[----:B------:R-:W-:Y:S01]  /*f6c0*/  R2UR UR5, R7 ;  /* 0x00000000070572ca */ /* 0x000fe200000e0000 */
[----:B------:R-:W-:Y:S01]  /*f6d0*/  ULEA.HI.X.SX32 UR8, UR43, UR8, 0x1, UP0 ;  /* 0x000000082b087291 */ /* 0x000fe200080f0e3f */
[----:B------:R-:W-:Y:S01]  /*f6e0*/  SEL R3, RZ, 0x1, P0 ;  /* 0x00000001ff037807 */ /* 0x000fe20000000000 */
[----:B------:R-:W-:Y:S01]  /*f6f0*/  ULEA UR6, UP0, UR7, UR14, 0x2 ;  /* 0x0000000e07067291 */ /* 0x000fe2000f80103f */
[----:B------:R-:W-:Y:S01]  /*f700*/  LOP3.LUT R13, R13, 0x1, RZ, 0x3c, !PT ;  /* 0x000000010d0d7812 */ /* 0x000fe200078e3cff */
[----:B------:R-:W-:Y:S01]  /*f710*/  UIADD3 UR40, UR10, 0x24100, URZ ;  /* 0x000241000a287890 */ /* 0x000fe2000fffe03f */
[----:B------:R-:W-:Y:S01]  /*f720*/  LOP3.LUT R4, R4, R3, RZ, 0x3c, !PT ;  /* 0x0000000304047212 */ /* 0x000fe200078e3cff */
[----:B------:R-:W-:Y:S01]  /*f730*/  UIADD3 UR41, UR10, 0x31630, URZ ;  /* 0x000316300a297890 */ /* 0x000fe2000fffe03f */
[----:B------:R-:W-:Y:S01]  /*f740*/  SEL R12, R12, RZ, P0 ;  /* 0x000000ff0c0c7207 */ /* 0x000fe20000000000 */
[----:B------:R-:W-:-:S02]  /*f750*/  UIADD3 UR43, UR43, UR54, URZ ;  /* 0x000000362b2b7290 */ /* 0x000fc4000fffe03f */
[----:B------:R-:W-:Y:S02]  /*f760*/  UIADD3 UR32, UR10, 0x26100, URZ ;  /* 0x000261000a207890 */ /* 0x000fe4000fffe03f */
[----:B------:R-:W-:Y:S02]  /*f770*/  UIADD3 UR24, UR10, 0x28100, URZ ;  /* 0x000281000a187890 */ /* 0x000fe4000fffe03f */
[----:B------:R-:W-:Y:S02]  /*f780*/  UIADD3 UR16, UR10, 0x2a100, URZ ;  /* 0x0002a1000a107890 */ /* 0x000fe4000fffe03f */
[----:B------:R-:W-:Y:S02]  /*f790*/  ULEA.HI.X UR7, UR7, UR15, UR8, 0x2, UP0 ;  /* 0x0000000f07077291 */ /* 0x000fe400080f1408 */
[----:B------:R-:W-:Y:S01]  /*f7a0*/  UIADD3 UR14, UR10, 0x2c300, URZ ;  /* 0x0002c3000a0e7890 */ /* 0x000fe2000fffe03f */
[----:B------:R-:W-:Y:S01]  /*f7b0*/  UMOV UR8, 0x0 ;  /* 0x0000000000087882 */ /* 0x000fe20000000000 */
[----:B------:R-:W-:Y:S01]  /*f7c0*/  UMOV UR33, UR41 ;  /* 0x0000002900217c82 */ /* 0x000fe20008000000 */
        /* <DEDUP_REMOVED lines=15> */
[----:B---3--:R-:W-:Y:S01]  /*f8c0*/  NOP ;  /* 0x0000000000007918 */ /* 0x008fe20000000000 */
.L_x_589:
[----:B------:R-:W-:Y:S05]  /*f8d0*/  WARPSYNC.ALL ;  /* 0x0000000000007948 */ /* 0x000fea0003800000 */
[----:B------:R-:W-:-:S13]  /*f8e0*/  ELECT P0, URZ, PT ;  /* 0x00000000003f782f */ /* 0x000fda0003800000 */
[----:B------:R-:W-:Y:S05]  /*f8f0*/  @!P0 BRA `(.L_x_480) ;  /* 0x00000000007c8947 */ /* 0x000fea0003800000 */
[----:B------:R-:W3:Y:S02]  /*f900*/  LDL R0, [R1] ;  /* 0x0000000001007983 */ /* 0x000ee40000100800 */
[----:B---3--:R-:W-:-:S13]  /*f910*/  R2UR UR4, R0 ;  /* 0x00000000000472ca */ /* 0x008fda00000e0000 */
[----:B------:R-:W-:-:S06]  /*f920*/  ULOP3.LUT UR4, UR4, 0x2, URZ, 0xfc, !UPT ;  /* 0x0000000204047892 */ /* 0x000fcc000f8efc3f */
[----:B------:R-:W-:-:S05]  /*f930*/  IMAD.U32 R0, RZ, RZ, UR4 ;  /* 0x00000004ff007e24 */ /* 0x000fca000f8e00ff */
[----:B------:R-:W-:-:S13]  /*f940*/  ISETP.NE.AND P1, PT, R0, 0x3, PT ;  /* 0x000000030000780c */ /* 0x000fda0003f25270 */
[----:B------:R-:W-:Y:S05]  /*f950*/  @!P1 BRA `(.L_x_604) ;  /* 0x0000000000049947 */ /* 0x000fea0003800000 */
[----:B--2---:R-:W-:Y:S01]  /*f960*/  BPT.TRAP 0x1 ;  /* 0x000000040000795c */ /* 0x004fe20000300000 */
.L_x_604:
        /* <DEDUP_REMOVED lines=8> */
.L_x_614:
        /* <DEDUP_REMOVED lines=9> */
.L_x_615:
[----:B------:R-:W-:Y:S05]  /*fa80*/  @!P1 BRA `(.L_x_607) ;  /* 0x0000000000049947 */ /* 0x000fea0003800000 */
[----:B--2---:R-:W-:Y:S01]  /*fa90*/  BPT.TRAP 0x1 ;  /* 0x000000040000795c */ /* 0x004fe20000300000 */
.L_x_607:
[----:B------:R-:W-:-:S07]  /*faa0*/  SHF.L.U32 R13, R13, 0x1f, RZ ;  /* 0x0000001f0d0d7819 */ /* 0x000fce00000006ff */
.L_x_608:
[----:B----4-:R4:W0:Y:S02]  /*fab0*/  SYNCS.PHASECHK.TRANS64.TRYWAIT P0, [R2+URZ+0x31638], R13 ;  /* 0x0316380d020075a7 */ /* 0x010824000800017f */
[----:B0-----:R-:W-:Y:S05]  /*fac0*/  @!P0 NANOSLEEP.SYNCS 0x989680 ;  /* 0x009896800000895d */ /* 0x001fea0003900000 */
[----:B------:R-:W0:Y:S02]  /*fad0*/  @!P0 SYNCS.PHASECHK.TRANS64 P0, [R2+URZ+0x31638], R13 ;  /* 0x0316380d020085a7 */ /* 0x000e24000800007f */
[----:B0-----:R-:W-:Y:S05]  /*fae0*/  @!P0 BRA `(.L_x_608) ;  /* 0xfffffffc00f08947 */ /* 0x001fea000383ffff */
.L_x_480:
[----:B--2---:R-:W-:Y:S05]  /*faf0*/  BSYNC B0 ;  /* 0x0000000000007941 */ /* 0x004fea0003800000 */
.L_x_474:
[----:B------:R-:W-:Y:S05]  /*fb00*/  EXIT ;  /* 0x000000000000794d */ /* 0x000fea0003800000 */
.L_x_487:
[----:B0-----:R0:W1:Y:S02]  /*fb10*/  SYNCS.PHASECHK.TRANS64.TRYWAIT P0, [R17+URZ+0x31600], R12 ;  /* 0x0316000c110075a7 */ /* 0x001064000800017f */
[----:B-1----:R-:W-:Y:S05]  /*fb20*/  @!P0 NANOSLEEP.SYNCS 0x989680 ;  /* 0x009896800000895d */ /* 0x002fea0003900000 */
[----:B------:R-:W1:Y:S02]  /*fb30*/  @!P0 SYNCS.PHASECHK.TRANS64 P0, [R17+URZ+0x31600], R12 ;  /* 0x0316000c110085a7 */ /* 0x000e64000800007f */
[----:B-1----:R-:W-:Y:S05]  /*fb40*/  @!P0 BRA `(.L_x_487) ;  /* 0xfffffffc00f08947 */ /* 0x002fea000383ffff */
[----:B------:R-:W-:Y:S05]  /*fb50*/  BRA `(.L_x_486) ;  /* 0xffffff1400b07947 */ /* 0x000fea000383ffff */
.L_x_491:
[----:B-1----:R1:W2:Y:S02]  /*fb60*/  SYNCS.PHASECHK.TRANS64.TRYWAIT P0, [R16+URZ+0x31610], R9 ;  /* 0x03161009100075a7 */ /* 0x0022a4000800017f */
[----:B--2---:R-:W-:Y:S05]  /*fb70*/  @!P0 NANOSLEEP.SYNCS 0x989680 ;  /* 0x009896800000895d */ /* 0x004fea0003900000 */
[----:B------:R-:W2:Y:S02]  /*fb80*/  @!P0 SYNCS.PHASECHK.TRANS64 P0, [R16+URZ+0x31610], R9 ;  /* 0x03161009100085a7 */ /* 0x000ea4000800007f */
[----:B--2---:R-:W-:Y:S05]  /*fb90*/  @!P0 BRA `(.L_x_491) ;  /* 0xfffffffc00f08947 */ /* 0x004fea000383ffff */
[----:B------:R-:W-:Y:S05]  /*fba0*/  BRA `(.L_x_490) ;  /* 0xffffff2000447947 */ /* 0x000fea000383ffff */
.L_x_495:
[----:B---3--:R3:W4:Y:S02]  /*fbb0*/  SYNCS.PHASECHK.TRANS64.TRYWAIT P0, [R17+URZ+0x31630], R10 ;  /* 0x0316300a110075a7 */ /* 0x008724000800017f */
[----:B----4-:R-:W-:Y:S05]  /*fbc0*/  @!P0 NANOSLEEP.SYNCS 0x989680 ;  /* 0x009896800000895d */ /* 0x010fea0003900000 */
[----:B------:R-:W4:Y:S02]  /*fbd0*/  @!P0 SYNCS.PHASECHK.TRANS64 P0, [R17+URZ+0x31630], R10 ;  /* 0x0316300a110085a7 */ /* 0x000f24000800007f */
[----:B----4-:R-:W-:Y:S05]  /*fbe0*/  @!P0 BRA `(.L_x_495) ;  /* 0xfffffffc00f08947 */ /* 0x010fea000383ffff */
[----:B------:R-:W-:Y:S05]  /*fbf0*/  BRA `(.L_x_494) ;  /* 0xffffff3c00507947 */ /* 0x000fea000383ffff */
.L_x_594:
[----:B0-----:R0:W1:Y:S02]  /*fc00*/  SYNCS.PHASECHK.TRANS64.TRYWAIT P1, [R6+URZ+0x31620], R3 ;  /* 0x03162003060075a7 */ /* 0x001064000802017f */
[----:B-1----:R-:W-:Y:S05]  /*fc10*/  @!P1 NANOSLEEP.SYNCS 0x989680 ;  /* 0x009896800000995d */ /* 0x002fea0003900000 */
[----:B------:R-:W1:Y:S02]  /*fc20*/  @!P1 SYNCS.PHASECHK.TRANS64 P1, [R6+URZ+0x31620], R3 ;  /* 0x03162003060095a7 */ /* 0x000e64000802007f */
[----:B-1----:R-:W-:Y:S05]  /*fc30*/  @!P1 BRA `(.L_x_594) ;  /* 0xfffffffc00f09947 */ /* 0x002fea000383ffff */
[----:B------:R-:W-:Y:S05]  /*fc40*/  BRA `(.L_x_609) ;  /* 0xffffffe400987947 */ /* 0x000fea000383ffff */
.L_x_597:
[----:B0-----:R0:W1:Y:S02]  /*fc50*/  SYNCS.PHASECHK.TRANS64.TRYWAIT P1, [R6+URZ+0x31638], R5 ;  /* 0x03163805060075a7 */ /* 0x001064000802017f */
[----:B-1----:R-:W-:Y:S05]  /*fc60*/  @!P1 NANOSLEEP.SYNCS 0x989680 ;  /* 0x009896800000995d */ /* 0x002fea0003900000 */
[----:B------:R-:W1:Y:S02]  /*fc70*/  @!P1 SYNCS.PHASECHK.TRANS64 P1, [R6+URZ+0x31638], R5 ;  /* 0x03163805060095a7 */ /* 0x000e64000802007f */
[----:B-1----:R-:W-:Y:S05]  /*fc80*/  @!P1 BRA `(.L_x_597) ;  /* 0xfffffffc00f09947 */ /* 0x002fea000383ffff */
[----:B------:R-:W-:Y:S05]  /*fc90*/  BRA `(.L_x_610) ;  /* 0xfffffff000147947 */ /* 0x000fea000383ffff */
.L_x_599:
[----:B------:R-:W-:-:S07]  /*fca0*/  SHF.L.U32 R2, R4, 0x1f, RZ ;  /* 0x0000001f04027819 */ /* 0x000fce00000006ff */
.L_x_611:
[----:B0-----:R0:W1:Y:S02]  /*fcb0*/  SYNCS.PHASECHK.TRANS64.TRYWAIT P1, [R20+URZ+0x31620], R2 ;  /* 0x03162002140075a7 */ /* 0x001064000802017f */
[----:B-1----:R-:W-:Y:S05]  /*fcc0*/  @!P1 NANOSLEEP.SYNCS 0x989680 ;  /* 0x009896800000995d */ /* 0x002fea0003900000 */
[----:B------:R-:W1:Y:S02]  /*fcd0*/  @!P1 SYNCS.PHASECHK.TRANS64 P1, [R20+URZ+0x31620], R2 ;  /* 0x03162002140095a7 */ /* 0x000e64000802007f */
[----:B-1----:R-:W-:Y:S05]  /*fce0*/  @!P1 BRA `(.L_x_611) ;  /* 0xfffffffc00f09947 */ /* 0x002fea000383ffff */
[----:B------:R-:W-:Y:S05]  /*fcf0*/  BRA `(.L_x_612) ;  /* 0xfffffff000d07947 */ /* 0x000fea000383ffff */
.L_x_602:
[----:B0-----:R0:W1:Y:S02]  /*fd00*/  SYNCS.PHASECHK.TRANS64.TRYWAIT P1, [R6+URZ+0x31638], R16 ;  /* 0x03163810060075a7 */ /* 0x001064000802017f */
[----:B-1----:R-:W-:Y:S05]  /*fd10*/  @!P1 NANOSLEEP.SYNCS 0x989680 ;  /* 0x009896800000995d */ /* 0x002fea0003900000 */
[----:B------:R-:W1:Y:S02]  /*fd20*/  @!P1 SYNCS.PHASECHK.TRANS64 P1, [R6+URZ+0x31638], R16 ;  /* 0x03163810060095a7 */ /* 0x000e64000802007f */
[----:B-1----:R-:W-:Y:S05]  /*fd30*/  @!P1 BRA `(.L_x_602) ;  /* 0xfffffffc00f09947 */ /* 0x002fea000383ffff */
[----:B------:R-:W-:Y:S05]  /*fd40*/  BRA `(.L_x_613) ;  /* 0xfffffff400f07947 */ /* 0x000fea000383ffff */
.L_x_605:
[----:B---3--:R3:W4:Y:S02]  /*fd50*/  SYNCS.PHASECHK.TRANS64.TRYWAIT P0, [R5+URZ], R0 ;  /* 0x00000000050075a7 */ /* 0x008724000800017f */
[----:B----4-:R-:W-:Y:S05]  /*fd60*/  @!P0 NANOSLEEP.SYNCS 0x989680 ;  /* 0x009896800000895d */ /* 0x010fea0003900000 */
[----:B------:R-:W4:Y:S02]  /*fd70*/  @!P0 SYNCS.PHASECHK.TRANS64 P0, [R5+URZ], R0 ;  /* 0x00000000050085a7 */ /* 0x000f24000800007f */
[----:B----4-:R-:W-:Y:S05]  /*fd80*/  @!P0 BRA `(.L_x_605) ;  /* 0xfffffffc00f08947 */ /* 0x010fea000383ffff */
[----:B------:R-:W-:Y:S05]  /*fd90*/  BRA `(.L_x_614) ;  /* 0xfffffffc00147947 */ /* 0x000fea000383ffff */
.L_x_606:
[----:B---3--:R3:W4:Y:S02]  /*fda0*/  SYNCS.PHASECHK.TRANS64.TRYWAIT P0, [R3+URZ], R0 ;  /* 0x00000000030075a7 */ /* 0x008724000800017f */
[----:B----4-:R-:W-:Y:S05]  /*fdb0*/  @!P0 NANOSLEEP.SYNCS 0x989680 ;  /* 0x009896800000895d */ /* 0x010fea0003900000 */
[----:B------:R-:W4:Y:S02]  /*fdc0*/  @!P0 SYNCS.PHASECHK.TRANS64 P0, [R3+URZ], R0 ;  /* 0x00000000030085a7 */ /* 0x000f24000800007f */
[----:B----4-:R-:W-:Y:S05]  /*fdd0*/  @!P0 BRA `(.L_x_606) ;  /* 0xfffffffc00f08947 */ /* 0x010fea000383ffff */
[----:B------:R-:W-:Y:S05]  /*fde0*/  BRA `(.L_x_615) ;  /* 0xfffffffc00247947 */ /* 0x000fea000383ffff */
.L_x_616:
        /* <DEDUP_REMOVED lines=9> */
.L_x_1151:


//--------------------- .text._ZN7cutlass13device_kernelIN5flash11enable_sm90INS1_16FlashAttnBwdSm90INS1_25CollectiveMainloopBwdSm90ILi2ELi1ELi1EN4cute5tupleIJNS5_1CILi1EEES8_S8_EEENS6_IJNS7_ILi64EEENS7_ILi80EEENS7_ILi256EEEEEENS_6half_tEfNS_4arch4Sm90ELb0ELb1ELb1ELb1ELb0ELb0ELb1ELb1ELi2ELi1ELi1ELi1ELb0EEENS1_24CollectiveEpilogueBwdGQAISD_fSG_Li256ELb1ELb0EEENS1_19SingleTileSchedulerILb1ELb0ELb0ELi80EEEEEEEEEvNT_6ParamsE --------------------------
	.section	.text._ZN7cutlass13device_kernelIN5flash11enable_sm90INS1_16FlashAttnBwdSm90INS1_25CollectiveMainloopBwdSm90ILi2ELi1ELi1EN4cute5tupleIJNS5_1CILi1EEES8_S8_EEENS6_IJNS7_ILi64EEENS7_ILi80EEENS7_ILi256EEEEEENS_6half_tEfNS_4arch4Sm90ELb0ELb1ELb1ELb1ELb0ELb0ELb1ELb1ELi2ELi1ELi1ELi1ELb0EEENS1_24CollectiveEpilogueBwdGQAISD_fSG_Li256ELb1ELb0EEENS1_19SingleTileSchedulerILb1ELb0ELb0ELi80EEEEEEEEEvNT_6ParamsE,"ax",@progbits
	.align	128
.text._ZN7cutlass13device_kernelIN5flash11enable_sm90INS1_16FlashAttnBwdSm90INS1_25CollectiveMainloopBwdSm90ILi2ELi1ELi1EN4cute5tupleIJNS5_1CILi1EEES8_S8_EEENS6_IJNS7_ILi64EEENS7_ILi80EEENS7_ILi256EEEEEENS_6half_tEfNS_4arch4Sm90ELb0ELb1ELb1ELb1ELb0ELb0ELb1ELb1ELi2ELi1ELi1ELi1ELb0EEENS1_24CollectiveEpilogueBwdGQAISD_fSG_Li256ELb1ELb0EEENS1_19SingleTileSchedulerILb1ELb0ELb0ELi80EEEEEEEEEvNT_6ParamsE:
        .type           _ZN7cutlass13device_kernelIN5flash11enable_sm90INS1_16FlashAttnBwdSm90INS1_25CollectiveMainloopBwdSm90ILi2ELi1ELi1EN4cute5tupleIJNS5_1CILi1EEES8_S8_EEENS6_IJNS7_ILi64EEENS7_ILi80EEENS7_ILi256EEEEEENS_6half_tEfNS_4arch4Sm90ELb0ELb1ELb1ELb1ELb0ELb0ELb1ELb1ELi2ELi1ELi1ELi1ELb0EEENS1_24CollectiveEpilogueBwdGQAISD_fSG_Li256ELb1ELb0EEENS1_19SingleTileSchedulerILb1ELb0ELb0ELi80EEEEEEEEEvNT_6ParamsE,@function
        .size           _ZN7cutlass13device_kernelIN5flash11enable_sm90INS1_16FlashAttnBwdSm90INS1_25CollectiveMainloopBwdSm90ILi2ELi1ELi1EN4cute5tupleIJNS5_1CILi1EEES8_S8_EEENS6_IJNS7_ILi64EEENS7_ILi80EEENS7_ILi256EEEEEENS_6half_tEfNS_4arch4Sm90ELb0ELb1ELb1ELb1ELb0ELb0ELb1ELb1ELi2ELi1ELi1ELi1ELb0EEENS1_24CollectiveEpilogueBwdGQAISD_fSG_Li256ELb1ELb0EEENS1_19SingleTileSchedulerILb1ELb0ELb0ELi80EEEEEEEEEvNT_6ParamsE,(.L_x_1152 - _ZN7cutlass13device_kernelIN5flash11enable_sm90INS1_16FlashAttnBwdSm90INS1_25CollectiveMainloopBwdSm90ILi2ELi1ELi1EN4cute5tupleIJNS5_1CILi1EEES8_S8_EEENS6_IJNS7_ILi64EEENS7_ILi80EEENS7_ILi256EEEEEENS_6half_tEfNS_4arch4Sm90ELb0ELb1ELb1ELb1ELb0ELb0ELb1ELb1ELi2ELi1ELi1ELi1ELb0EEENS1_24CollectiveEpilogueBwdGQAISD_fSG_Li256ELb1ELb0EEENS1_19SingleTileSchedulerILb1ELb0ELb0ELi80EEEEEEEEEvNT_6ParamsE)
        .other          _ZN7cutlass13device_kernelIN5flash11enable_sm90INS1_16FlashAttnBwdSm90INS1_25CollectiveMainloopBwdSm90ILi2ELi1ELi1EN4cute5tupleIJNS5_1CILi1EEES8_S8_EEENS6_IJNS7_ILi64EEENS7_ILi80EEENS7_ILi256EEEEEENS_6half_tEfNS_4arch4Sm90ELb0ELb1ELb1ELb1ELb0ELb0ELb1ELb1ELi2ELi1ELi1ELi1ELb0EEENS1_24CollectiveEpilogueBwdGQAISD_fSG_Li256ELb1ELb0EEENS1_19SingleTileSchedulerILb1ELb0ELb0ELi80EEEEEEEEEvNT_6ParamsE,@"STO_CUDA_ENTRY STV_DEFAULT"
_ZN7cutlass13device_kernelIN5flash11enable_sm90INS1_16FlashAttnBwdSm90INS1_25CollectiveMainloopBwdSm90ILi2ELi1ELi1EN4cute5tupleIJNS5_1CILi1EEES8_S8_EEENS6_IJNS7_ILi64EEENS7_ILi80EEENS7_ILi256EEEEEENS_6half_tEfNS_4arch4Sm90ELb0ELb1ELb1ELb1ELb0ELb0ELb1ELb1ELi2ELi1ELi1ELi1ELb0EEENS1_24CollectiveEpilogueBwdGQAISD_fSG_Li256ELb1ELb0EEENS1_19SingleTileSchedulerILb1ELb0ELb0ELi80EEEEEEEEEvNT_6ParamsE:
        /* <DEDUP_REMOVED lines=24> */
.L_x_618:
[----:B------:R-:W-:Y:S05]  /*0180*/  BSYNC B0 ;  /* 0x0000000000007941 */ /* 0x000fea0003800000 */
.L_x_617:
        /* <DEDUP_REMOVED lines=39> */
.L_x_619:
        /* <DEDUP_REMOVED lines=20> */
.L_x_620:
[----:B------:R-:W-:Y:S01]  /*0540*/  PLOP3.LUT P0, PT, PT, PT, UP0, 0x80, 0x0 ;  /* 0x000000000000781c */ /* 0x000fe20003f0f008 */
[----:B------:R-:W-:Y:S01]  /*0550*/  NOP ;  /* 0x0000000000007918 */ /* 0x000fe20000000000 */
[----:B------:R-:W-:Y:S01]  /*0560*/  BSSY B0, `(.L_x_621) ;  /* 0x0000bc2000007945 */ /* 0x000fe20003800000 */
[----:B------:R-:W-:Y:S01]  /*0570*/  LOP3.LUT R11, R18, 0x7f, RZ, 0xc0, !PT ;  /* 0x0000007f120b7812 */ /* 0x000fe200078ec0ff */
[----:B-1234-:R-:W-:Y:S09]  /*0580*/  BAR.SYNC.DEFER_BLOCKING 0x0 ;  /* 0x0000000000007b1d */ /* 0x01eff20000010000 */
[----:B------:R-:W-:Y:S05]  /*0590*/  @!P0 BRA `(.L_x_622) ;  /* 0x0000009800288947 */ /* 0x000fea0003800000 */
.L_x_623:
        /* <DEDUP_REMOVED lines=15> */
.L_x_624:
        /* <DEDUP_REMOVED lines=11> */
.L_x_626:
[----:B------:R-:W3:Y:S02]  /*0740*/  LDC R0, c[0x0][0x8c4] ;  /* 0x00023100ff007b82 */ /* 0x000ee40000000800 */
.L_x_625:
[----:B-1----:R-:W-:-:S05]  /*0750*/  IMAD R7, R6, 0x50, RZ ;  /* 0x0000005006077824 */ /* 0x002fca00078e02ff */
[----:B---3-5:R-:W-:-:S04]  /*0760*/  ISETP.GE.AND P0, PT, R7, R0, PT ;  /* 0x000000000700720c */ /* 0x028fc80003f06270 */
[----:B--2---:R-:W-:-:S04]  /*0770*/  SEL R236, R9, 0xffffffff, !P0 ;  /* 0xffffffff09ec7807 */ /* 0x004fc80004000000 */
        /* <DEDUP_REMOVED lines=34> */
.L_x_628:
[----:B------:R-:W-:Y:S02]  /*09a0*/  @P1 IMAD.MOV.U32 R2, RZ, RZ, R4 ;  /* 0x000000ffff021224 */ /* 0x000fe400078e0004 */
[----:B------:R-:W-:Y:S01]  /*09b0*/  @P1 IMAD.MOV.U32 R3, RZ, RZ, R9 ;  /* 0x000000ffff031224 */ /* 0x000fe200078e0009 */
[----:B------:R-:W-:Y:S06]  /*09c0*/  @!P2 BRA `(.L_x_629) ;  /* 0x000000000014a947 */ /* 0x000fec0003800000 */
[----:B------:R-:W1:Y:S01]  /*09d0*/  LDC.64 R4, c[0x0][0x788] ;  /* 0x0001e200ff047b82 */ /* 0x000e620000000a00 */
[----:B------:R-:W-:Y:S01]  /*09e0*/  ULDC.64 UR4, c[0x0][0x208] ;  /* 0x0000820000047ab9 */ /* 0x000fe20000000a00 */
[----:B-1----:R-:W-:-:S06]  /*09f0*/  IMAD.WIDE R4, R236, 0x4, R4 ;  /* 0x00000004ec047825 */ /* 0x002fcc00078e0204 */
[----:B------:R1:W5:Y:S01]  /*0a00*/  LDG.E R5, desc[UR4][R4.64] ;  /* 0x0000000404057981 */ /* 0x000362000c1e1900 */
[----:B------:R-:W-:Y:S05]  /*0a10*/  BRA `(.L_x_630) ;  /* 0x0000000000287947 */ /* 0x000fea0003800000 */
.L_x_629:
        /* <DEDUP_REMOVED lines=10> */
.L_x_630:
[----:B-1---5:R-:W-:Y:S01]  /*0ac0*/  VIADD R4, R0, 0x3f ;  /* 0x0000003f00047836 */ /* 0x022fe20000000000 */
[----:B------:R-:W-:Y:S01]  /*0ad0*/  ISETP.GE.AND P2, PT, R6, RZ, PT ;  /* 0x000000ff0600720c */ /* 0x000fe20003f46270 */
[----:B------:R-:W-:Y:S01]  /*0ae0*/  ULDC UR4, c[0x0][0x74c] ;  /* 0x0001d30000047ab9 */ /* 0x000fe20000000800 */
[----:B------:R-:W-:Y:S02]  /*0af0*/  IADD3 R8, R7, R0, -R5 ;  /* 0x0000000007087210 */ /* 0x000fe40007ffe805 */
        /* <DEDUP_REMOVED lines=18> */
.L_x_631:
        /* <DEDUP_REMOVED lines=84> */
[----:B------:R-:W1:Y:S01]  /*1160*/  S2R R4, SR_CgaCtaId ;  /* 0x0000000000047919 */ /* 0x000e620000008800 */
[----:B------:R-:W-:Y:S01]  /*1170*/  MOV R17, 0x400 ;  /* 0x0000040000117802 */ /* 0x000fe20000000f00 */
[----:B------:R-:W-:Y:S01]  /*1180*/  VIADD R18, R18, 0xffffff80 ;  /* 0xffffff8012127836 */ /* 0x000fe20000000000 */
[----:B------:R-:W-:-:S04]  /*1190*/  SHF.L.U32 R14, RZ, 0x1f, RZ ;  /* 0x0000001fff0e7819 */ /* 0x000fc800000006ff */
[----:B------:R-:W-:-:S04]  /*11a0*/  SHF.R.S32.HI R7, RZ, 0x1f, R18 ;  /* 0x0000001fff077819 */ /* 0x000fc80000011412 */
[CC--:B------:R-:W-:Y:S02]  /*11b0*/  LEA.HI R10, R7.reuse, R18.reuse, RZ, 0x5 ;  /* 0x00000012070a7211 */ /* 0x0c0fe400078f28ff */
[CC--:B------:R-:W-:Y:S02]  /*11c0*/  LEA.HI R12, R7.reuse, R18.reuse, RZ, 0x4 ;  /* 0x00000012070c7211 */ /* 0x0c0fe400078f20ff */
[----:B-1----:R-:W-:Y:S02]  /*11d0*/  LEA R17, R4, R17, 0x18 ;  /* 0x0000001104117211 */ /* 0x002fe400078ec0ff */
[----:B------:R-:W-:Y:S02]  /*11e0*/  LEA.HI R4, R7, R18, RZ, 0x7 ;  /* 0x0000001207047211 */ /* 0x000fe400078f38ff */
[----:B------:R-:W1:Y:S02]  /*11f0*/  SYNCS.PHASECHK.TRANS64.TRYWAIT P0, [R17+URZ+0x31800], R14 ;  /* 0x0318000e110075a7 */ /* 0x000e64000800017f */
[----:B------:R-:W-:-:S05]  /*1200*/  SHF.R.S32.HI R8, RZ, 0x7, R4 ;  /* 0x00000007ff087819 */ /* 0x000fca0000011404 */
[----:B------:R2:W3:Y:S02]  /*1210*/  SHFL.IDX PT, R9, R8, RZ, 0x1f ;  /* 0x00001fff08097589 */ /* 0x0004e400000e0000 */
[----:B-123--:R-:W-:Y:S05]  /*1220*/  @P0 BRA `(.L_x_633) ;  /* 0x0000000000080947 */ /* 0x00efea0003800000 */
[----:B------:R-:W1:Y:S02]  /*1230*/  SYNCS.PHASECHK.TRANS64.TRYWAIT P0, [R17+URZ+0x31800], R14 ;  /* 0x0318000e110075a7 */ /* 0x000e64000800017f */
[----:B-1----:R-:W-:Y:S05]  /*1240*/  @!P0 BRA `(.L_x_634) ;  /* 0x000000ac00d48947 */ /* 0x002fea0003800000 */
.L_x_633:
[----:B------:R-:W2:Y:S01]  /*1250*/  LDL R7, [R1] ;  /* 0x0000000001077983 */ /* 0x000ea20000100800 */
[----:B------:R-:W-:Y:S01]  /*1260*/  LOP3.LUT R15, R12, 0xffffff0, RZ, 0xc0, !PT ;  /* 0x0ffffff00c0f7812 */ /* 0x000fe200078ec0ff */
[----:B------:R-:W3:Y:S01]  /*1270*/  S2UR UR4, SR_CTAID.Y ;  /* 0x00000000000479c3 */ /* 0x000ee20000002600 */
[--C-:B------:R-:W-:Y:S01]  /*1280*/  SHF.R.S32.HI R12, RZ, 0x5, R10.reuse ;  /* 0x00000005ff0c7819 */ /* 0x100fe2000001140a */
[----:B------:R-:W-:Y:S01]  /*1290*/  IMAD R16, R6, -0x50, RZ ;  /* 0xffffffb006107824 */ /* 0x000fe200078e02ff */
[----:B------:R-:W-:Y:S01]  /*12a0*/  SHF.R.S32.HI R13, RZ, 0x1f, R10 ;  /* 0x0000001fff0d7819 */ /* 0x000fe2000001140a */
[----:B------:R-:W-:Y:S01]  /*12b0*/  IMAD.IADD R15, R18, 0x1, -R15 ;  /* 0x00000001120f7824 */ /* 0x000fe200078e0a0f */
[----:B------:R-:W-:Y:S01]  /*12c0*/  SEL R229, R236, RZ, !P1 ;  /* 0x000000ffece57207 */ /* 0x000fe20004800000 */
[----:B------:R-:W-:Y:S01]  /*12d0*/  IMAD.IADD R230, R5, 0x1, -R0 ;  /* 0x0000000105e67824 */ /* 0x000fe200078e0a00 */
[----:B------:R-:W-:Y:S01]  /*12e0*/  LEA.HI R13, R13, R12, RZ, 0x2 ;  /* 0x0000000c0d0d7211 */ /* 0x000fe200078f10ff */
[----:B------:R-:W4:Y:S01]  /*12f0*/  LDC.64 R20, c[0x0][0x2d8] ;  /* 0x0000b600ff147b82 */ /* 0x000f220000000a00 */
[----:B-1----:R-:W-:Y:S01]  /*1300*/  IMAD R14, R8, 0x40, R15 ;  /* 0x00000040080e7824 */ /* 0x002fe200078e020f */
[----:B------:R-:W-:-:S02]  /*1310*/  CS2R R214, SRZ ;  /* 0x0000000000d67805 */ /* 0x000fc4000001ff00 */
[----:B------:R-:W-:Y:S01]  /*1320*/  LOP3.LUT R13, R13, 0xfffffc, RZ, 0xc0, !PT ;  /* 0x00fffffc0d0d7812 */ /* 0x000fe200078ec0ff */
[----:B------:R-:W-:Y:S01]  /*1330*/  IMAD.IADD R5, R16, 0x1, R5 ;  /* 0x0000000110057824 */ /* 0x000fe200078e0205 */
[----:B------:R-:W-:Y:S02]  /*1340*/  CS2R R212, SRZ ;  /* 0x0000000000d47805 */ /* 0x000fe4000001ff00 */
[----:B------:R-:W-:Y:S02]  /*1350*/  CS2R R210, SRZ ;  /* 0x0000000000d27805 */ /* 0x000fe4000001ff00 */
[----:B------:R-:W-:Y:S01]  /*1360*/  CS2R R208, SRZ ;  /* 0x0000000000d07805 */ /* 0x000fe2000001ff00 */
[----:B------:R-:W-:Y:S01]  /*1370*/  IMAD.IADD R13, R12, 0x1, -R13 ;  /* 0x000000010c0d7824 */ /* 0x000fe200078e0a0d */
[----:B------:R-:W-:Y:S02]  /*1380*/  CS2R R206, SRZ ;  /* 0x0000000000ce7805 */ /* 0x000fe4000001ff00 */
[----:B------:R-:W-:-:S02]  /*1390*/  CS2R R204, SRZ ;  /* 0x0000000000cc7805 */ /* 0x000fc4000001ff00 */
[----:B------:R-:W-:Y:S01]  /*13a0*/  CS2R R202, SRZ ;  /* 0x0000000000ca7805 */ /* 0x000fe2000001ff00 */
[----:B------:R-:W-:Y:S01]  /*13b0*/  IMAD R13, R13, 0x10, R14 ;  /* 0x000000100d0d7824 */ /* 0x000fe200078e020e */
[----:B------:R-:W-:Y:S02]  /*13c0*/  CS2R R200, SRZ ;  /* 0x0000000000c87805 */ /* 0x000fe4000001ff00 */
[----:B------:R-:W-:Y:S02]  /*13d0*/  CS2R R198, SRZ ;  /* 0x0000000000c67805 */ /* 0x000fe4000001ff00 */
[----:B------:R-:W-:Y:S01]  /*13e0*/  CS2R R196, SRZ ;  /* 0x0000000000c47805 */ /* 0x000fe2000001ff00 */
[----:B---3--:R-:W-:Y:S01]  /*13f0*/  USHF.R.S32.HI UR5, URZ, 0x1f, UR4 ;  /* 0x0000001f3f057899 */ /* 0x008fe20008011404 */
[----:B------:R-:W-:Y:S01]  /*1400*/  IMAD.SHL.U32 R6, R13, 0x8, RZ ;  /* 0x000000080d067824 */ /* 0x000fe200078e00ff */
[----:B------:R-:W-:Y:S02]  /*1410*/  CS2R R194, SRZ ;  /* 0x0000000000c27805 */ /* 0x000fe4000001ff00 */
[----:B------:R-:W-:-:S02]  /*1420*/  CS2R R192, SRZ ;  /* 0x0000000000c07805 */ /* 0x000fc4000001ff00 */
[----:B------:R-:W-:Y:S02]  /*1430*/  CS2R R190, SRZ ;  /* 0x0000000000be7805 */ /* 0x000fe4000001ff00 */
[----:B------:R-:W-:Y:S02]  /*1440*/  CS2R R188, SRZ ;  /* 0x0000000000bc7805 */ /* 0x000fe4000001ff00 */
[----:B------:R-:W-:Y:S02]  /*1450*/  CS2R R186, SRZ ;  /* 0x0000000000ba7805 */ /* 0x000fe4000001ff00 */
[----:B------:R-:W-:Y:S01]  /*1460*/  CS2R R184, SRZ ;  /* 0x0000000000b87805 */ /* 0x000fe2000001ff00 */
[----:B----4-:R-:W-:Y:S01]  /*1470*/  IMAD R14, R20, UR5, RZ ;  /* 0x00000005140e7c24 */ /* 0x010fe2000f8e02ff */
        /* <DEDUP_REMOVED lines=63> */
[----:B------:R-:W-:Y:S01]  /*1870*/  CS2R R56, SRZ ;  /* 0x0000000000387805 */ /* 0x000fe2000001ff00 */
[----:B------:R-:W-:Y:S01]  /*1880*/  UMOV UR60, URZ ;  /* 0x0000003f003c7c82 */ /* 0x000fe20008000000 */
[----:B--2---:R-:W-:Y:S02]  /*1890*/  R2UR UR6, R7 ;  /* 0x00000000070672ca */ /* 0x004fe400000e0000 */
[----:B------:R-:W-:Y:S02]  /*18a0*/  LOP3.LUT R7, R4, 0xffffff80, RZ, 0xc0, !PT ;  /* 0xffffff8004077812 */ /* 0x000fe400078ec0ff */
[----:B------:R-:W-:-:S03]  /*18b0*/  LEA.HI R4, R8, R8, RZ, 0x1 ;  /* 0x0000000808047211 */ /* 0x000fc600078f08ff */
[----:B------:R-:W-:Y:S01]  /*18c0*/  IMAD.IADD R7, R18, 0x1, -R7 ;  /* 0x0000000112077824 */ /* 0x000fe200078e0a07 */
[----:B------:R-:W-:Y:S02]  /*18d0*/  LOP3.LUT R15, R4, 0x1ffffffe, RZ, 0xc0, !PT ;  /* 0x1ffffffe040f7812 */ /* 0x000fe400078ec0ff */
[----:B------:R-:W-:Y:S01]  /*18e0*/  LEA.HI R4, R9, R9, RZ, 0x1 ;  /* 0x0000000909047211 */ /* 0x000fe200078f08ff */
[C-C-:B------:R-:W-:Y:S01]  /*18f0*/  IMAD R19, R8.reuse, 0x800, R7.reuse ;  /* 0x0000080008137824 */ /* 0x140fe200078e0207 */
[----:B------:R-:W-:Y:S01]  /*1900*/  SHF.R.S32.HI R10, RZ, 0x1f, R7 ;  /* 0x0000001fff0a7819 */ /* 0x000fe20000011407 */
[----:B------:R-:W-:Y:S01]  /*1910*/  IMAD.IADD R15, R8, 0x1, -R15 ;  /* 0x00000001080f7824 */ /* 0x000fe200078e0a0f */
[----:B------:R-:W-:Y:S01]  /*1920*/  LOP3.LUT R4, R4, 0xfffffffe, RZ, 0xc0, !PT ;  /* 0xfffffffe04047812 */ /* 0x000fe200078ec0ff */
[----:B------:R-:W-:Y:S01]  /*1930*/  IMAD.SHL.U32 R19, R19, 0x4, RZ ;  /* 0x0000000413137824 */ /* 0x000fe200078e00ff */
[CC--:B------:R-:W-:Y:S02]  /*1940*/  LEA.HI R8, R10.reuse, R7.reuse, RZ, 0x2 ;  /* 0x000000070a087211 */ /* 0x0c0fe400078f10ff */
[----:B------:R-:W-:Y:S01]  /*1950*/  LEA.HI R10, R10, R7, RZ, 0x5 ;  /* 0x000000070a0a7211 */ /* 0x000fe200078f28ff */
[----:B------:R-:W-:Y:S01]  /*1960*/  IMAD.IADD R4, R9, 0x1, -R4 ;  /* 0x0000000109047824 */ /* 0x000fe200078e0a04 */
[----:B------:R-:W-:-:S02]  /*1970*/  SHF.R.S32.HI R9, RZ, 0x2, R8 ;  /* 0x00000002ff097819 */ /* 0x000fc40000011408 */
[----:B------:R-:W-:Y:S02]  /*1980*/  SHF.R.S32.HI R12, RZ, 0x1f, R8 ;  /* 0x0000001fff0c7819 */ /* 0x000fe40000011408 */
[----:B------:R-:W-:Y:S02]  /*1990*/  LOP3.LUT R8, R8, 0x7ffffffc, RZ, 0xc0, !PT ;  /* 0x7ffffffc08087812 */ /* 0x000fe400078ec0ff */
[----:B------:R-:W-:Y:S02]  /*19a0*/  IADD3 R2, P0, R19, R2, RZ ;  /* 0x0000000213027210 */ /* 0x000fe40007f1e0ff */
[----:B------:R-:W-:Y:S01]  /*19b0*/  LEA.HI R12, R12, R9, RZ, 0x3 ;  /* 0x000000090c0c7211 */ /* 0x000fe200078f18ff */
[----:B------:R-:W-:Y:S01]  /*19c0*/  IMAD.IADD R8, R7, 0x1, -R8 ;  /* 0x0000000107087824 */ /* 0x000fe200078e0a08 */
[----:B------:R-:W-:Y:S02]  /*19d0*/  SHF.R.S32.HI R7, RZ, 0x1f, R236 ;  /* 0x0000001fff077819 */ /* 0x000fe400000114ec */
[----:B------:R-:W-:Y:S01]  /*19e0*/  LEA.HI.X.SX32 R3, R19, R3, 0x1, P0 ;  /* 0x0000000313037211 */ /* 0x000fe200000f0eff */
[----:B------:R-:W-:Y:S01]  /*19f0*/  IMAD R19, R21, UR4, R14 ;  /* 0x0000000415137c24 */ /* 0x000fe2000f8e020e */
[----:B------:R-:W-:Y:S01]  /*1a00*/  LOP3.LUT R12, R12, 0xfffffff8, RZ, 0xc0, !PT ;  /* 0xfffffff80c0c7812 */ /* 0x000fe200078ec0ff */
[----:B------:R-:W-:Y:S01]  /*1a10*/  IMAD R8, R15, 0x4, R8 ;  /* 0x000000040f087824 */ /* 0x000fe200078e0208 */
[----:B------:R-:W-:Y:S01]  /*1a20*/  SEL R7, R7, RZ, !P1 ;  /* 0x000000ff07077207 */ /* 0x000fe20004800000 */
[----:B------:R-:W-:Y:S01]  /*1a30*/  IMAD.WIDE.U32 R2, R20, UR4, R2 ;  /* 0x0000000414027c25 */ /* 0x000fe2000f8e0002 */
[----:B------:R-:W-:Y:S01]  /*1a40*/  ULDC.64 UR4, c[0x0][0x2e0] ;  /* 0x0000b80000047ab9 */ /* 0x000fe20000000a00 */
[----:B------:R-:W-:-:S02]  /*1a50*/  SHF.R.S32.HI R10, RZ, 0x5, R10 ;  /* 0x00000005ff0a7819 */ /* 0x000fc4000001140a */
[----:B------:R-:W-:Y:S02]  /*1a60*/  IMAD.IADD R9, R9, 0x1, -R12 ;  /* 0x0000000109097824 */ /* 0x000fe400078e0a0c */
[----:B------:R-:W-:Y:S02]  /*1a70*/  IMAD R12, R7, UR4, RZ ;  /* 0x00000004070c7c24 */ /* 0x000fe4000f8e02ff */
[----:B------:R-:W-:Y:S02]  /*1a80*/  IMAD.IADD R3, R3, 0x1, R19 ;  /* 0x0000000103037824 */ /* 0x000fe400078e0213 */
[C---:B------:R-:W-:Y:S02]  /*1a90*/  IMAD R7, R229.reuse, UR5, R12 ;  /* 0x00000005e5077c24 */ /* 0x040fe4000f8e020c */
[----:B------:R-:W-:Y:S01]  /*1aa0*/  IMAD.WIDE.U32 R228, R229, UR4, R2 ;  /* 0x00000004e5e47c25 */ /* 0x000fe2000f8e0002 */
[----:B------:R-:W-:-:S03]  /*1ab0*/  ULOP3.LUT UR4, UR6, 0x1, URZ, 0xfc, !UPT ;  /* 0x0000000106047892 */ /* 0x000fc6000f8efc3f */
[----:B------:R-:W-:Y:S01]  /*1ac0*/  IMAD.SHL.U32 R233, R8, 0x2, RZ ;  /* 0x0000000208e97824 */ /* 0x000fe200078e00ff */
[----:B------:R-:W-:Y:S01]  /*1ad0*/  IADD3 R8, -R0, 0x1, R5 ;  /* 0x0000000100087810 */ /* 0x000fe20007ffe105 */
[----:B------:R-:W-:Y:S02]  /*1ae0*/  IMAD R18, R10, 0x10, R9 ;  /* 0x000000100a127824 */ /* 0x000fe400078e0209 */
[--C-:B------:R-:W-:Y:S02]  /*1af0*/  IMAD.IADD R232, R5, 0x1, -R233.reuse ;  /* 0x0000000105e87824 */ /* 0x100fe400078e0ae9 */
[----:B------:R-:W-:Y:S02]  /*1b00*/  IMAD.IADD R231, R8, 0x1, -R233 ;  /* 0x0000000108e77824 */ /* 0x000fe400078e0ae9 */
[----:B------:R-:W-:Y:S02]  /*1b10*/  IMAD.MOV.U32 R3, RZ, RZ, R11 ;  /* 0x000000ffff037224 */ /* 0x000fe400078e000b */
[----:B------:R-:W-:-:S02]  /*1b20*/  IMAD.MOV.U32 R19, RZ, RZ, RZ ;  /* 0x000000ffff137224 */ /* 0x000fc400078e00ff */
[----:B------:R-:W-:Y:S02]  /*1b30*/  IMAD.U32 R235, RZ, RZ, UR4 ;  /* 0x00000004ffeb7e24 */ /* 0x000fe4000f8e00ff */
[----:B------:R-:W-:Y:S02]  /*1b40*/  IMAD.MOV.U32 R2, RZ, RZ, RZ ;  /* 0x000000ffff027224 */ /* 0x000fe400078e00ff */
[----:B------:R-:W-:Y:S02]  /*1b50*/  IMAD R0, R6, 0x2, R17 ;  /* 0x0000000206007824 */ /* 0x000fe400078e0211 */
[----:B------:R-:W-:Y:S02]  /*1b60*/  IMAD.IADD R233, R16, 0x1, -R233 ;  /* 0x0000000110e97824 */ /* 0x000fe400078e0ae9 */
[----:B------:R-:W-:-:S07]  /*1b70*/  IMAD.IADD R234, R229, 0x1, R7 ;  /* 0x00000001e5ea7824 */ /* 0x000fce00078e0207 */
.L_x_653:
[----:B------:R-:W-:-:S13]  /*1b80*/  R2UR UR4, R235 ;  /* 0x00000000eb0472ca */ /* 0x000fda00000e0000 */
[----:B------:R-:W-:-:S06]  /*1b90*/  UISETP.NE.AND UP0, UPT, UR4, 0x3, UPT ;  /* 0x000000030400788c */ /* 0x000fcc000bf05270 */
[----:B------:R-:W-:-:S13]  /*1ba0*/  PLOP3.LUT P0, PT, PT, PT, UP0, 0x40, 0x0 ;  /* 0x000000000000781c */ /* 0x000fda0003f0e808 */
[----:B-1----:R-:W-:Y:S05]  /*1bb0*/  @P0 BRA `(.L_x_635) ;  /* 0x0000000000040947 */ /* 0x002fea0003800000 */
[----:B------:R-:W-:Y:S01]  /*1bc0*/  BPT.TRAP 0x1 ;  /* 0x000000040000795c */ /* 0x000fe20000300000 */
.L_x_635:
[----:B------:R-:W-:Y:S01]  /*1bd0*/  PLOP3.LUT P1, PT, PT, PT, UP0, 0x40, 0x0 ;  /* 0x000000000000781c */ /* 0x000fe20003f2e808 */
[----:B------:R-:W-:Y:S01]  /*1be0*/  IMAD R16, R2, 0x8, R17 ;  /* 0x0000000802107824 */ /* 0x000fe200078e0211 */
[----:B------:R-:W-:-:S04]  /*1bf0*/  SHF.L.U32 R9, R19, 0x1f, RZ ;  /* 0x0000001f13097819 */ /* 0x000fc800000006ff */
[----:B------:R1:W2:Y:S07]  /*1c00*/  SYNCS.PHASECHK.TRANS64.TRYWAIT P0, [R16+URZ+0x31810], R9 ;  /* 0x03181009100075a7 */ /* 0x0002ae000800017f */
[----:B------:R-:W-:Y:S05]  /*1c10*/  @P1 BRA `(.L_x_636) ;  /* 0x0000000000041947 */ /* 0x000fea0003800000 */
[----:B------:R-:W-:Y:S01]  /*1c20*/  BPT.TRAP 0x1 ;  /* 0x000000040000795c */ /* 0x000fe20000300000 */
.L_x_636:
        /* <DEDUP_REMOVED lines=11> */
.L_x_637:
        /* <DEDUP_REMOVED lines=439> */
.L_x_639:
[----:B------:R-:W-:Y:S01]  /*3850*/  PLOP3.LUT P1, PT, PT, PT, UP0, 0x40, 0x0 ;  /* 0x000000000000781c */ /* 0x000fe20003f2e808 */
[----:B------:R-:W-:-:S05]  /*3860*/  IMAD.U32 R10, RZ, RZ, UR60 ;  /* 0x0000003cff0a7e24 */ /* 0x000fca000f8e00ff */
[----:B------:R-:W-:-:S04]  /*3870*/  SHF.L.U32 R10, R10, 0x1f, RZ ;  /* 0x0000001f0a0a7819 */ /* 0x000fc800000006ff */
[----:B------:R1:W4:Y:S03]  /*3880*/  SYNCS.PHASECHK.TRANS64.TRYWAIT P0, [R17+URZ+0x31830], R10 ;  /* 0x0318300a110075a7 */ /* 0x000326000800017f */
[----:B------:R-:W-:Y:S05]  /*3890*/  @P1 BRA `(.L_x_640) ;  /* 0x0000000000041947 */ /* 0x000fea0003800000 */
[----:B------:R-:W-:Y:S01]  /*38a0*/  BPT.TRAP 0x1 ;  /* 0x000000040000795c */ /* 0x000fe20000300000 */
.L_x_640:
        /* <DEDUP_REMOVED lines=11> */
.L_x_641:
        /* <DEDUP_REMOVED lines=497> */
.L_x_645:
[----:B------:R-:W-:-:S06]  /*5870*/  UISETP.NE.AND UP1, UPT, UR6, 0x1, UPT ;  /* 0x000000010600788c */ /* 0x000fcc000bf25270 */
[----:B------:R-:W-:-:S05]  /*5880*/  PLOP3.LUT P0, PT, PT, PT, UP1, 0x80, 0x0 ;  /* 0x000000000000781c */ /* 0x000fca0003f0f018 */
[----:B------:R-:W-:-:S08]  /*5890*/  @UP1 ULDC UR4, c[0x0][0x754] ;  /* 0x0001d50000041ab9 */ /* 0x000fd00000000800 */
[----:B------:R-:W-:Y:S01]  /*58a0*/  @P0 IMAD.HI.U32 R34, R30, UR4, RZ ;  /* 0x000000041e220c27 */ /* 0x000fe2000f8e00ff */
[----:B------:R-:W-:-:S04]  /*58b0*/  @UP1 ULDC UR4, c[0x0][0x758] ;  /* 0x0001d60000041ab9 */ /* 0x000fc80000000800 */
[----:B------:R-:W-:-:S07]  /*58c0*/  @P0 SHF.R.U32.HI R30, RZ, UR4, R34 ;  /* 0x00000004ff1e0c19 */ /* 0x000fce0008011622 */
.L_x_646:
[----:B------:R-:W-:Y:S05]  /*58d0*/  BSYNC B1 ;  /* 0x0000000000017941 */ /* 0x000fea0003800000 */
.L_x_644:
[----:B------:R-:W-:-:S05]  /*58e0*/  IMAD R30, R30, UR6, R233 ;  /* 0x000000061e1e7c24 */ /* 0x000fca000f8e02e9 */
[----:B------:R-:W-:Y:S02]  /*58f0*/  VIMNMX R37, R37, R30, !PT ;  /* 0x0000001e25257248 */ /* 0x000fe40007fe0100 */
[----:B------:R-:W-:-:S07]  /*5900*/  VIADDMNMX R225, R30, UR6, R225, PT ;  /* 0x000000061ee17c46 */ /* 0x000fce000b8001e1 */
.L_x_643:
        /* <DEDUP_REMOVED lines=17> */
.L_x_649:
[----:B------:R-:W-:-:S06]  /*5a20*/  UISETP.NE.AND UP1, UPT, UR6, 0x1, UPT ;  /* 0x000000010600788c */ /* 0x000fcc000bf25270 */
[----:B------:R-:W-:-:S05]  /*5a30*/  PLOP3.LUT P0, PT, PT, PT, UP1, 0x80, 0x0 ;  /* 0x000000000000781c */ /* 0x000fca0003f0f018 */
[----:B------:R-:W-:-:S08]  /*5a40*/  @UP1 ULDC UR4, c[0x0][0x754] ;  /* 0x0001d50000041ab9 */ /* 0x000fd00000000800 */
[----:B------:R-:W-:Y:S01]  /*5a50*/  @P0 IMAD.HI.U32 R32, R30, UR4, RZ ;  /* 0x000000041e200c27 */ /* 0x000fe2000f8e00ff */
[----:B------:R-:W-:-:S04]  /*5a60*/  @UP1 ULDC UR4, c[0x0][0x758] ;  /* 0x0001d60000041ab9 */ /* 0x000fc80000000800 */
[----:B------:R-:W-:-:S07]  /*5a70*/  @P0 SHF.R.U32.HI R30, RZ, UR4, R32 ;  /* 0x00000004ff1e0c19 */ /* 0x000fce0008011620 */
.L_x_650:
[----:B------:R-:W-:Y:S05]  /*5a80*/  BSYNC B1 ;  /* 0x0000000000017941 */ /* 0x000fea0003800000 */
.L_x_648:
[----:B------:R-:W-:-:S05]  /*5a90*/  IMAD R30, R30, UR6, R233 ;  /* 0x000000061e1e7c24 */ /* 0x000fca000f8e02e9 */
[----:B------:R-:W-:Y:S02]  /*5aa0*/  VIMNMX R31, R31, R30, !PT ;  /* 0x0000001e1f1f7248 */ /* 0x000fe40007fe0100 */
[----:B------:R-:W-:-:S07]  /*5ab0*/  VIADDMNMX R224, R30, UR6, R224, PT ;  /* 0x000000061ee07c46 */ /* 0x000fce000b8001e0 */
.L_x_647:
        /* <DEDUP_REMOVED lines=40> */
[----:B-1----:R-:W-:Y:S01]  /*5d40*/  FSEL R41, R11, -INF , !P3 ;  /* 0xff8000000b297808 */ /* 0x002fe20005800000 */
[--C-:B--2---:R-:W-:Y:S01]  /*5d50*/  FFMA.FTZ R30, R30, UR4, -R6.reuse ;  /* 0x000000041e1e7c23 */ /* 0x104fe20008010806 */
        /* <DEDUP_REMOVED lines=12> */
[----:B---3--:R-:W-:Y:S01]  /*5e20*/  FFMA.FTZ R226, R226, UR4, -R5 ;  /* 0x00000004e2e27c23 */ /* 0x008fe20008010805 */
        /* <DEDUP_REMOVED lines=20> */
[----:B------:R-:W-:Y:S02]  /*5f70*/  P2R R42, PR, RZ, 0x2 ;  /* 0x00000002ff2a7803 */ /* 0x000fe40000000000 */
        /* <DEDUP_REMOVED lines=20> */
[----:B------:R-:W-:-:S02]  /*60c0*/  ISETP.NE.AND P1, PT, R42, RZ, PT ;  /* 0x000000ff2a00720c */ /* 0x000fc40003f25270 */
[----:B------:R-:W1:Y:S01]  /*60d0*/  LDS R42, [R227+0x2c300] ;  /* 0x02c30000e32a7984 */ /* 0x000e620000000800 */
[----:B------:R-:W-:Y:S01]  /*60e0*/  ISETP.GT.AND P6, PT, R31, 0x11, !P6 ;  /* 0x000000111f00780c */ /* 0x000fe200077c4270 */
[----:B------:R-:W-:Y:S01]  /*60f0*/  FFMA.FTZ R37, R37, UR4, -R6 ;  /* 0x0000000425257c23 */ /* 0x000fe20008010806 */
[C---:B------:R-:W-:Y:S01]  /*6100*/  ISETP.GT.AND P1, PT, R31.reuse, 0x20, !P1 ;  /* 0x000000201f00780c */ /* 0x040fe20004f24270 */
[----:B------:R-:W2:Y:S01]  /*6110*/  MUFU.EX2 R225, R225 ;  /* 0x000000e100e17308 */ /* 0x000ea20000000800 */
[C---:B------:R-:W-:Y:S02]  /*6120*/  ISETP.GT.AND P4, PT, R31.reuse, 0x31, !P4 ;  /* 0x000000311f00780c */ /* 0x040fe40006784270 */
[C---:B------:R-:W-:Y:S02]  /*6130*/  ISETP.GT.AND P3, PT, R31.reuse, 0x40, !P3 ;  /* 0x000000401f00780c */ /* 0x040fe40005f64270 */
[----:B------:R-:W-:Y:S02]  /*6140*/  ISETP.GT.AND P2, PT, R31, 0x41, !P2 ;  /* 0x000000411f00780c */ /* 0x000fe40005744270 */
[----:B------:R-:W3:Y:S01]  /*6150*/  LDS R31, [R227+0x2c320] ;  /* 0x02c32000e31f7984 */ /* 0x000ee20000000800 */
        /* <DEDUP_REMOVED lines=18> */
[----:B------:R-:W1:Y:S01]  /*6280*/  MUFU.EX2 R221, R30 ;  /* 0x0000001e00dd7308 */ /* 0x000e620000000800 */
[--C-:B---3--:R-:W-:Y:S01]  /*6290*/  FADD.FTZ R46, R46, -R31.reuse ;  /* 0x8000001f2e2e7221 */ /* 0x108fe20000010000 */
        /* <DEDUP_REMOVED lines=9> */
[C---:B--2---:R-:W-:Y:S01]  /*6330*/  F2FP.F16.F32.PACK_AB R31, R226.reuse, R225 ;  /* 0x000000e1e21f723e */ /* 0x044fe200000000ff */
[----:B------:R-:W-:Y:S01]  /*6340*/  FMUL.FTZ R46, R225, R46 ;  /* 0x0000002ee12e7220 */ /* 0x000fe20000410000 */
[----:B------:R-:W-:-:S03]  /*6350*/  FMUL.FTZ R47, R226, R47 ;  /* 0x0000002fe22f7220 */ /* 0x000fc60000410000 */
[----:B------:R-:W-:Y:S01]  /*6360*/  FMUL.FTZ R46, R46, R9 ;  /* 0x000000092e2e7220 */ /* 0x000fe20000410000 */
[C---:B-1----:R-:W-:Y:S01]  /*6370*/  F2FP.F16.F32.PACK_AB R30, R221.reuse, R43 ;  /* 0x0000002bdd1e723e */ /* 0x042fe200000000ff */
[----:B------:R-:W-:Y:S01]  /*6380*/  BAR.SYNC.DEFER_BLOCKING 0x9, 0x100 ;  /* 0x0244000000007b1d */ /* 0x000fe20000010000 */
[----:B------:R-:W-:Y:S01]  /*6390*/  FMUL.FTZ R45, R221, R45 ;  /* 0x0000002ddd2d7220 */ /* 0x000fe20000410000 */
[----:B------:R-:W-:Y:S01]  /*63a0*/  FFMA.FTZ R221, R35, UR4, -R6 ;  /* 0x0000000423dd7c23 */ /* 0x000fe20008010806 */
[----:B------:R-:W-:Y:S01]  /*63b0*/  FMUL.FTZ R43, R43, R44 ;  /* 0x0000002c2b2b7220 */ /* 0x000fe20000410000 */
[----:B------:R-:W-:Y:S01]  /*63c0*/  FMUL.FTZ R47, R47, R10 ;  /* 0x0000000a2f2f7220 */ /* 0x000fe20000410000 */
[----:B------:R-:W-:Y:S01]  /*63d0*/  FFMA.FTZ R10, -R14, R14, 1 ;  /* 0x3f8000000e0a7423 */ /* 0x000fe2000001010e */
[----:B------:R-:W-:Y:S08]  /*63e0*/  MUFU.EX2 R44, R221 ;  /* 0x000000dd002c7308 */ /* 0x000ff00000000800 */
[----:B------:R1:W2:Y:S02]  /*63f0*/  MUFU.EX2 R35, R34 ;  /* 0x0000002200237308 */ /* 0x0002a40000000800 */
[----:B-1----:R-:W-:Y:S01]  /*6400*/  FFMA.FTZ R34, -R20, R20, 1 ;  /* 0x3f80000014227423 */ /* 0x002fe20000010114 */
[----:B------:R1:W-:Y:S01]  /*6410*/  STSM.16.M88.2 [R0+0x2c500], R30 ;  /* 0x02c5001e00007844 */ /* 0x0003e20000000100 */
[----:B--2---:R-:W-:-:S04]  /*6420*/  FMUL.FTZ R20, R35, R52 ;  /* 0x0000003423147220 */ /* 0x004fc80000410000 */
[----:B------:R-:W-:Y:S01]  /*6430*/  FMUL.FTZ R20, R20, R15 ;  /* 0x0000000f14147220 */ /* 0x000fe20000410000 */
[----:B-1----:R-:W-:Y:S01]  /*6440*/  FFMA.FTZ R30, -R8, R8, 1 ;  /* 0x3f800000081e7423 */ /* 0x002fe20000010108 */
[--C-:B------:R-:W-:Y:S01]  /*6450*/  FFMA.FTZ R8, R36, UR4, -R6.reuse ;  /* 0x0000000424087c23 */ /* 0x100fe20008010806 */
[----:B------:R-:W-:Y:S01]  /*6460*/  FFMA.FTZ R31, R39, UR4, -R6 ;  /* 0x00000004271f7c23 */ /* 0x000fe20008010806 */
[----:B------:R-:W-:Y:S01]  /*6470*/  FFMA.FTZ R39, -R12, R12, 1 ;  /* 0x3f8000000c277423 */ /* 0x000fe2000001010c */
[----:B------:R-:W-:Y:S01]  /*6480*/  FMUL.FTZ R12, R44, R49 ;  /* 0x000000312c0c7220 */ /* 0x000fe20000410000 */
[----:B------:R-:W-:Y:S01]  /*6490*/  FMUL.FTZ R45, R45, R30 ;  /* 0x0000001e2d2d7220 */ /* 0x000fe20000410000 */
[----:B------:R-:W-:Y:S01]  /*64a0*/  FFMA.FTZ R30, -R11, R11, 1 ;  /* 0x3f8000000b1e7423 */ /* 0x000fe2000001010b */
[----:B------:R-:W1:Y:S01]  /*64b0*/  MUFU.EX2 R8, R8 ;  /* 0x0000000800087308 */ /* 0x000e620000000800 */
[----:B------:R-:W-:Y:S01]  /*64c0*/  FMUL.FTZ R12, R12, R39 ;  /* 0x000000270c0c7220 */ /* 0x000fe20000410000 */
[----:B------:R-:W-:Y:S01]  /*64d0*/  FMUL.FTZ R11, R41, R48 ;  /* 0x00000030290b7220 */ /* 0x000fe20000410000 */
[----:B------:R-:W-:-:S03]  /*64e0*/  FFMA.FTZ R49, -R24, R24, 1 ;  /* 0x3f80000018317423 */ /* 0x000fc60000010118 */
[----:B------:R-:W-:Y:S01]  /*64f0*/  FMUL.FTZ R11, R11, R30 ;  /* 0x0000001e0b0b7220 */ /* 0x000fe20000410000 */
[----:B------:R-:W-:Y:S01]  /*6500*/  FFMA.FTZ R30, R38, UR4, -R6 ;  /* 0x00000004261e7c23 */ /* 0x000fe20008010806 */
[----:B------:R-:W2:Y:S01]  /*6510*/  MUFU.EX2 R31, R31 ;  /* 0x0000001f001f7308 */ /* 0x000ea20000000800 */
[----:B------:R-:W-:-:S07]  /*6520*/  FFMA.FTZ R6, -R27, R27, 1 ;  /* 0x3f8000001b067423 */ /* 0x000fce000001011b */
[----:B------:R-:W3:Y:S01]  /*6530*/  MUFU.EX2 R39, R32 ;  /* 0x0000002000277308 */ /* 0x000ee20000000800 */
[C---:B-1----:R-:W-:Y:S01]  /*6540*/  FMUL.FTZ R53, R8.reuse, R53 ;  /* 0x0000003508357220 */ /* 0x042fe20000410000 */
[----:B------:R-:W-:Y:S02]  /*6550*/  F2FP.F16.F32.PACK_AB R8, R8, R35 ;  /* 0x000000230808723e */ /* 0x000fe400000000ff */
[----:B------:R-:W-:Y:S01]  /*6560*/  F2FP.F16.F32.PACK_AB R35, R47, R46 ;  /* 0x0000002e2f23723e */ /* 0x000fe200000000ff */
[----:B------:R-:W-:Y:S01]  /*6570*/  FMUL.FTZ R15, R53, R34 ;  /* 0x00000022350f7220 */ /* 0x000fe20000410000 */
[----:B------:R-:W-:Y:S02]  /*6580*/  FFMA.FTZ R34, -R23, R23, 1 ;  /* 0x3f80000017227423 */ /* 0x000fe40000010117 */
[----:B------:R1:W4:Y:S01]  /*6590*/  MUFU.EX2 R32, R37 ;  /* 0x0000002500207308 */ /* 0x0003220000000800 */
[----:B--2---:R-:W-:-:S04]  /*65a0*/  FMUL.FTZ R23, R31, R216 ;  /* 0x000000d81f177220 */ /* 0x004fc80000410000 */
[----:B------:R-:W-:Y:S01]  /*65b0*/  FMUL.FTZ R23, R23, R34 ;  /* 0x0000002217177220 */ /* 0x000fe20000410000 */
[----:B------:R-:W-:Y:S01]  /*65c0*/  FFMA.FTZ R34, -R7, R7, 1 ;  /* 0x3f80000007227423 */ /* 0x000fe20000010107 */
[--C-:B------:R-:W-:Y:S01]  /*65d0*/  FFMA.FTZ R7, R40, UR4, -R5.reuse ;  /* 0x0000000428077c23 */ /* 0x100fe20008010805 */
[----:B------:R-:W2:Y:S01]  /*65e0*/  MUFU.EX2 R30, R30 ;  /* 0x0000001e001e7308 */ /* 0x000ea20000000800 */
[----:B---3--:R-:W-:Y:S01]  /*65f0*/  FMUL.FTZ R27, R39, R220 ;  /* 0x000000dc271b7220 */ /* 0x008fe20000410000 */
[----:B-1----:R-:W-:Y:S01]  /*6600*/  FFMA.FTZ R37, -R28, R28, 1 ;  /* 0x3f8000001c257423 */ /* 0x002fe2000001011c */
[----:B------:R-:W-:Y:S02]  /*6610*/  FMUL.FTZ R34, R43, R34 ;  /* 0x000000222b227220 */ /* 0x000fe40000410000 */
[----:B------:R-:W-:Y:S01]  /*6620*/  FMUL.FTZ R27, R27, R6 ;  /* 0x000000061b1b7220 */ /* 0x000fe20000410000 */
[----:B------:R-:W-:Y:S02]  /*6630*/  FSEL R6, R14, -INF , !P6 ;  /* 0xff8000000e067808 */ /* 0x000fe40007000000 */
[----:B------:R-:W1:Y:S01]  /*6640*/  MUFU.EX2 R7, R7 ;  /* 0x0000000700077308 */ /* 0x000e620000000800 */
[C---:B----4-:R-:W-:Y:S01]  /*6650*/  FMUL.FTZ R28, R32.reuse, R42 ;  /* 0x0000002a201c7220 */ /* 0x050fe20000410000 */
[----:B------:R-:W-:Y:S01]  /*6660*/  F2FP.F16.F32.PACK_AB R32, R32, R39 ;  /* 0x000000272020723e */ /* 0x000fe200000000ff */
[----:B------:R-:W-:Y:S01]  /*6670*/  FFMA.FTZ R36, R6, UR4, -R5 ;  /* 0x0000000406247c23 */ /* 0x000fe20008010805 */
[----:B------:R-:W-:Y:S01]  /*6680*/  FSEL R6, R21, -INF , !P1 ;  /* 0xff80000015067808 */ /* 0x000fe20004800000 */
[----:B------:R-:W-:Y:S01]  /*6690*/  FMUL.FTZ R28, R28, R37 ;  /* 0x000000251c1c7220 */ /* 0x000fe20000410000 */
[----:B------:R-:W-:-:S03]  /*66a0*/  F2FP.F16.F32.PACK_AB R34, R45, R34 ;  /* 0x000000222d22723e */ /* 0x000fc600000000ff */
[----:B------:R-:W3:Y:S01]  /*66b0*/  MUFU.EX2 R36, R36 ;  /* 0x0000002400247308 */ /* 0x000ee20000000800 */
[----:B------:R-:W-:Y:S01]  /*66c0*/  FFMA.FTZ R9, R6, UR4, -R5 ;  /* 0x0000000406097c23 */ /* 0x000fe20008010805 */
[----:B------:R-:W-:Y:S01]  /*66d0*/  FSEL R6, R22, -INF , !P0 ;  /* 0xff80000016067808 */ /* 0x000fe20004000000 */
[C---:B--2---:R-:W-:Y:S01]  /*66e0*/  FMUL.FTZ R24, R30.reuse, R217 ;  /* 0x000000d91e187220 */ /* 0x044fe20000410000 */
[----:B------:R-:W-:-:S03]  /*66f0*/  F2FP.F16.F32.PACK_AB R30, R30, R31 ;  /* 0x0000001f1e1e723e */ /* 0x000fc600000000ff */
[----:B------:R-:W-:Y:S01]  /*6700*/  FFMA.FTZ R38, R6, UR4, -R5 ;  /* 0x0000000406267c23 */ /* 0x000fe20008010805 */
[----:B------:R-:W2:Y:S01]  /*6710*/  MUFU.EX2 R9, R9 ;  /* 0x0000000900097308 */ /* 0x000ea20000000800 */
[----:B------:R-:W-:Y:S01]  /*6720*/  FSEL R6, R25, -INF , !P5 ;  /* 0xff80000019067808 */ /* 0x000fe20006800000 */
[----:B-1----:R-:W-:Y:S01]  /*6730*/  FMUL.FTZ R14, R7, R50 ;  /* 0x00000032070e7220 */ /* 0x002fe20000410000 */
[----:B------:R-:W-:-:S03]  /*6740*/  FMUL.FTZ R24, R24, R49 ;  /* 0x0000003118187220 */ /* 0x000fc60000410000 */
[----:B------:R-:W-:Y:S01]  /*6750*/  FMUL.FTZ R14, R14, R13 ;  /* 0x0000000d0e0e7220 */ /* 0x000fe20000410000 */
[----:B------:R-:W-:Y:S01]  /*6760*/  FFMA.FTZ R43, R6, UR4, -R5 ;  /* 0x00000004062b7c23 */ /* 0x000fe20008010805 */
[----:B------:R-:W-:Y:S02]  /*6770*/  VIADD R13, R17, 0x2c500 ;  /* 0x0002c500110d7836 */ /* 0x000fe40000000000 */
[----:B---3--:R-:W-:Y:S01]  /*6780*/  FMUL.FTZ R37, R36, R51 ;  /* 0x0000003324257220 */ /* 0x008fe20000410000 */
[----:B------:R-:W-:Y:S01]  /*6790*/  FSEL R6, R26, -INF , !P4 ;  /* 0xff8000001a067808 */ /* 0x000fe20006000000 */
[----:B------:R-:W1:Y:S01]  /*67a0*/  MUFU.EX2 R38, R38 ;  /* 0x0000002600267308 */ /* 0x000e620000000800 */
[----:B------:R-:W-:Y:S01]  /*67b0*/  F2FP.F16.F32.PACK_AB R7, R36, R7 ;  /* 0x000000072407723e */ /* 0x000fe200000000ff */
[----:B------:R-:W-:Y:S01]  /*67c0*/  FMUL.FTZ R37, R37, R10 ;  /* 0x0000000a25257220 */ /* 0x000fe20000410000 */
[----:B------:R-:W-:Y:S01]  /*67d0*/  FFMA.FTZ R10, -R21, R21, 1 ;  /* 0x3f800000150a7423 */ /* 0x000fe20000010115 */
[----:B------:R-:W-:Y:S01]  /*67e0*/  SHF.R.U32.HI R21, RZ, 0x4, R13 ;  /* 0x00000004ff157819 */ /* 0x000fe2000001160d */
[--C-:B------:R-:W-:Y:S01]  /*67f0*/  FFMA.FTZ R42, R6, UR4, -R5.reuse ;  /* 0x00000004062a7c23 */ /* 0x100fe20008010805 */
[----:B--2---:R-:W-:Y:S01]  /*6800*/  FMUL.FTZ R13, R9, R54 ;  /* 0x00000036090d7220 */ /* 0x004fe20000410000 */
[C---:B------:R-:W-:Y:S01]  /*6810*/  FSEL R6, R29.reuse, -INF , !P3 ;  /* 0xff8000001d067808 */ /* 0x040fe20005800000 */
[----:B------:R-:W2:Y:S01]  /*6820*/  MUFU.EX2 R43, R43 ;  /* 0x0000002b002b7308 */ /* 0x000ea20000000800 */
[----:B------:R-:W-:Y:S01]  /*6830*/  FFMA.FTZ R29, -R29, R29, 1 ;  /* 0x3f8000001d1d7423 */ /* 0x000fe2000001011d */
[----:B------:R-:W-:Y:S01]  /*6840*/  FMUL.FTZ R13, R13, R10 ;  /* 0x0000000a0d0d7220 */ /* 0x000fe20000410000 */
[----:B------:R-:W-:Y:S01]  /*6850*/  LOP3.LUT R10, R21, 0x3fff, RZ, 0xc0, !PT ;  /* 0x00003fff150a7812 */ /* 0x000fe200078ec0ff */
[----:B------:R-:W-:Y:S01]  /*6860*/  FFMA.FTZ R21, R6, UR4, -R5 ;  /* 0x0000000406157c23 */ /* 0x000fe20008010805 */
[----:B------:R-:W-:-:S02]  /*6870*/  FSEL R6, R33, -INF , !P2 ;  /* 0xff80000021067808 */ /* 0x000fc40005000000 */
[----:B------:R-:W-:Y:S01]  /*6880*/  LOP3.LUT R10, R10, 0x80000, RZ, 0xfc, !PT ;  /* 0x000800000a0a7812 */ /* 0x000fe200078efcff */
[----:B------:R-:W3:Y:S01]  /*6890*/  MUFU.EX2 R42, R42 ;  /* 0x0000002a002a7308 */ /* 0x000ee20000000800 */
[----:B-1----:R-:W-:Y:S01]  /*68a0*/  F2FP.F16.F32.PACK_AB R9, R38, R9 ;  /* 0x000000092609723e */ /* 0x002fe200000000ff */
[----:B------:R-:W-:Y:S01]  /*68b0*/  FFMA.FTZ R6, R6, UR4, -R5 ;  /* 0x0000000406067c23 */ /* 0x000fe20008010805 */
[----:B------:R-:W-:Y:S01]  /*68c0*/  FMUL.FTZ R40, R38, R55 ;  /* 0x0000003726287220 */ /* 0x000fe20000410000 */
[----:B------:R-:W-:Y:S01]  /*68d0*/  VIADD R5, R10, 0x80 ;  /* 0x000000800a057836 */ /* 0x000fe20000000000 */
[----:B------:R-:W-:Y:S01]  /*68e0*/  F2FP.F16.F32.PACK_AB R36, R12, R11 ;  /* 0x0000000b0c24723e */ /* 0x000fe200000000ff */
[----:B------:R-:W-:Y:S01]  /*68f0*/  VIADD R49, R10, 0x180 ;  /* 0x000001800a317836 */ /* 0x000fe20000000000 */
[----:B------:R-:W-:Y:S01]  /*6900*/  F2FP.F16.F32.PACK_AB R37, R37, R14 ;  /* 0x0000000e2525723e */ /* 0x000fe200000000ff */
[----:B------:R1:W4:Y:S01]  /*6910*/  MUFU.EX2 R48, R6 ;  /* 0x0000000600307308 */ /* 0x0003220000000800 */
[----:B------:R-:W-:Y:S01]  /*6920*/  R2UR UR4, R5 ;  /* 0x00000000050472ca */ /* 0x000fe200000e0000 */
[----:B------:R-:W-:Y:S01]  /*6930*/  FFMA.FTZ R5, -R22, R22, 1 ;  /* 0x3f80000016057423 */ /* 0x000fe20000010116 */
[C---:B------:R-:W-:Y:S01]  /*6940*/  VIADD R22, R10.reuse, 0x100 ;  /* 0x000001000a167836 */ /* 0x040fe20000000000 */
[----:B------:R-:W-:Y:S01]  /*6950*/  F2FP.F16.F32.PACK_AB R12, R15, R20 ;  /* 0x000000140f0c723e */ /* 0x000fe200000000ff */
[----:B------:R-:W-:-:S02]  /*6960*/  VIADD R15, R10, 0x30 ;  /* 0x000000300a0f7836 */ /* 0x000fc40000000000 */
[----:B------:R-:W-:Y:S01]  /*6970*/  FMUL.FTZ R40, R40, R5 ;  /* 0x0000000528287220 */ /* 0x000fe20000410000 */
[----:B--2---:R-:W-:Y:S01]  /*6980*/  FMUL.FTZ R5, R43, R218 ;  /* 0x000000da2b057220 */ /* 0x004fe20000410000 */
[----:B------:R-:W2:Y:S01]  /*6990*/  MUFU.EX2 R21, R21 ;  /* 0x0000001500157308 */ /* 0x000ea20000000800 */
[----:B-1----:R-:W-:Y:S01]  /*69a0*/  FFMA.FTZ R6, -R33, R33, 1 ;  /* 0x3f80000021067423 */ /* 0x002fe20000010121 */
[----:B---3--:R-:W-:Y:S01]  /*69b0*/  F2FP.F16.F32.PACK_AB R31, R42, R43 ;  /* 0x0000002b2a1f723e */ /* 0x008fe200000000ff */
[----:B------:R-:W-:Y:S01]  /*69c0*/  VIADD R20, R10, 0xb0 ;  /* 0x000000b00a147836 */ /* 0x000fe20000000000 */
[----:B------:R-:W-:Y:S01]  /*69d0*/  R2UR UR5, R22 ;  /* 0x00000000160572ca */ /* 0x000fe200000e0000 */
[----:B------:R-:W-:Y:S01]  /*69e0*/  FFMA.FTZ R22, -R25, R25, 1 ;  /* 0x3f80000019167423 */ /* 0x000fe20000010119 */
[----:B------:R-:W-:Y:S01]  /*69f0*/  FFMA.FTZ R25, -R26, R26, 1 ;  /* 0x3f8000001a197423 */ /* 0x000fe2000001011a */
[----:B------:R-:W-:Y:S01]  /*6a00*/  FMUL.FTZ R26, R42, R219 ;  /* 0x000000db2a1a7220 */ /* 0x000fe20000410000 */
[----:B------:R-:W-:Y:S01]  /*6a10*/  F2FP.F16.F32.PACK_AB R13, R40, R13 ;  /* 0x0000000d280d723e */ /* 0x000fe200000000ff */
[----:B----4-:R-:W-:Y:S01]  /*6a20*/  FMUL.FTZ R223, R48, R223 ;  /* 0x000000df30df7220 */ /* 0x010fe20000410000 */
[----:B------:R-:W-:Y:S01]  /*6a30*/  FMUL.FTZ R5, R5, R22 ;  /* 0x0000001605057220 */ /* 0x000fe20000410000 */
[----:B------:R-:W-:-:S02]  /*6a40*/  IMAD R22, R4, 0x2000, R17 ;  /* 0x0000200004167824 */ /* 0x000fc400078e0211 */
[----:B------:R-:W-:Y:S01]  /*6a50*/  FMUL.FTZ R26, R26, R25 ;  /* 0x000000191a1a7220 */ /* 0x000fe20000410000 */
[----:B------:R-:W-:Y:S01]  /*6a60*/  FMUL.FTZ R50, R223, R6 ;  /* 0x00000006df327220 */ /* 0x000fe20000410000 */
[----:B------:R-:W-:Y:S01]  /*6a70*/  F2FP.F16.F32.PACK_AB R6, R44, R41 ;  /* 0x000000292c06723e */ /* 0x000fe200000000ff */
[----:B------:R-:W-:Y:S01]  /*6a80*/  UMOV UR10, UR4 ;  /* 0x00000004000a7c82 */ /* 0x000fe20008000000 */
[----:B------:R-:W-:Y:S01]  /*6a90*/  R2UR UR58, R10 ;  /* 0x000000000a3a72ca */ /* 0x000fe200000e0000 */
[----:B--2---:R-:W-:Y:S01]  /*6aa0*/  FMUL.FTZ R222, R21, R222 ;  /* 0x000000de15de7220 */ /* 0x004fe20000410000 */
        /* <DEDUP_REMOVED lines=12> */
[----:B-1----:R-:W-:Y:S02]  /*6b70*/  F2FP.F16.F32.PACK_AB R6, R24, R23 ;  /* 0x000000171806723e */ /* 0x002fe400000000ff */
[----:B------:R-:W-:Y:S01]  /*6b80*/  R2UR UR56, R216 ;  /* 0x00000000d83872ca */ /* 0x000fe200000e0000 */
[----:B------:R1:W-:Y:S06]  /*6b90*/  MEMBAR.ALL.CTA ;  /* 0x0000000000007992 */ /* 0x0003ec0000008000 */
[----:B-1----:R-:W1:Y:S01]  /*6ba0*/  FENCE.VIEW.ASYNC.S ;  /* 0x00000000000073c6 */ /* 0x002e620000000000 */
[----:B------:R-:W-:Y:S01]  /*6bb0*/  F2FP.F16.F32.PACK_AB R7, R26, R5 ;  /* 0x000000051a07723e */ /* 0x000fe200000000ff */
[----:B------:R-:W-:Y:S01]  /*6bc0*/  VIADD R5, R10, 0x200 ;  /* 0x000002000a057836 */ /* 0x000fe20000000000 */
[----:B------:R-:W-:Y:S01]  /*6bd0*/  F2FP.F16.F32.PACK_AB R24, R28, R27 ;  /* 0x0000001b1c18723e */ /* 0x000fe200000000ff */
[----:B------:R-:W-:Y:S01]  /*6be0*/  UMOV UR18, UR6 ;  /* 0x0000000600127c82 */ /* 0x000fe20008000000 */
[----:B--2---:R-:W-:Y:S01]  /*6bf0*/  MOV R8, UR58 ;  /* 0x0000003a00087c02 */ /* 0x004fe20008000f00 */
        /* <DEDUP_REMOVED lines=224> */
[----:B------:R-:W-:-:S02]  /*7a00*/  VIADD R8, R216, 0x480 ;  /* 0x00000480d8087836 */ /* 0x000fc40000000000 */
[----:B------:R-:W-:-:S10]  /*7a10*/  IMAD.SHL.U32 R9, R3, 0x4000, RZ ;  /* 0x0000400003097824 */ /* 0x000fd400078e00ff */
        /* <DEDUP_REMOVED lines=21> */
[----:B------:R-:W-:Y:S02]  /*7b70*/  R2UR UR28, R8 ;  /* 0x00000000081c72ca */ /* 0x000fe400000e0000 */
        /* <DEDUP_REMOVED lines=199> */
.L_x_651:
        /* <DEDUP_REMOVED lines=113> */
.L_x_652:
        /* <DEDUP_REMOVED lines=94> */
.L_x_632:
        /* <DEDUP_REMOVED lines=17> */
[----:B------:R5:W2:Y:S07]  /*95f0*/  @P0 LDG.E R3, desc[UR4][R2.64] ;  /* 0x0000000402030981 */ /* 0x000aae000c1e1900 */
[----:B------:R-:W-:Y:S01]  /*9600*/  BAR.SYNC.DEFER_BLOCKING 0x1, 0x100 ;  /* 0x0044000000007b1d */ /* 0x000fe20000010000 */
[----:B----4-:R-:W-:Y:S01]  /*9610*/  ISETP.NE.AND P1, PT, R0, 0x1, PT ;  /* 0x000000010000780c */ /* 0x010fe20003f25270 */
[----:B------:R-:W-:-:S06]  /*9620*/  VIADD R23, R22, 0xffffff80 ;  /* 0xffffff8016177836 */ /* 0x000fcc0000000000 */
[----:B------:R-:W4:Y:S01]  /*9630*/  S2UR UR5, SR_CgaCtaId ;  /* 0x00000000000579c3 */ /* 0x000f220000008800 */
[----:B------:R-:W-:Y:S01]  /*9640*/  SHF.R.S32.HI R0, RZ, 0x1f, R23 ;  /* 0x0000001fff007819 */ /* 0x000fe20000011417 */
[----:B------:R-:W-:Y:S01]  /*9650*/  UMOV UR4, 0x400 ;  /* 0x0000040000047882 */ /* 0x000fe20000000000 */
[----:B------:R-:W-:Y:S02]  /*9660*/  BSSY B1, `(.L_x_654) ;  /* 0x0000055000017945 */ /* 0x000fe40003800000 */
[----:B------:R-:W-:-:S03]  /*9670*/  LEA.HI R6, R0, R23, RZ, 0x7 ;  /* 0x0000001700067211 */ /* 0x000fc600078f38ff */
[----:B------:R-:W1:Y:S01]  /*9680*/  @P1 LDC R4, c[0x0][0x854] ;  /* 0x00021500ff041b82 */ /* 0x000e620000000800 */
[----:B------:R-:W-:Y:S02]  /*9690*/  LOP3.LUT R0, R6, 0x3fffff80, RZ, 0xc0, !PT ;  /* 0x3fffff8006007812 */ /* 0x000fe400078ec0ff */
[----:B------:R-:W-:-:S03]  /*96a0*/  SHF.R.S32.HI R9, RZ, 0x7, R6 ;  /* 0x00000007ff097819 */ /* 0x000fc60000011406 */
[----:B------:R-:W-:Y:S02]  /*96b0*/  IMAD.IADD R0, R23, 0x1, -R0 ;  /* 0x0000000117007824 */ /* 0x000fe400078e0a00 */
[----:B------:R-:W3:Y:S02]  /*96c0*/  @P1 LDC R5, c[0x0][0x858] ;  /* 0x00021600ff051b82 */ /* 0x000ee40000000800 */
[----:B------:R-:W-:-:S04]  /*96d0*/  IMAD R0, R9, 0xa00, R0 ;  /* 0x00000a0009007824 */ /* 0x000fc800078e0200 */
[----:B-----5:R-:W-:Y:S01]  /*96e0*/  IMAD.SHL.U32 R2, R0, 0x4, RZ ;  /* 0x0000000400027824 */ /* 0x020fe200078e00ff */
[----:B----4-:R-:W-:-:S06]  /*96f0*/  ULEA UR4, UR5, UR4, 0x18 ;  /* 0x0000000405047291 */ /* 0x010fcc000f8ec03f */
[----:B------:R-:W-:Y:S01]  /*9700*/  LEA R6, R2, UR4, 0x2 ;  /* 0x0000000402067c11 */ /* 0x000fe2000f8e10ff */
[----:B-1----:R-:W-:-:S04]  /*9710*/  @P1 IMAD.HI.U32 R0, R7, R4, RZ ;  /* 0x0000000407001227 */ /* 0x002fc800078e00ff */
[----:B------:R1:W-:Y:S04]  /*9720*/  STS.128 [R6], R56 ;  /* 0x0000003806007388 */ /* 0x0003e80000000c00 */
[----:B------:R1:W-:Y:S01]  /*9730*/  STS.128 [R6+0x800], R60 ;  /* 0x0008003c06007388 */ /* 0x0003e20000000c00 */
[----:B---3--:R-:W-:Y:S01]  /*9740*/  @P1 SHF.R.U32.HI R7, RZ, R5, R0 ;  /* 0x00000005ff071219 */ /* 0x008fe20000011600 */
[----:B------:R-:W-:Y:S02]  /*9750*/  IMAD R5, R8, 0x5000, RZ ;  /* 0x0000500008057824 */ /* 0x000fe400078e02ff */
[----:B------:R1:W-:Y:S01]  /*9760*/  STS.128 [R6+0x1000], R96 ;  /* 0x0010006006007388 */ /* 0x0003e20000000c00 */
[----:B------:R-:W-:-:S03]  /*9770*/  SHF.R.S32.HI R9, RZ, 0x1f, R7 ;  /* 0x0000001fff097819 */ /* 0x000fc60000011407 */
        /* <DEDUP_REMOVED lines=18> */
[----:B---3--:R-:W3:Y:S01]  /*98a0*/  FENCE.VIEW.ASYNC.S ;  /* 0x00000000000073c6 */ /* 0x008ee20000000000 */
[----:B--2---:R-:W-:-:S04]  /*98b0*/  @P0 IMAD R3, R236, 0x50, R3 ;  /* 0x00000050ec030824 */ /* 0x004fc800078e0203 */
[----:B------:R-:W-:-:S05]  /*98c0*/  @P0 IMAD.HI R3, R3, 0x66666667, RZ ;  /* 0x6666666703030827 */ /* 0x000fca00078e02ff */
[----:B------:R-:W-:-:S04]  /*98d0*/  @P0 SHF.R.U32.HI R0, RZ, 0x1f, R3 ;  /* 0x0000001fff000819 */ /* 0x000fc80000011603 */
[----:B------:R-:W-:-:S05]  /*98e0*/  @P0 LEA.HI.SX32 R0, R3, R0, 0x1b ;  /* 0x0000000003000211 */ /* 0x000fca00078fdaff */
[----:B------:R-:W-:Y:S02]  /*98f0*/  @P0 IMAD R2, R0, 0x5000, RZ ;  /* 0x0000500000020824 */ /* 0x000fe400078e02ff */
[----:B------:R-:W-:-:S03]  /*9900*/  IMAD R0, R9, R10, RZ ;  /* 0x0000000a09007224 */ /* 0x000fc600078e02ff */
[----:B------:R-:W-:Y:S02]  /*9910*/  @P0 SHF.R.S32.HI R3, RZ, 0x1f, R2 ;  /* 0x0000001fff030819 */ /* 0x000fe40000011402 */
[----:B------:R-:W-:Y:S01]  /*9920*/  @!P0 CS2R R2, SRZ ;  /* 0x0000000000028805 */ /* 0x000fe2000001ff00 */
[----:B---3--:R-:W-:Y:S05]  /*9930*/  BAR.SYNC.DEFER_BLOCKING 0x1, 0x100 ;  /* 0x0044000000007b1d */ /* 0x008fea0000010000 */
[----:B------:R-:W-:Y:S01]  /*9940*/  IADD3 R4, P1, R5, R2, RZ ;  /* 0x0000000205047210 */ /* 0x000fe20007f3e0ff */
[----:B------:R-:W-:Y:S02]  /*9950*/  IMAD R2, R9, R14, RZ ;  /* 0x0000000e09027224 */ /* 0x000fe400078e02ff */
[----:B------:R-:W-:Y:S01]  /*9960*/  IMAD R9, R7, R11, R0 ;  /* 0x0000000b07097224 */ /* 0x000fe200078e0200 */
[----:B------:R-:W-:Y:S01]  /*9970*/  LEA.HI.X.SX32 R5, R5, R3, 0x1, P1 ;  /* 0x0000000305057211 */ /* 0x000fe200008f0eff */
[C---:B------:R-:W-:Y:S01]  /*9980*/  IMAD R11, R7.reuse, R15, R2 ;  /* 0x0000000f070b7224 */ /* 0x040fe200078e0202 */
[----:B------:R-:W-:Y:S01]  /*9990*/  SHF.R.S32.HI R0, RZ, 0x1f, R236 ;  /* 0x0000001fff007819 */ /* 0x000fe200000114ec */
[----:B------:R-:W-:-:S04]  /*99a0*/  IMAD.WIDE.U32 R2, R7, R10, R4 ;  /* 0x0000000a07027225 */ /* 0x000fc800078e0004 */
[----:B------:R-:W-:Y:S01]  /*99b0*/  IMAD.IADD R3, R3, 0x1, R9 ;  /* 0x0000000103037824 */ /* 0x000fe200078e0209 */
[----:B------:R-:W-:Y:S01]  /*99c0*/  SEL R9, R0, RZ, !P0 ;  /* 0x000000ff00097207 */ /* 0x000fe20004000000 */
[----:B------:R-:W-:Y:S01]  /*99d0*/  IMAD.WIDE.U32 R4, R7, R14, R4 ;  /* 0x0000000e07047225 */ /* 0x000fe200078e0004 */
[----:B------:R-:W-:Y:S02]  /*99e0*/  SEL R7, R236, RZ, !P0 ;  /* 0x000000ffec077207 */ /* 0x000fe40004000000 */
[----:B------:R-:W-:Y:S01]  /*99f0*/  ISETP.NE.AND P0, PT, R23, RZ, PT ;  /* 0x000000ff1700720c */ /* 0x000fe20003f05270 */
[----:B------:R-:W-:Y:S02]  /*9a00*/  IMAD.IADD R5, R5, 0x1, R11 ;  /* 0x0000000105057824 */ /* 0x000fe400078e020b */
[C---:B------:R-:W-:Y:S02]  /*9a10*/  IMAD R0, R9.reuse, R12, RZ ;  /* 0x0000000c09007224 */ /* 0x040fe400078e02ff */
[----:B------:R-:W-:-:S02]  /*9a20*/  IMAD R8, R9, R16, RZ ;  /* 0x0000001009087224 */ /* 0x000fc400078e02ff */
[----:B------:R-:W-:-:S04]  /*9a30*/  IMAD.WIDE.U32 R2, R7, R12, R2 ;  /* 0x0000000c07027225 */ /* 0x000fc800078e0002 */
[----:B------:R-:W-:Y:S01]  /*9a40*/  IMAD.WIDE.U32 R4, R7, R16, R4 ;  /* 0x0000001007047225 */ /* 0x000fe200078e0004 */
[----:B------:R-:W-:-:S03]  /*9a50*/  LEA R18, P1, R2, R18, 0x2 ;  /* 0x0000001202127211 */ /* 0x000fc600078210ff */
[C---:B------:R-:W-:Y:S01]  /*9a60*/  IMAD R9, R7.reuse, R13, R0 ;  /* 0x0000000d07097224 */ /* 0x040fe200078e0200 */
[----:B------:R-:W-:Y:S01]  /*9a70*/  LEA R20, P2, R4, R20, 0x2 ;  /* 0x0000001404147211 */ /* 0x000fe200078410ff */
[----:B------:R-:W-:Y:S02]  /*9a80*/  IMAD R7, R7, R17, R8 ;  /* 0x0000001107077224 */ /* 0x000fe400078e0208 */
[----:B------:R-:W-:Y:S02]  /*9a90*/  IMAD.IADD R3, R3, 0x1, R9 ;  /* 0x0000000103037824 */ /* 0x000fe400078e0209 */
[----:B------:R-:W-:-:S03]  /*9aa0*/  IMAD.IADD R0, R5, 0x1, R7 ;  /* 0x0000000105007824 */ /* 0x000fc600078e0207 */
[----:B------:R-:W-:Y:S02]  /*9ab0*/  LEA.HI.X R3, R2, R19, R3, 0x2, P1 ;  /* 0x0000001302037211 */ /* 0x000fe400008f1403 */
[----:B------:R-:W-:Y:S01]  /*9ac0*/  LEA.HI.X R0, R4, R21, R0, 0x2, P2 ;  /* 0x0000001504007211 */ /* 0x000fe200010f1400 */
[----:B-1----:R-:W-:Y:S06]  /*9ad0*/  @P0 BRA `(.L_x_655) ;  /* 0x0000000000340947 */ /* 0x002fec0003800000 */
[----:B------:R-:W-:Y:S01]  /*9ae0*/  R2UR UR6, R20 ;  /* 0x00000000140672ca */ /* 0x000fe200000e0000 */
[----:B------:R-:W-:Y:S01]  /*9af0*/  UMOV UR5, 0x1400 ;  /* 0x0000140000057882 */ /* 0x000fe20000000000 */
[----:B------:R-:W-:Y:S01]  /*9b00*/  R2UR UR7, R0 ;  /* 0x00000000000772ca */ /* 0x000fe200000e0000 */
[----:B------:R-:W-:Y:S01]  /*9b10*/  UMOV UR8, 0x0 ;  /* 0x0000000000087882 */ /* 0x000fe20000000000 */
[----:B------:R-:W-:Y:S01]  /*9b20*/  PLOP3.LUT P0, PT, PT, PT, PT, 0x80, 0x0 ;  /* 0x000000000000781c */ /* 0x000fe20003f0f070 */
[----:B------:R-:W-:-:S12]  /*9b30*/  UMOV UR9, 0x14f00000 ;  /* 0x14f0000000097882 */ /* 0x000fd80000000000 */
.L_x_656:
[----:B------:R-:W-:Y:S01]  /*9b40*/  @P0 ELECT P1, URZ, PT ;  /* 0x00000000003f082f */ /* 0x000fe20003820000 */
[----:B------:R1:W-:-:S12]  /*9b50*/  UBLKRED.G.S.ADD.F32.RN [UR6], [UR4], UR5, desc[UR8] ;  /* 0x00000806040073bb */ /* 0x0003d800080a1405 */
[----:B------:R-:W-:Y:S02]  /*9b60*/  @P1 PLOP3.LUT P0, PT, P1, PT, PT, 0x8, 0x0 ;  /* 0x000000000000181c */ /* 0x000fe40000f0e170 */
[----:B------:R-:W-:-:S11]  /*9b70*/  PLOP3.LUT P1, PT, PT, PT, PT, 0x8, 0x0 ;  /* 0x000000000000781c */ /* 0x000fd60003f2e170 */
[----:B-1----:R-:W-:Y:S05]  /*9b80*/  @P0 BRA.U.ANY `(.L_x_656) ;  /* 0xfffffffd00ec0947 */ /* 0x002fea000393ffff */
[----:B------:R0:W-:Y:S01]  /*9b90*/  UTMACMDFLUSH ;  /* 0x00000000000079b7 */ /* 0x0001e20000000000 */
[----:B------:R-:W-:-:S04]  /*9ba0*/  DEPBAR.LE SB0, 0x0 ;  /* 0x000080000000791a */ /* 0x000fc80000000000 */
.L_x_655:
[----:B------:R-:W-:Y:S05]  /*9bb0*/  BSYNC B1 ;  /* 0x0000000000017941 */ /* 0x000fea0003800000 */
.L_x_654:
        /* <DEDUP_REMOVED lines=32> */
.L_x_657:
        /* <DEDUP_REMOVED lines=8> */
.L_x_622:
[----:B------:R-:W-:-:S08]  /*9e40*/  NOP ;  /* 0x0000000000007918 */ /* 0x000fd00000000000 */
[----:B------:R-:W1:-:S00]  /*9e50*/  USETMAXREG.DEALLOC.CTAPOOL 0x18 ;  /* 0x00000018000079c8 */ /* 0x000e4000080e0500 */
[----:B-1----:R-:W-:-:S06]  /*9e60*/  LOP3.LUT R0, R0, 0x3, RZ, 0xc0, !PT ;  /* 0x0000000300007812 */ /* 0x002fcc00078ec0ff */
[----:B------:R-:W1:Y:S02]  /*9e70*/  SHFL.IDX PT, R0, R0, RZ, 0x1f ;  /* 0x00001fff00007589 */ /* 0x000e6400000e0000 */
[----:B-1----:R-:W-:-:S13]  /*9e80*/  ISETP.NE.AND P0, PT, R0, RZ, PT ;  /* 0x000000ff0000720c */ /* 0x002fda0003f05270 */
[----:B------:R-:W-:Y:S05]  /*9e90*/  @P0 BRA `(.L_x_627) ;  /* 0x0000002000b80947 */ /* 0x000fea0003800000 */
[----:B------:R-:W-:Y:S01]  /*9ea0*/  ULDC.64 UR4, c[0x0][0x8e0] ;  /* 0x0002380000047ab9 */ /* 0x000fe20000000a00 */
[----:B------:R-:W1:Y:S01]  /*9eb0*/  S2UR UR10, SR_CTAID.X ;  /* 0x00000000000a79c3 */ /* 0x000e620000002500 */
[----:B------:R-:W-:-:S04]  /*9ec0*/  ISETP.NE.U32.AND P0, PT, RZ, UR4, PT ;  /* 0x00000004ff007c0c */ /* 0x000fc8000bf05070 */
[----:B------:R-:W-:-:S03]  /*9ed0*/  ISETP.NE.AND.EX P0, PT, RZ, UR5, PT, P0 ;  /* 0x00000005ff007c0c */ /* 0x000fc6000bf05300 */
[----:B------:R-:W2:Y:S08]  /*9ee0*/  S2UR UR21, SR_CTAID.Z ;  /* 0x00000000001579c3 */ /* 0x000eb00000002700 */
[----:B------:R-:W3:Y:S02]  /*9ef0*/  S2UR UR20, SR_CTAID.Y ;  /* 0x00000000001479c3 */ /* 0x000ee40000002600 */
[----:B------:R-:W-:Y:S05]  /*9f00*/  @!P0 BRA `(.L_x_658) ;  /* 0x0000000000208947 */ /* 0x000fea0003800000 */
[----:B------:R-:W-:Y:S01]  /*9f10*/  ULDC.64 UR4, c[0x0][0x8e0] ;  /* 0x0002380000047ab9 */ /* 0x000fe20000000a00 */
[----:B------:R-:W-:Y:S01]  /*9f20*/  ULDC.64 UR6, c[0x0][0x208] ;  /* 0x0000820000067ab9 */ /* 0x000fe20000000a00 */
[----:B--2---:R-:W-:-:S06]  /*9f30*/  UIMAD.WIDE UR4, UR21, 0x4, UR4 ;  /* 0x00000004150478a5 */ /* 0x004fcc000f8e0204 */
[----:B------:R-:W-:Y:S02]  /*9f40*/  IMAD.U32 R2, RZ, RZ, UR4 ;  /* 0x00000004ff027e24 */ /* 0x000fe4000f8e00ff */
[----:B------:R-:W-:-:S05]  /*9f50*/  IMAD.U32 R3, RZ, RZ, UR5 ;  /* 0x00000005ff037e24 */ /* 0x000fca000f8e00ff */
[----:B------:R-:W2:Y:S02]  /*9f60*/  LDG.E R2, desc[UR6][R2.64] ;  /* 0x0000000602027981 */ /* 0x000ea4000c1e1900 */
[----:B--2---:R-:W-:Y:S01]  /*9f70*/  R2UR UR5, R2 ;  /* 0x00000000020572ca */ /* 0x004fe200000e0000 */
[----:B------:R-:W-:-:S14]  /*9f80*/  BRA `(.L_x_659) ;  /* 0x0000000000407947 */ /* 0x000fdc0003800000 */
.L_x_658:
[----:B------:R-:W-:Y:S02]  /*9f90*/  ULDC.64 UR4, c[0x0][0x8d8] ;  /* 0x0002360000047ab9 */ /* 0x000fe40000000a00 */
[----:B------:R-:W-:-:S04]  /*9fa0*/  ISETP.NE.U32.AND P0, PT, RZ, UR4, PT ;  /* 0x00000004ff007c0c */ /* 0x000fc8000bf05070 */
[----:B------:R-:W-:-:S13]  /*9fb0*/  ISETP.NE.AND.EX P0, PT, RZ, UR5, PT, P0 ;  /* 0x00000005ff007c0c */ /* 0x000fda000bf05300 */
[----:B------:R-:W-:Y:S05]  /*9fc0*/  @!P0 BRA `(.L_x_660) ;  /* 0x00000000002c8947 */ /* 0x000fea0003800000 */
[----:B------:R-:W-:Y:S01]  /*9fd0*/  ULDC.64 UR4, c[0x0][0x8d8] ;  /* 0x0002360000047ab9 */ /* 0x000fe20000000a00 */
[----:B------:R-:W-:Y:S01]  /*9fe0*/  ULDC.64 UR6, c[0x0][0x208] ;  /* 0x0000820000067ab9 */ /* 0x000fe20000000a00 */
[----:B--2---:R-:W-:-:S06]  /*9ff0*/  UIMAD.WIDE UR4, UR21, 0x4, UR4 ;  /* 0x00000004150478a5 */ /* 0x004fcc000f8e0204 */
[----:B------:R-:W-:Y:S02]  /*a000*/  IMAD.U32 R2, RZ, RZ, UR4 ;  /* 0x00000004ff027e24 */ /* 0x000fe4000f8e00ff */
[----:B------:R-:W-:-:S05]  /*a010*/  IMAD.U32 R3, RZ, RZ, UR5 ;  /* 0x00000005ff037e24 */ /* 0x000fca000f8e00ff */
[----:B------:R-:W2:Y:S04]  /*a020*/  LDG.E R0, desc[UR6][R2.64] ;  /* 0x0000000602007981 */ /* 0x000ea8000c1e1900 */
[----:B------:R-:W4:Y:S01]  /*a030*/  LDG.E R4, desc[UR6][R2.64+0x4] ;  /* 0x0000040602047981 */ /* 0x000f22000c1e1900 */
[----:B--2---:R-:W-:Y:S02]  /*a040*/  R2UR UR5, R0 ;  /* 0x00000000000572ca */ /* 0x004fe400000e0000 */
[----:B----4-:R-:W-:-:S13]  /*a050*/  R2UR UR4, R4 ;  /* 0x00000000040472ca */ /* 0x010fda00000e0000 */
[----:B------:R-:W-:Y:S01]  /*a060*/  UIADD3 UR5, -UR5, UR4, URZ ;  /* 0x0000000405057290 */ /* 0x000fe2000fffe13f */
[----:B------:R-:W-:Y:S11]  /*a070*/  BRA `(.L_x_659) ;  /* 0x0000000000047947 */ /* 0x000ff60003800000 */
.L_x_660:
[----:B------:R-:W-:-:S05]  /*a080*/  ULDC UR5, c[0x0][0x8c4] ;  /* 0x0002310000057ab9 */ /* 0x000fca0000000800 */
.L_x_659:
[----:B-1----:R-:W-:Y:S01]  /*a090*/  UIMAD UR4, UR10, 0x50, URZ ;  /* 0x000000500a0478a4 */ /* 0x002fe2000f8e023f */
[----:B------:R-:W-:Y:S02]  /*a0a0*/  IMAD.MOV.U32 R4, RZ, RZ, 0x1 ;  /* 0x00000001ff047424 */ /* 0x000fe400078e00ff */
[----:B------:R-:W-:Y:S01]  /*a0b0*/  IMAD.MOV.U32 R12, RZ, RZ, RZ ;  /* 0x000000ffff0c7224 */ /* 0x000fe200078e00ff */
[----:B------:R-:W-:Y:S01]  /*a0c0*/  UISETP.GE.AND UP0, UPT, UR4, UR5, UPT ;  /* 0x000000050400728c */ /* 0x000fe2000bf06270 */
[----:B------:R-:W-:-:S03]  /*a0d0*/  IMAD.MOV.U32 R13, RZ, RZ, 0x1 ;  /* 0x00000001ff0d7424 */ /* 0x000fc600078e00ff */
[----:B--2---:R-:W-:-:S06]  /*a0e0*/  USEL UR21, UR21, 0xffffffff, !UP0 ;  /* 0xffffffff15157887 */ /* 0x004fcc000c000000 */
        /* <DEDUP_REMOVED lines=18> */
[----:B------:R-:W2:Y:S01]  /*a210*/  @P1 LDG.E R7, desc[UR16][R2.64] ;  /* 0x0000001002071981 */ /* 0x000ea2000c1e1900 */
[----:B------:R-:W-:Y:S01]  /*a220*/  PLOP3.LUT P2, PT, PT, PT, UP0, 0x80, 0x0 ;  /* 0x000000000000781c */ /* 0x000fe20003f4f008 */
[----:B------:R-:W-:Y:S01]  /*a230*/  UIMAD.WIDE UR12, UR21, 0x4, UR12 ;  /* 0x00000004150c78a5 */ /* 0x000fe2000f8e020c */
[----:B------:R-:W-:Y:S01]  /*a240*/  PLOP3.LUT P3, PT, PT, PT, UP2, 0x80, 0x0 ;  /* 0x000000000000781c */ /* 0x000fe20003f6f028 */
[----:B------:R1:W4:Y:S02]  /*a250*/  @P1 LDG.E R0, desc[UR16][R2.64] ;  /* 0x0000001002001981 */ /* 0x000324000c1e1900 */
[----:B------:R-:W-:Y:S02]  /*a260*/  @UP2 ULDC.64 UR6, c[0x0][0x780] ;  /* 0x0001e00000062ab9 */ /* 0x000fe40000000a00 */
[----:B------:R-:W-:Y:S01]  /*a270*/  @UP2 UIMAD.WIDE UR6, UR21, 0x4, UR6 ;  /* 0x00000004150628a5 */ /* 0x000fe2000f8e0206 */
[----:B-1----:R-:W-:-:S02]  /*a280*/  IMAD.U32 R2, RZ, RZ, UR12 ;  /* 0x0000000cff027e24 */ /* 0x002fc4000f8e00ff */
[----:B------:R-:W-:-:S05]  /*a290*/  IMAD.U32 R3, RZ, RZ, UR13 ;  /* 0x0000000dff037e24 */ /* 0x000fca000f8e00ff */
[----:B------:R1:W5:Y:S02]  /*a2a0*/  @P2 LDG.E R5, desc[UR16][R2.64] ;  /* 0x0000001002052981 */ /* 0x000364000c1e1900 */
[----:B-1----:R-:W-:Y:S02]  /*a2b0*/  IMAD.U32 R2, RZ, RZ, UR6 ;  /* 0x00000006ff027e24 */ /* 0x002fe4000f8e00ff */
[----:B------:R-:W-:-:S05]  /*a2c0*/  IMAD.U32 R3, RZ, RZ, UR7 ;  /* 0x00000007ff037e24 */ /* 0x000fca000f8e00ff */
[----:B------:R-:W3:Y:S01]  /*a2d0*/  @P3 LDG.E R6, desc[UR16][R2.64] ;  /* 0x0000001002063981 */ /* 0x000ee2000c1e1900 */
[----:B------:R-:W-:Y:S01]  /*a2e0*/  ULDC.64 UR16, c[0x0][0x788] ;  /* 0x0001e20000107ab9 */ /* 0x000fe20000000a00 */
[----:B------:R-:W-:Y:S01]  /*a2f0*/  UMOV UR54, URZ ;  /* 0x0000003f00367c82 */ /* 0x000fe20008000000 */
[----:B------:R-:W-:Y:S01]  /*a300*/  ISETP.NE.U32.AND P0, PT, RZ, UR16, PT ;  /* 0x00000010ff007c0c */ /* 0x000fe2000bf05070 */
[----:B------:R-:W-:-:S03]  /*a310*/  UMOV UR11, URZ ;  /* 0x0000003f000b7c82 */ /* 0x000fc60008000000 */
[----:B------:R-:W-:Y:S02]  /*a320*/  ISETP.NE.AND.EX P0, PT, RZ, UR17, PT, P0 ;  /* 0x00000011ff007c0c */ /* 0x000fe4000bf05300 */
[----:B--2---:R-:W-:Y:S02]  /*a330*/  @P1 R2UR UR5, R7 ;  /* 0x00000000070512ca */ /* 0x004fe400000e0000 */
        /* <DEDUP_REMOVED lines=8> */
[----:B---3--:R-:W-:Y:S01]  /*a3c0*/  @P3 R2UR UR5, R6 ;  /* 0x00000000060532ca */ /* 0x008fe200000e0000 */
        /* <DEDUP_REMOVED lines=10> */
.L_x_662:
        /* <DEDUP_REMOVED lines=14> */
.L_x_663:
        /* <DEDUP_REMOVED lines=9> */
.L_x_664:
        /* <DEDUP_REMOVED lines=22> */
.L_x_665:
        /* <DEDUP_REMOVED lines=23> */
[----:B------:R-:W1:Y:S01]  /*a8b0*/  S2R R3, SR_CgaCtaId ;  /* 0x0000000000037919 */ /* 0x000e620000008800 */
[----:B------:R-:W-:Y:S02]  /*a8c0*/  MOV R6, 0x400 ;  /* 0x0000040000067802 */ /* 0x000fe40000000f00 */
[----:B------:R-:W-:Y:S01]  /*a8d0*/  ISETP.NE.AND P0, PT, R11, RZ, PT ;  /* 0x000000ff0b00720c */ /* 0x000fe20003f05270 */
[----:B------:R-:W2:Y:S01]  /*a8e0*/  S2R R21, SR_CTAID.Y ;  /* 0x0000000000157919 */ /* 0x000ea20000002600 */
[----:B-1----:R-:W-:Y:S01]  /*a8f0*/  LEA R6, R3, R6, 0x18 ;  /* 0x0000000603067211 */ /* 0x002fe200078ec0ff */
[----:B------:R-:W-:-:S05]  /*a900*/  IMAD.MOV.U32 R3, RZ, RZ, 0x1 ;  /* 0x00000001ff037424 */ /* 0x000fca00078e00ff */
[----:B------:R-:W-:-:S04]  /*a910*/  SHF.L.U32 R3, R3, 0x1f, RZ ;  /* 0x0000001f03037819 */ /* 0x000fc800000006ff */
[----:B------:R-:W1:Y:S02]  /*a920*/  SYNCS.PHASECHK.TRANS64.TRYWAIT P1, [R6+URZ+0x31820], R3 ;  /* 0x03182003060075a7 */ /* 0x000e64000802017f */
[----:B-12---:R-:W-:Y:S05]  /*a930*/  @!P1 BRA `(.L_x_666) ;  /* 0x0000001800549947 */ /* 0x006fea0003800000 */
.L_x_681:
[----:B------:R-:W-:Y:S01]  /*a940*/  SHF.R.S32.HI R21, RZ, 0x1f, R21 ;  /* 0x0000001fff157819 */ /* 0x000fe20000011415 */
[----:B------:R-:W-:Y:S01]  /*a950*/  IMAD.MOV.U32 R4, RZ, RZ, 0x1 ;  /* 0x00000001ff047424 */ /* 0x000fe200078e00ff */
[----:B------:R-:W-:Y:S06]  /*a960*/  @P0 BRA `(.L_x_667) ;  /* 0x0000000000140947 */ /* 0x000fec0003800000 */
[----:B------:R-:W-:Y:S01]  /*a970*/  LOP3.LUT P1, RZ, R18, 0x1f, RZ, 0xc0, !PT ;  /* 0x0000001f12ff7812 */ /* 0x000fe2000782c0ff */
[----:B-1----:R-:W-:-:S04]  /*a980*/  IMAD.MOV.U32 R3, RZ, RZ, 0x8100 ;  /* 0x00008100ff037424 */ /* 0x002fc800078e00ff */
[----:B------:R2:W-:Y:S08]  /*a990*/  SYNCS.ARRIVE.TRANS64 RZ, [R6+URZ+0x31810], R3 ;  /* 0x0318100306ff79a7 */ /* 0x0005f0000800003f */
[----:B------:R-:W-:Y:S05]  /*a9a0*/  @!P1 BRA `(.L_x_667) ;  /* 0x0000000000049947 */ /* 0x000fea0003800000 */
[----:B------:R-:W-:Y:S01]  /*a9b0*/  BPT.TRAP 0x1 ;  /* 0x000000040000795c */ /* 0x000fe20000300000 */
.L_x_667:
[----:B------:R-:W3:Y:S01]  /*a9c0*/  LDC.64 R8, c[0x0][0x198] ;  /* 0x00006600ff087b82 */ /* 0x000ee20000000a00 */
        /* <DEDUP_REMOVED lines=8> */
[----:B-12---:R-:W-:Y:S01]  /*aa50*/  IMAD.MOV.U32 R3, RZ, RZ, 0x14000 ;  /* 0x00014000ff037424 */ /* 0x006fe200078e00ff */
        /* <DEDUP_REMOVED lines=11> */
[----:B---3--:R-:W-:Y:S01]  /*ab10*/  IMAD.MOV.U32 R5, RZ, RZ, R8 ;  /* 0x000000ffff057224 */ /* 0x008fe200078e0008 */
        /* <DEDUP_REMOVED lines=51> */
[----:B-1----:R-:W-:Y:S01]  /*ae50*/  UMOV UR16, 0x0 ;  /* 0x0000000000107882 */ /* 0x002fe20000000000 */
[----:B------:R-:W-:Y:S01]  /*ae60*/  UMOV UR17, 0x10000000 ;  /* 0x1000000000117882 */ /* 0x000fe20000000000 */
[----:B--2---:R-:W-:Y:S01]  /*ae70*/  ULEA UR40, UP0, UR10, UR22, 0x2 ;  /* 0x000000160a287291 */ /* 0x004fe2000f80103f */
[----:B------:R-:W-:Y:S01]  /*ae80*/  UMOV UR43, UR11 ;  /* 0x0000000b002b7c82 */ /* 0x000fe20008000000 */
[----:B------:R-:W-:-:S02]  /*ae90*/  UMOV UR44, UR12 ;  /* 0x0000000c002c7c82 */ /* 0x000fc40008000000 */
[----:B------:R-:W-:Y:S01]  /*aea0*/  ULEA.HI.X UR41, UR10, UR23, UR9, 0x2, UP0 ;  /* 0x000000170a297291 */ /* 0x000fe200080f1409 */
[----:B------:R-:W-:Y:S02]  /*aeb0*/  UMOV UR45, UR13 ;  /* 0x0000000d002d7c82 */ /* 0x000fe40008000000 */
[----:B------:R-:W-:Y:S01]  /*aec0*/  UMOV UR9, 0x10 ;  /* 0x0000001000097882 */ /* 0x000fe20000000000 */
[----:B---3--:R-:W-:Y:S01]  /*aed0*/  UIADD3 UR24, UR8, 0x2800, URZ ;  /* 0x0000280008187890 */ /* 0x008fe2000fffe03f */
[----:B------:R-:W-:Y:S01]  /*aee0*/  UMOV UR10, UR18 ;  /* 0x00000012000a7c82 */ /* 0x000fe20008000000 */
[----:B------:R-:W-:Y:S01]  /*aef0*/  UMOV UR26, 0x40 ;  /* 0x00000040001a7882 */ /* 0x000fe20000000000 */
[----:B------:R-:W-:Y:S02]  /*af00*/  UMOV UR27, UR11 ;  /* 0x0000000b001b7c82 */ /* 0x000fe40008000000 */
[----:B------:R1:W-:Y:S01]  /*af10*/  UBLKCP.S.G [UR48], [UR40], UR9 ;  /* 0x00000030280073ba */ /* 0x0003e20008000209 */
[----:B------:R2:W-:Y:S01]  /*af20*/  SYNCS.ARRIVE.TRANS64 RZ, [R6+URZ+0x31800], R3 ;  /* 0x0318000306ff79a7 */ /* 0x0005e2000800003f */
[----:B------:R-:W-:Y:S01]  /*af30*/  UMOV UR28, UR12 ;  /* 0x0000000c001c7c82 */ /* 0x000fe20008000000 */
[----:B----4-:R-:W-:Y:S01]  /*af40*/  UIADD3 UR56, UR8, 0x5000, URZ ;  /* 0x0000500008387890 */ /* 0x010fe2000fffe03f */
        /* <DEDUP_REMOVED lines=9> */
[----:B-1----:R-:W-:-:S02]  /*afe0*/  UIADD3 UR9, UR8, 0x31800, URZ ;  /* 0x0003180008097890 */ /* 0x002fc4000fffe03f */
        /* <DEDUP_REMOVED lines=11> */
[----:B-1----:R-:W-:Y:S01]  /*b0a0*/  UMOV UR10, 0xc0 ;  /* 0x000000c0000a7882 */ /* 0x002fe20000000000 */
[----:B------:R2:W-:Y:S01]  /*b0b0*/  UTMALDG.4D [UR40], [UR6], desc[UR16] ;  /* 0x00001028060075b4 */ /* 0x0005e20008019000 */
[----:B---3--:R-:W-:-:S02]  /*b0c0*/  UIADD3 UR24, UR8, 0xf000, URZ ;  /* 0x0000f00008187890 */ /* 0x008fc4000fffe03f */
[----:B------:R-:W-:Y:S01]  /*b0d0*/  UIADD3 UR8, UR8, 0x11800, URZ ;  /* 0x0001180008087890 */ /* 0x000fe2000fffe03f */
[----:B------:R-:W-:Y:S01]  /*b0e0*/  UMOV UR26, 0x80 ;  /* 0x00000080001a7882 */ /* 0x000fe20000000000 */
[----:B------:R2:W-:Y:S05]  /*b0f0*/  UTMALDG.4D [UR32], [UR6], desc[UR16] ;  /* 0x00001020060075b4 */ /* 0x0005ea0008019000 */
[----:B------:R2:W-:Y:S02]  /*b100*/  UTMALDG.4D [UR24], [UR6], desc[UR16] ;  /* 0x00001018060075b4 */ /* 0x0005e40008019000 */
[----:B------:R2:W-:Y:S02]  /*b110*/  UTMALDG.4D [UR8], [UR6], desc[UR16] ;  /* 0x00001008060075b4 */ /* 0x0005e40008019000 */
[----:B--2---:R-:W-:Y:S05]  /*b120*/  @P1 BRA `(.L_x_668) ;  /* 0x0000000800581947 */ /* 0x004fea0003800000 */
[----:B------:R-:W1:Y:S01]  /*b130*/  LDC.64 R12, c[0x0][0x730] ;  /* 0x0001cc00ff0c7b82 */ /* 0x000e620000000a00 */
[----:B------:R-:W-:Y:S01]  /*b140*/  ULDC.64 UR8, c[0x0][0x738] ;  /* 0x0001ce0000087ab9 */ /* 0x000fe20000000a00 */
[----:B------:R-:W-:Y:S01]  /*b150*/  LOP3.LUT R16, R18, 0x1f, RZ, 0xc0, !PT ;  /* 0x0000001f12107812 */ /* 0x000fe200078ec0ff */
[----:B------:R-:W-:Y:S02]  /*b160*/  UIMAD UR6, UR47, UR8, URZ ;  /* 0x000000082f0672a4 */ /* 0x000fe4000f8e023f */
[----:B------:R-:W-:Y:S02]  /*b170*/  UIMAD.WIDE.U32 UR4, UR21, UR8, UR38 ;  /* 0x00000008150472a5 */ /* 0x000fe4000f8e0026 */
[----:B------:R-:W-:Y:S01]  /*b180*/  UIMAD UR6, UR21, UR9, UR6 ;  /* 0x00000009150672a4 */ /* 0x000fe2000f8e0206 */
[----:B------:R-:W2:Y:S03]  /*b190*/  LDC.64 R14, c[0x0][0x728] ;  /* 0x0001ca00ff0e7b82 */ /* 0x000ea60000000a00 */
        /* <DEDUP_REMOVED lines=9> */
[----:B-1----:R-:W-:-:S04]  /*b230*/  IMAD.WIDE.U32 R2, R12, UR20, R2 ;  /* 0x000000140c027c25 */ /* 0x002fc8000f8e0002 */
        /* <DEDUP_REMOVED lines=8> */
[----:B--2---:R-:W-:Y:S01]  /*b2c0*/  LEA R14, P1, R2, R14, 0x2 ;  /* 0x0000000e020e7211 */ /* 0x004fe200078210ff */
        /* <DEDUP_REMOVED lines=8> */
.L_x_673:
[----:B------:R-:W-:-:S04]  /*b350*/  SHF.L.U32 R5, R13, 0x1f, RZ ;  /* 0x0000001f0d057819 */ /* 0x000fc800000006ff */
[----:B------:R-:W1:Y:S02]  /*b360*/  SYNCS.PHASECHK.TRANS64.TRYWAIT P1, [R6+URZ+0x31838], R5 ;  /* 0x03183805060075a7 */ /* 0x000e64000802017f */
[----:B-1----:R-:W-:Y:S05]  /*b370*/  @!P1 BRA `(.L_x_669) ;  /* 0x0000000c00d89947 */ /* 0x002fea0003800000 */
.L_x_682:
[----:B------:R-:W-:Y:S05]  /*b380*/  @P0 BRA `(.L_x_670) ;  /* 0x0000000000140947 */ /* 0x000fea0003800000 */
[----:B------:R-:W-:Y:S01]  /*b390*/  ISETP.NE.AND P1, PT, R16, RZ, PT ;  /* 0x000000ff1000720c */ /* 0x000fe20003f25270 */
[----:B-1----:R-:W-:-:S04]  /*b3a0*/  IMAD.MOV.U32 R5, RZ, RZ, 0x8100 ;  /* 0x00008100ff057424 */ /* 0x002fc800078e00ff */
[----:B------:R2:W-:Y:S08]  /*b3b0*/  SYNCS.ARRIVE.TRANS64 RZ, [R6+URZ+0x31830], R5 ;  /* 0x0318300506ff79a7 */ /* 0x0005f0000800003f */
[----:B------:R-:W-:Y:S05]  /*b3c0*/  @!P1 BRA `(.L_x_670) ;  /* 0x0000000000049947 */ /* 0x000fea0003800000 */
[----:B------:R-:W-:Y:S01]  /*b3d0*/  BPT.TRAP 0x1 ;  /* 0x000000040000795c */ /* 0x000fe20000300000 */
.L_x_670:
        /* <DEDUP_REMOVED lines=47> */
.L_x_684:
[----:B------:R-:W-:Y:S01]  /*b6d0*/  LOP3.LUT R13, R13, 0x1, RZ, 0x3c, !PT ;  /* 0x000000010d0d7812 */ /* 0x000fe200078e3cff */
[----:B------:R-:W-:Y:S06]  /*b6e0*/  @P2 BRA `(.L_x_672) ;  /* 0x0000000000142947 */ /* 0x000fec0003800000 */
[----:B------:R-:W-:Y:S01]  /*b6f0*/  ISETP.NE.AND P1, PT, R16, RZ, PT ;  /* 0x000000ff1000720c */ /* 0x000fe20003f25270 */
[----:B-1----:R-:W-:-:S04]  /*b700*/  IMAD.MOV.U32 R2, RZ, RZ, 0x8100 ;  /* 0x00008100ff027424 */ /* 0x002fc800078e00ff */
[----:B------:R2:W-:Y:S08]  /*b710*/  SYNCS.ARRIVE.TRANS64 RZ, [R20+URZ+0x31810], R2 ;  /* 0x0318100214ff79a7 */ /* 0x0005f0000800003f */
[----:B------:R-:W-:Y:S05]  /*b720*/  @!P1 BRA `(.L_x_672) ;  /* 0x0000000000049947 */ /* 0x000fea0003800000 */
[----:B------:R-:W-:Y:S01]  /*b730*/  BPT.TRAP 0x1 ;  /* 0x000000040000795c */ /* 0x000fe20000300000 */
.L_x_672:
[--C-:B-12---:R-:W-:Y:S01]  /*b740*/  IMAD R2, R12, 0x8000, R6.reuse ;  /* 0x000080000c027824 */ /* 0x106fe200078e0206 */
        /* <DEDUP_REMOVED lines=50> */
[----:B-1----:R-:W-:Y:S05]  /*ba70*/  @!P1 BRA `(.L_x_673) ;  /* 0xfffffff800349947 */ /* 0x002fea000383ffff */
[----:B------:R-:W-:-:S07]  /*ba80*/  VIADD R12, R12, 0x1 ;  /* 0x000000010c0c7836 */ /* 0x000fce0000000000 */
.L_x_668:
[----:B------:R-:W-:Y:S01]  /*ba90*/  SHF.L.U32 R16, R13, 0x1f, RZ ;  /* 0x0000001f0d107819 */ /* 0x000fe200000006ff */
[----:B------:R-:W1:Y:S01]  /*baa0*/  LDC.64 R10, c[0x0][0x730] ;  /* 0x0001cc00ff0a7b82 */ /* 0x000e620000000a00 */
[----:B------:R-:W-:Y:S02]  /*bab0*/  IMAD.U32 R14, RZ, RZ, UR38 ;  /* 0x00000026ff0e7e24 */ /* 0x000fe4000f8e00ff */
[----:B------:R-:W-:Y:S02]  /*bac0*/  IMAD.U32 R2, RZ, RZ, UR38 ;  /* 0x00000026ff027e24 */ /* 0x000fe4000f8e00ff */
[----:B------:R-:W-:Y:S02]  /*bad0*/  IMAD.MOV.U32 R2, RZ, RZ, R14 ;  /* 0x000000ffff027224 */ /* 0x000fe400078e000e */
[----:B------:R-:W-:Y:S01]  /*bae0*/  IMAD.U32 R3, RZ, RZ, UR39 ;  /* 0x00000027ff037e24 */ /* 0x000fe2000f8e00ff */
[----:B------:R-:W2:Y:S01]  /*baf0*/  SYNCS.PHASECHK.TRANS64.TRYWAIT P1, [R6+URZ+0x31838], R16 ;  /* 0x03183810060075a7 */ /* 0x000ea2000802017f */
[----:B------:R-:W-:Y:S01]  /*bb00*/  IMAD.U32 R15, RZ, RZ, UR39 ;  /* 0x00000027ff0f7e24 */ /* 0x000fe2000f8e00ff */
[----:B------:R-:W3:Y:S01]  /*bb10*/  LDC.64 R8, c[0x0][0x738] ;  /* 0x0001ce00ff087b82 */ /* 0x000ee20000000a00 */
[----:B-1----:R-:W-:-:S02]  /*bb20*/  IMAD R14, R21, R10, RZ ;  /* 0x0000000a150e7224 */ /* 0x002fc400078e02ff */
[----:B------:R-:W-:-:S04]  /*bb30*/  IMAD.WIDE.U32 R2, R10, UR20, R2 ;  /* 0x000000140a027c25 */ /* 0x000fc8000f8e0002 */
[----:B------:R-:W-:-:S04]  /*bb40*/  IMAD R11, R11, UR20, R14 ;  /* 0x000000140b0b7c24 */ /* 0x000fc8000f8e020e */
[----:B------:R-:W-:Y:S02]  /*bb50*/  IMAD.IADD R3, R11, 0x1, R3 ;  /* 0x000000010b037824 */ /* 0x000fe400078e0203 */
[C---:B---3--:R-:W-:Y:S02]  /*bb60*/  IMAD R10, R8.reuse, UR47, RZ ;  /* 0x0000002f080a7c24 */ /* 0x048fe4000f8e02ff */
[----:B------:R-:W-:-:S04]  /*bb70*/  IMAD.WIDE.U32 R2, R8, UR21, R2 ;  /* 0x0000001508027c25 */ /* 0x000fc8000f8e0002 */
[----:B------:R-:W-:Y:S01]  /*bb80*/  IMAD R9, R9, UR21, R10 ;  /* 0x0000001509097c24 */ /* 0x000fe2000f8e020a */
[----:B--2---:R-:W-:Y:S06]  /*bb90*/  @!P1 BRA `(.L_x_674) ;  /* 0x0000000400fc9947 */ /* 0x004fec0003800000 */
.L_x_685:
[----:B------:R-:W-:Y:S01]  /*bba0*/  IMAD.IADD R8, R9, 0x1, R3 ;  /* 0x0000000109087824 */ /* 0x000fe200078e0203 */
[----:B------:R-:W-:Y:S06]  /*bbb0*/  @P0 BRA `(.L_x_675) ;  /* 0x0000000000140947 */ /* 0x000fec0003800000 */
[----:B------:R-:W-:Y:S01]  /*bbc0*/  LOP3.LUT P0, RZ, R18, 0x1f, RZ, 0xc0, !PT ;  /* 0x0000001f12ff7812 */ /* 0x000fe2000780c0ff */
[----:B------:R-:W-:-:S04]  /*bbd0*/  IMAD.MOV.U32 R9, RZ, RZ, 0x8100 ;  /* 0x00008100ff097424 */ /* 0x000fc800078e00ff */
[----:B------:R2:W-:Y:S08]  /*bbe0*/  SYNCS.ARRIVE.TRANS64 RZ, [R6+URZ+0x31830], R9 ;  /* 0x0318300906ff79a7 */ /* 0x0005f0000800003f */
[----:B------:R-:W-:Y:S05]  /*bbf0*/  @!P0 BRA `(.L_x_675) ;  /* 0x0000000000048947 */ /* 0x000fea0003800000 */
[----:B------:R-:W-:Y:S01]  /*bc00*/  BPT.TRAP 0x1 ;  /* 0x000000040000795c */ /* 0x000fe20000300000 */
.L_x_675:
        /* <DEDUP_REMOVED lines=52> */
[----:B----4-:R-:W-:Y:S01]  /*bf50*/  NOP ;  /* 0x0000000000007918 */ /* 0x010fe20000000000 */
.L_x_661:
[----:B------:R-:W-:Y:S05]  /*bf60*/  WARPSYNC.ALL ;  /* 0x0000000000007948 */ /* 0x000fea0003800000 */
[----:B------:R-:W-:-:S13]  /*bf70*/  ELECT P0, URZ, PT ;  /* 0x00000000003f782f */ /* 0x000fda0003800000 */
[----:B------:R-:W-:Y:S05]  /*bf80*/  @!P0 BRA `(.L_x_627) ;  /* 0x00000000007c8947 */ /* 0x000fea0003800000 */
[----:B------:R-:W4:Y:S02]  /*bf90*/  LDL R0, [R1] ;  /* 0x0000000001007983 */ /* 0x000f240000100800 */
[----:B----4-:R-:W-:-:S13]  /*bfa0*/  R2UR UR4, R0 ;  /* 0x00000000000472ca */ /* 0x010fda00000e0000 */
[----:B------:R-:W-:-:S06]  /*bfb0*/  ULOP3.LUT UR4, UR4, 0x2, URZ, 0xfc, !UPT ;  /* 0x0000000204047892 */ /* 0x000fcc000f8efc3f */
[----:B------:R-:W-:-:S05]  /*bfc0*/  IMAD.U32 R0, RZ, RZ, UR4 ;  /* 0x00000004ff007e24 */ /* 0x000fca000f8e00ff */
[----:B------:R-:W-:-:S13]  /*bfd0*/  ISETP.NE.AND P1, PT, R0, 0x3, PT ;  /* 0x000000030000780c */ /* 0x000fda0003f25270 */
[----:B------:R-:W-:Y:S05]  /*bfe0*/  @!P1 BRA `(.L_x_676) ;  /* 0x0000000000049947 */ /* 0x000fea0003800000 */
[----:B---3--:R-:W-:Y:S01]  /*bff0*/  BPT.TRAP 0x1 ;  /* 0x000000040000795c */ /* 0x008fe20000300000 */
.L_x_676:
        /* <DEDUP_REMOVED lines=8> */
.L_x_686:
        /* <DEDUP_REMOVED lines=9> */
.L_x_687:
[----:B------:R-:W-:Y:S05]  /*c110*/  @!P1 BRA `(.L_x_679) ;  /* 0x0000000000049947 */ /* 0x000fea0003800000 */
[----:B---3--:R-:W-:Y:S01]  /*c120*/  BPT.TRAP 0x1 ;  /* 0x000000040000795c */ /* 0x008fe20000300000 */
.L_x_679:
[----:B------:R-:W-:-:S07]  /*c130*/  SHF.L.U32 R13, R13, 0x1f, RZ ;  /* 0x0000001f0d0d7819 */ /* 0x000fce00000006ff */
.L_x_680:
[----:B------:R1:W1:Y:S02]  /*c140*/  SYNCS.PHASECHK.TRANS64.TRYWAIT P0, [R2+URZ+0x31838], R13 ;  /* 0x0318380d020075a7 */ /* 0x000264000800017f */
[----:B-1----:R-:W-:Y:S05]  /*c150*/  @!P0 NANOSLEEP.SYNCS 0x989680 ;  /* 0x009896800000895d */ /* 0x002fea0003900000 */
[----:B------:R-:W1:Y:S02]  /*c160*/  @!P0 SYNCS.PHASECHK.TRANS64 P0, [R2+URZ+0x31838], R13 ;  /* 0x0318380d020085a7 */ /* 0x000e64000800007f */
[----:B-1----:R-:W-:Y:S05]  /*c170*/  @!P0 BRA `(.L_x_680) ;  /* 0xfffffffc00f08947 */ /* 0x002fea000383ffff */
.L_x_627:
[----:B---3--:R-:W-:Y:S05]  /*c180*/  BSYNC B0 ;  /* 0x0000000000007941 */ /* 0x008fea0003800000 */
.L_x_621:
[----:B------:R-:W-:Y:S05]  /*c190*/  EXIT ;  /* 0x000000000000794d */ /* 0x000fea0003800000 */
.L_x_634:
[----:B-1----:R1:W2:Y:S02]  /*c1a0*/  SYNCS.PHASECHK.TRANS64.TRYWAIT P0, [R17+URZ+0x31800], R14 ;  /* 0x0318000e110075a7 */ /* 0x0022a4000800017f */
[----:B--2---:R-:W-:Y:S05]  /*c1b0*/  @!P0 NANOSLEEP.SYNCS 0x989680 ;  /* 0x009896800000895d */ /* 0x004fea0003900000 */
[----:B------:R-:W2:Y:S02]  /*c1c0*/  @!P0 SYNCS.PHASECHK.TRANS64 P0, [R17+URZ+0x31800], R14 ;  /* 0x0318000e110085a7 */ /* 0x000ea4000800007f */
[----:B--2---:R-:W-:Y:S05]  /*c1d0*/  @!P0 BRA `(.L_x_634) ;  /* 0xfffffffc00f08947 */ /* 0x004fea000383ffff */
[----:B------:R-:W-:Y:S05]  /*c1e0*/  BRA `(.L_x_633) ;  /* 0xffffff5000187947 */ /* 0x000fea000383ffff */
.L_x_638:
[----:B--2---:R2:W3:Y:S02]  /*c1f0*/  SYNCS.PHASECHK.TRANS64.TRYWAIT P0, [R16+URZ+0x31810], R9 ;  /* 0x03181009100075a7 */ /* 0x0044e4000800017f */
[----:B---3--:R-:W-:Y:S05]  /*c200*/  @!P0 NANOSLEEP.SYNCS 0x989680 ;  /* 0x009896800000895d */ /* 0x008fea0003900000 */
[----:B------:R-:W3:Y:S02]  /*c210*/  @!P0 SYNCS.PHASECHK.TRANS64 P0, [R16+URZ+0x31810], R9 ;  /* 0x03181009100085a7 */ /* 0x000ee4000800007f */
[----:B---3--:R-:W-:Y:S05]  /*c220*/  @!P0 BRA `(.L_x_638) ;  /* 0xfffffffc00f08947 */ /* 0x008fea000383ffff */
[----:B------:R-:W-:Y:S05]  /*c230*/  BRA `(.L_x_637) ;  /* 0xffffff5800a87947 */ /* 0x000fea000383ffff */
.L_x_642:
[----:B----4-:R4:W1:Y:S02]  /*c240*/  SYNCS.PHASECHK.TRANS64.TRYWAIT P0, [R17+URZ+0x31830], R10 ;  /* 0x0318300a110075a7 */ /* 0x010864000800017f */
[----:B-1----:R-:W-:Y:S05]  /*c250*/  @!P0 NANOSLEEP.SYNCS 0x989680 ;  /* 0x009896800000895d */ /* 0x002fea0003900000 */
[----:B------:R-:W1:Y:S02]  /*c260*/  @!P0 SYNCS.PHASECHK.TRANS64 P0, [R17+URZ+0x31830], R10 ;  /* 0x0318300a110085a7 */ /* 0x000e64000800007f */
[----:B-1----:R-:W-:Y:S05]  /*c270*/  @!P0 BRA `(.L_x_642) ;  /* 0xfffffffc00f08947 */ /* 0x002fea000383ffff */
[----:B------:R-:W-:Y:S05]  /*c280*/  BRA `(.L_x_641) ;  /* 0xffffff7400b47947 */ /* 0x000fea000383ffff */
.L_x_666:
[----:B-1----:R1:W2:Y:S02]  /*c290*/  SYNCS.PHASECHK.TRANS64.TRYWAIT P1, [R6+URZ+0x31820], R3 ;  /* 0x03182003060075a7 */ /* 0x0022a4000802017f */
[----:B--2---:R-:W-:Y:S05]  /*c2a0*/  @!P1 NANOSLEEP.SYNCS 0x989680 ;  /* 0x009896800000995d */ /* 0x004fea0003900000 */
[----:B------:R-:W2:Y:S02]  /*c2b0*/  @!P1 SYNCS.PHASECHK.TRANS64 P1, [R6+URZ+0x31820], R3 ;  /* 0x03182003060095a7 */ /* 0x000ea4000802007f */
[----:B--2---:R-:W-:Y:S05]  /*c2c0*/  @!P1 BRA `(.L_x_666) ;  /* 0xfffffffc00f09947 */ /* 0x004fea000383ffff */
[----:B------:R-:W-:Y:S05]  /*c2d0*/  BRA `(.L_x_681) ;  /* 0xffffffe400987947 */ /* 0x000fea000383ffff */
.L_x_669:
[----:B-1----:R1:W2:Y:S02]  /*c2e0*/  SYNCS.PHASECHK.TRANS64.TRYWAIT P1, [R6+URZ+0x31838], R5 ;  /* 0x03183805060075a7 */ /* 0x0022a4000802017f */
[----:B--2---:R-:W-:Y:S05]  /*c2f0*/  @!P1 NANOSLEEP.SYNCS 0x989680 ;  /* 0x009896800000995d */ /* 0x004fea0003900000 */
[----:B------:R-:W2:Y:S02]  /*c300*/  @!P1 SYNCS.PHASECHK.TRANS64 P1, [R6+URZ+0x31838], R5 ;  /* 0x03183805060095a7 */ /* 0x000ea4000802007f */
[----:B--2---:R-:W-:Y:S05]  /*c310*/  @!P1 BRA `(.L_x_669) ;  /* 0xfffffffc00f09947 */ /* 0x004fea000383ffff */
[----:B------:R-:W-:Y:S05]  /*c320*/  BRA `(.L_x_682) ;  /* 0xfffffff000147947 */ /* 0x000fea000383ffff */
.L_x_671:
[----:B------:R-:W-:-:S07]  /*c330*/  SHF.L.U32 R2, R4, 0x1f, RZ ;  /* 0x0000001f04027819 */ /* 0x000fce00000006ff */
.L_x_683:
[----:B-1----:R1:W2:Y:S02]  /*c340*/  SYNCS.PHASECHK.TRANS64.TRYWAIT P1, [R20+URZ+0x31820], R2 ;  /* 0x03182002140075a7 */ /* 0x0022a4000802017f */
[----:B--2---:R-:W-:Y:S05]  /*c350*/  @!P1 NANOSLEEP.SYNCS 0x989680 ;  /* 0x009896800000995d */ /* 0x004fea0003900000 */
[----:B------:R-:W2:Y:S02]  /*c360*/  @!P1 SYNCS.PHASECHK.TRANS64 P1, [R20+URZ+0x31820], R2 ;  /* 0x03182002140095a7 */ /* 0x000ea4000802007f */
[----:B--2---:R-:W-:Y:S05]  /*c370*/  @!P1 BRA `(.L_x_683) ;  /* 0xfffffffc00f09947 */ /* 0x004fea000383ffff */
[----:B------:R-:W-:Y:S05]  /*c380*/  BRA `(.L_x_684) ;  /* 0xfffffff000d07947 */ /* 0x000fea000383ffff */
.L_x_674:
[----:B-1----:R1:W2:Y:S02]  /*c390*/  SYNCS.PHASECHK.TRANS64.TRYWAIT P1, [R6+URZ+0x31838], R16 ;  /* 0x03183810060075a7 */ /* 0x0022a4000802017f */
[----:B--2---:R-:W-:Y:S05]  /*c3a0*/  @!P1 NANOSLEEP.SYNCS 0x989680 ;  /* 0x009896800000995d */ /* 0x004fea0003900000 */
[----:B------:R-:W2:Y:S02]  /*c3b0*/  @!P1 SYNCS.PHASECHK.TRANS64 P1, [R6+URZ+0x31838], R16 ;  /* 0x03183810060095a7 */ /* 0x000ea4000802007f */
[----:B--2---:R-:W-:Y:S05]  /*c3c0*/  @!P1 BRA `(.L_x_674) ;  /* 0xfffffffc00f09947 */ /* 0x004fea000383ffff */
[----:B------:R-:W-:Y:S05]  /*c3d0*/  BRA `(.L_x_685) ;  /* 0xfffffff400f07947 */ /* 0x000fea000383ffff */
.L_x_677:
[----:B----4-:R4:W1:Y:S02]  /*c3e0*/  SYNCS.PHASECHK.TRANS64.TRYWAIT P0, [R5+URZ], R0 ;  /* 0x00000000050075a7 */ /* 0x010864000800017f */
[----:B-1----:R-:W-:Y:S05]  /*c3f0*/  @!P0 NANOSLEEP.SYNCS 0x989680 ;  /* 0x009896800000895d */ /* 0x002fea0003900000 */
[----:B------:R-:W1:Y:S02]  /*c400*/  @!P0 SYNCS.PHASECHK.TRANS64 P0, [R5+URZ], R0 ;  /* 0x00000000050085a7 */ /* 0x000e64000800007f */
[----:B-1----:R-:W-:Y:S05]  /*c410*/  @!P0 BRA `(.L_x_677) ;  /* 0xfffffffc00f08947 */ /* 0x002fea000383ffff */
[----:B------:R-:W-:Y:S05]  /*c420*/  BRA `(.L_x_686) ;  /* 0xfffffffc00147947 */ /* 0x000fea000383ffff */
.L_x_678:
[----:B----4-:R4:W1:Y:S02]  /*c430*/  SYNCS.PHASECHK.TRANS64.TRYWAIT P0, [R3+URZ], R0 ;  /* 0x00000000030075a7 */ /* 0x010864000800017f */
[----:B-1----:R-:W-:Y:S05]  /*c440*/  @!P0 NANOSLEEP.SYNCS 0x989680 ;  /* 0x009896800000895d */ /* 0x002fea0003900000 */
[----:B------:R-:W1:Y:S02]  /*c450*/  @!P0 SYNCS.PHASECHK.TRANS64 P0, [R3+URZ], R0 ;  /* 0x00000000030085a7 */ /* 0x000e64000800007f */
[----:B-1----:R-:W-:Y:S05]  /*c460*/  @!P0 BRA `(.L_x_678) ;  /* 0xfffffffc00f08947 */ /* 0x002fea000383ffff */
[----:B------:R-:W-:Y:S05]  /*c470*/  BRA `(.L_x_687) ;  /* 0xfffffffc00247947 */ /* 0x000fea000383ffff */
.L_x_688:
        /* <DEDUP_REMOVED lines=16> */
.L_x_1152:


//--------------------- .text._ZN7cutlass13device_kernelIN5flash11enable_sm90INS1_16FlashAttnBwdSm90INS1_25CollectiveMainloopBwdSm90ILi2ELi1ELi1EN4cute5tupleIJNS5_1CILi1EEES8_S8_EEENS6_IJNS7_ILi64EEENS7_ILi80EEENS7_ILi256EEEEEENS_6half_tEfNS_4arch4Sm90ELb1ELb0ELb1ELb0ELb0ELb0ELb1ELb1ELi2ELi1ELi1ELi1ELb0EEENS1_21CollectiveEpilogueBwdISD_SE_SG_Li256ELb0ELb1ELi2EEENS1_25SingleTileBwdLPTSchedulerILb0ELi80ELb0EEEEEEEEEvNT_6ParamsE --------------------------
	.section	.text._ZN7cutlass13device_kernelIN5flash11enable_sm90INS1_16FlashAttnBwdSm90INS1_25CollectiveMainloopBwdSm90ILi2ELi1ELi1EN4cute5tupleIJNS5_1CILi1EEES8_S8_EEENS6_IJNS7_ILi64EEENS7_ILi80EEENS7_ILi256EEEEEENS_6half_tEfNS_4arch4Sm90ELb1ELb0ELb1ELb0ELb0ELb0ELb1ELb1ELi2ELi1ELi1ELi1ELb0EEENS1_21CollectiveEpilogueBwdISD_SE_SG_Li256ELb0ELb1ELi2EEENS1_25SingleTileBwdLPTSchedulerILb0ELi80ELb0EEEEEEEEEvNT_6ParamsE,"ax",@progbits
	.align	128
.text._ZN7cutlass13device_kernelIN5flash11enable_sm90INS1_16FlashAttnBwdSm90INS1_25CollectiveMainloopBwdSm90ILi2ELi1ELi1EN4cute5tupleIJNS5_1CILi1EEES8_S8_EEENS6_IJNS7_ILi64EEENS7_ILi80EEENS7_ILi256EEEEEENS_6half_tEfNS_4arch4Sm90ELb1ELb0ELb1ELb0ELb0ELb0ELb1ELb1ELi2ELi1ELi1ELi1ELb0EEENS1_21CollectiveEpilogueBwdISD_SE_SG_Li256ELb0ELb1ELi2EEENS1_25SingleTileBwdLPTSchedulerILb0ELi80ELb0EEEEEEEEEvNT_6ParamsE:
        .type           _ZN7cutlass13device_kernelIN5flash11enable_sm90INS1_16FlashAttnBwdSm90INS1_25CollectiveMainloopBwdSm90ILi2ELi1ELi1EN4cute5tupleIJNS5_1CILi1EEES8_S8_EEENS6_IJNS7_ILi64EEENS7_ILi80EEENS7_ILi256EEEEEENS_6half_tEfNS_4arch4Sm90ELb1ELb0ELb1ELb0ELb0ELb0ELb1ELb1ELi2ELi1ELi1ELi1ELb0EEENS1_21CollectiveEpilogueBwdISD_SE_SG_Li256ELb0ELb1ELi2EEENS1_25SingleTileBwdLPTSchedulerILb0ELi80ELb0EEEEEEEEEvNT_6ParamsE,@function
        .size           _ZN7cutlass13device_kernelIN5flash11enable_sm90INS1_16FlashAttnBwdSm90INS1_25CollectiveMainloopBwdSm90ILi2ELi1ELi1EN4cute5tupleIJNS5_1CILi1EEES8_S8_EEENS6_IJNS7_ILi64EEENS7_ILi80EEENS7_ILi256EEEEEENS_6half_tEfNS_4arch4Sm90ELb1ELb0ELb1ELb0ELb0ELb0ELb1ELb1ELi2ELi1ELi1ELi1ELb0EEENS1_21CollectiveEpilogueBwdISD_SE_SG_Li256ELb0ELb1ELi2EEENS1_25SingleTileBwdLPTSchedulerILb0ELi80ELb0EEEEEEEEEvNT_6ParamsE,(.L_x_1153 - _ZN7cutlass13device_kernelIN5flash11enable_sm90INS1_16FlashAttnBwdSm90INS1_25CollectiveMainloopBwdSm90ILi2ELi1ELi1EN4cute5tupleIJNS5_1CILi1EEES8_S8_EEENS6_IJNS7_ILi64EEENS7_ILi80EEENS7_ILi256EEEEEENS_6half_tEfNS_4arch4Sm90ELb1ELb0ELb1ELb0ELb0ELb0ELb1ELb1ELi2ELi1ELi1ELi1ELb0EEENS1_21CollectiveEpilogueBwdISD_SE_SG_Li256ELb0ELb1ELi2EEENS1_25SingleTileBwdLPTSchedulerILb0ELi80ELb0EEEEEEEEEvNT_6ParamsE)
        .other          _ZN7cutlass13device_kernelIN5flash11enable_sm90INS1_16FlashAttnBwdSm90INS1_25CollectiveMainloopBwdSm90ILi2ELi1ELi1EN4cute5tupleIJNS5_1CILi1EEES8_S8_EEENS6_IJNS7_ILi64EEENS7_ILi80EEENS7_ILi256EEEEEENS_6half_tEfNS_4arch4Sm90ELb1ELb0ELb1ELb0ELb0ELb0ELb1ELb1ELi2ELi1ELi1ELi1ELb0EEENS1_21CollectiveEpilogueBwdISD_SE_SG_Li256ELb0ELb1ELi2EEENS1_25SingleTileBwdLPTSchedulerILb0ELi80ELb0EEEEEEEEEvNT_6ParamsE,@"STO_CUDA_ENTRY STV_DEFAULT"
_ZN7cutlass13device_kernelIN5flash11enable_sm90INS1_16FlashAttnBwdSm90INS1_25CollectiveMainloopBwdSm90ILi2ELi1ELi1EN4cute5tupleIJNS5_1CILi1EEES8_S8_EEENS6_IJNS7_ILi64EEENS7_ILi80EEENS7_ILi256EEEEEENS_6half_tEfNS_4arch4Sm90ELb1ELb0ELb1ELb0ELb0ELb0ELb1ELb1ELi2ELi1ELi1ELi1ELb0EEENS1_21CollectiveEpilogueBwdISD_SE_SG_Li256ELb0ELb1ELi2EEENS1_25SingleTileBwdLPTSchedulerILb0ELi80ELb0EEEEEEEEEvNT_6ParamsE:
        /* <DEDUP_REMOVED lines=29> */
.L_x_690:
[----:B------:R-:W-:Y:S05]  /*01d0*/  BSYNC B0 ;  /* 0x0000000000007941 */ /* 0x000fea0003800000 */
.L_x_689:
        /* <DEDUP_REMOVED lines=34> */
.L_x_691:
        /* <DEDUP_REMOVED lines=20> */
.L_x_692:
[----:B-1----:R-:W-:Y:S01]  /*0540*/  ISETP.NE.AND P0, PT, R0, RZ, PT ;  /* 0x000000ff0000720c */ /* 0x002fe20003f05270 */
[----:B------:R-:W-:Y:S01]  /*0550*/  IMAD.MOV.U32 R0, RZ, RZ, 0x1 ;  /* 0x00000001ff007424 */ /* 0x000fe200078e00ff */
[----:B------:R-:W-:Y:S01]  /*0560*/  NOP ;  /* 0x0000000000007918 */ /* 0x000fe20000000000 */
[----:B------:R-:W-:-:S03]  /*0570*/  LOP3.LUT R21, R4, 0x7f, RZ, 0xc0, !PT ;  /* 0x0000007f04157812 */ /* 0x000fc600078ec0ff */
[----:B------:R-:W-:Y:S01]  /*0580*/  SEL R0, R0, 0x2, !P0 ;  /* 0x0000000200007807 */ /* 0x000fe20004000000 */
[----:B--23--:R-:W-:Y:S06]  /*0590*/  BAR.SYNC.DEFER_BLOCKING 0x0 ;  /* 0x0000000000007b1d */ /* 0x00cfec0000010000 */
[----:B------:R-:W-:Y:S05]  /*05a0*/  @!P0 BRA `(.L_x_693) ;  /* 0x000000d000488947 */ /* 0x000fea0003800000 */
.L_x_694:
[----:B------:R-:W-:-:S08]  /*05b0*/  NOP ;  /* 0x0000000000007918 */ /* 0x000fd00000000000 */
[----:B------:R-:W1:Y:S02]  /*05c0*/  USETMAXREG.TRY_ALLOC.CTAPOOL UP0, 0xf0 ;  /* 0x000000f0000079c8 */ /* 0x000e640008000600 */
[----:B-1----:R-:W-:-:S13]  /*05d0*/  PLOP3.LUT P0, PT, PT, PT, UP0, 0x80, 0x0 ;  /* 0x000000000000781c */ /* 0x002fda0003f0f008 */
[----:B------:R-:W-:Y:S05]  /*05e0*/  @!P0 BRA `(.L_x_694) ;  /* 0xfffffffc00f08947 */ /* 0x000fea000383ffff */
[----:B------:R-:W1:Y:S01]  /*05f0*/  S2UR UR7, SR_CTAID.X ;  /* 0x00000000000779c3 */ /* 0x000e620000002500 */
[----:B------:R-:W-:Y:S02]  /*0600*/  ULDC UR8, c[0x0][0xb50] ;  /* 0x0002d40000087ab9 */ /* 0x000fe40000000800 */
[----:B------:R-:W-:-:S05]  /*0610*/  UISETP.NE.AND UP0, UPT, UR8, 0x1, UPT ;  /* 0x000000010800788c */ /* 0x000fca000bf05270 */
[----:B------:R-:W2:Y:S06]  /*0620*/  LDC R2, c[0x0][0xb68] ;  /* 0x0002da00ff027b82 */ /* 0x000eac0000000800 */
[----:B------:R-:W-:Y:S01]  /*0630*/  @UP0 ULDC UR4, c[0x0][0xb54] ;  /* 0x0002d50000040ab9 */ /* 0x000fe20000000800 */
[----:B------:R-:W-:Y:S01]  /*0640*/  @UP0 ULDC UR9, c[0x0][0xb58] ;  /* 0x0002d60000090ab9 */ /* 0x000fe20000000800 */
[----:B-1----:R-:W-:Y:S02]  /*0650*/  UIMAD.WIDE.U32 UR4, UR7, UR4, URZ ;  /* 0x00000004070472a5 */ /* 0x002fe4000f8e003f */
[----:B------:R-:W-:-:S02]  /*0660*/  UMOV UR6, UR7 ;  /* 0x0000000700067c82 */ /* 0x000fc40008000000 */
[----:B------:R-:W-:-:S04]  /*0670*/  @UP0 USHF.R.U32.HI UR6, URZ, UR9, UR5 ;  /* 0x000000093f060299 */ /* 0x000fc80008011605 */
[----:B------:R-:W-:Y:S02]  /*0680*/  UIADD3 UR4, -UR6, URZ, URZ ;  /* 0x0000003f06047290 */ /* 0x000fe4000fffe13f */
[----:B--2---:R-:W-:Y:S02]  /*0690*/  ISETP.LE.AND P0, PT, R2, UR6, PT ;  /* 0x0000000602007c0c */ /* 0x004fe4000bf03270 */
[----:B------:R-:W-:-:S11]  /*06a0*/  UIMAD UR10, UR8, UR4, UR7 ;  /* 0x00000004080a72a4 */ /* 0x000fd6000f8e0207 */
[----:B------:R-:W-:Y:S05]  /*06b0*/  @!P0 BRA `(.L_x_695) ;  /* 0x0000000000208947 */ /* 0x000fea0003800000 */
[----:B------:R-:W-:Y:S01]  /*06c0*/  ULDC UR7, c[0x0][0xb5c] ;  /* 0x0002d70000077ab9 */ /* 0x000fe20000000800 */
[----:B------:R-:W-:Y:S01]  /*06d0*/  UMOV UR45, UR10 ;  /* 0x0000000a002d7c82 */ /* 0x000fe20008000000 */
[----:B------:R-:W-:-:S11]  /*06e0*/  UISETP.NE.AND UP0, UPT, UR7, 0x1, UPT ;  /* 0x000000010700788c */ /* 0x000fd6000bf05270 */
[----:B------:R-:W-:Y:S02]  /*06f0*/  @UP0 ULDC.64 UR8, c[0x0][0xb60] ;  /* 0x0002d80000080ab9 */ /* 0x000fe40000000a00 */
[----:B------:R-:W-:-:S04]  /*0700*/  UIMAD.WIDE.U32 UR4, UR10, UR8, URZ ;  /* 0x000000080a0472a5 */ /* 0x000fc8000f8e003f */
[----:B------:R-:W-:-:S04]  /*0710*/  @UP0 USHF.R.U32.HI UR45, URZ, UR9, UR5 ;  /* 0x000000093f2d0299 */ /* 0x000fc80008011605 */
[----:B------:R-:W-:Y:S01]  /*0720*/  UIMAD UR4, UR45, UR7, URZ ;  /* 0x000000072d0472a4 */ /* 0x000fe2000f8e023f */
[----:B------:R-:W-:Y:S11]  /*0730*/  BRA `(.L_x_696) ;  /* 0x00000000001c7947 */ /* 0x000ff60003800000 */
.L_x_695:
[----:B------:R-:W-:Y:S01]  /*0740*/  ULDC UR7, c[0x0][0xb44] ;  /* 0x0002d10000077ab9 */ /* 0x000fe20000000800 */
[----:B------:R-:W-:Y:S01]  /*0750*/  UMOV UR45, UR10 ;  /* 0x0000000a002d7c82 */ /* 0x000fe20008000000 */
[----:B------:R-:W-:-:S11]  /*0760*/  UISETP.NE.AND UP0, UPT, UR7, 0x1, UPT ;  /* 0x000000010700788c */ /* 0x000fd6000bf05270 */
[----:B------:R-:W-:Y:S02]  /*0770*/  @UP0 ULDC.64 UR8, c[0x0][0xb48] ;  /* 0x0002d20000080ab9 */ /* 0x000fe40000000a00 */
[----:B------:R-:W-:-:S04]  /*0780*/  UIMAD.WIDE.U32 UR4, UR10, UR8, URZ ;  /* 0x000000080a0472a5 */ /* 0x000fc8000f8e003f */
[----:B------:R-:W-:-:S04]  /*0790*/  @UP0 USHF.R.U32.HI UR45, URZ, UR9, UR5 ;  /* 0x000000093f2d0299 */ /* 0x000fc80008011605 */
[----:B------:R-:W-:-:S12]  /*07a0*/  UIMAD UR4, UR45, UR7, URZ ;  /* 0x000000072d0472a4 */ /* 0x000fd8000f8e023f */
.L_x_696:
[----:B------:R-:W-:Y:S01]  /*07b0*/  ULDC UR43, c[0x0][0xb38] ;  /* 0x0002ce00002b7ab9 */ /* 0x000fe20000000800 */
[----:B------:R-:W-:Y:S02]  /*07c0*/  UIADD3 UR4, UR10, -UR4, URZ ;  /* 0x800000040a047290 */ /* 0x000fe4000fffe03f */
[----:B------:R-:W-:Y:S01]  /*07d0*/  UISETP.NE.AND UP0, UPT, UR43, 0x1, UPT ;  /* 0x000000012b00788c */ /* 0x000fe2000bf05270 */
[----:B------:R-:W-:Y:S02]  /*07e0*/  ULDC UR5, c[0x0][0xb44] ;  /* 0x0002d10000057ab9 */ /* 0x000fe40000000800 */
[----:B------:R-:W-:-:S08]  /*07f0*/  UIMAD UR6, UR6, UR5, UR4 ;  /* 0x00000005060672a4 */ /* 0x000fd0000f8e0204 */
[----:B------:R-:W-:Y:S01]  /*0800*/  @UP0 ULDC UR4, c[0x0][0xb3c] ;  /* 0x0002cf0000040ab9 */ /* 0x000fe20000000800 */
[----:B------:R-:W-:Y:S01]  /*0810*/  @UP0 ULDC UR7, c[0x0][0xb40] ;  /* 0x0002d00000070ab9 */ /* 0x000fe20000000800 */
[----:B------:R-:W-:Y:S02]  /*0820*/  UIMAD.WIDE.U32 UR4, UR6, UR4, URZ ;  /* 0x00000004060472a5 */ /* 0x000fe4000f8e003f */
[----:B------:R-:W-:Y:S02]  /*0830*/  UMOV UR44, UR6 ;  /* 0x00000006002c7c82 */ /* 0x000fe40008000000 */
[----:B------:R-:W-:-:S04]  /*0840*/  @UP0 USHF.R.U32.HI UR44, URZ, UR7, UR5 ;  /* 0x000000073f2c0299 */ /* 0x000fc80008011605 */
[----:B------:R-:W-:Y:S02]  /*0850*/  UIADD3 UR4, -UR44, URZ, URZ ;  /* 0x0000003f2c047290 */ /* 0x000fe4000fffe13f */
[----:B------:R-:W-:Y:S02]  /*0860*/  ISETP.LE.AND P0, PT, RZ, UR44, PT ;  /* 0x0000002cff007c0c */ /* 0x000fe4000bf03270 */
[----:B------:R-:W-:-:S11]  /*0870*/  UIMAD UR43, UR43, UR4, UR6 ;  /* 0x000000042b2b72a4 */ /* 0x000fd6000f8e0206 */
[----:B------:R-:W-:Y:S05]  /*0880*/  @!P0 EXIT ;  /* 0x000000000000894d */ /* 0x000fea0003800000 */
[----:B------:R-:W-:Y:S01]  /*0890*/  ULDC UR8, c[0x0][0x280] ;  /* 0x0000a00000087ab9 */ /* 0x000fe20000000800 */
[----:B------:R-:W-:Y:S01]  /*08a0*/  ULDC UR9, c[0x0][0x290] ;  /* 0x0000a40000097ab9 */ /* 0x000fe20000000800 */
[----:B------:R-:W-:Y:S01]  /*08b0*/  UIMAD UR4, UR45, 0x50, UR8 ;  /* 0x000000502d0478a4 */ /* 0x000fe2000f8e0208 */
[----:B------:R-:W-:Y:S01]  /*08c0*/  PLOP3.LUT P0, PT, PT, PT, PT, 0x80, 0x0 ;  /* 0x000000000000781c */ /* 0x000fe20003f0f070 */
[----:B------:R-:W-:Y:S01]  /*08d0*/  ULDC UR6, c[0x0][0x74c] ;  /* 0x0001d30000067ab9 */ /* 0x000fe20000000800 */
[----:B------:R-:W-:Y:S01]  /*08e0*/  ULDC.64 UR46, c[0x0][0x208] ;  /* 0x00008200002e7ab9 */ /* 0x000fe20000000a00 */
[----:B------:R-:W-:Y:S01]  /*08f0*/  UIADD3 UR6, -UR6, UR4, -UR9 ;  /* 0x0000000406067290 */ /* 0x000fe2000fffe909 */
[----:B------:R-:W-:Y:S01]  /*0900*/  CS2R R134, SRZ ;  /* 0x0000000000867805 */ /* 0x000fe2000001ff00 */
[----:B------:R-:W-:Y:S01]  /*0910*/  UIADD3 UR4, UR8, 0x3f, URZ ;  /* 0x0000003f08047890 */ /* 0x000fe2000fffe03f */
[----:B------:R-:W-:Y:S01]  /*0920*/  CS2R R132, SRZ ;  /* 0x0000000000847805 */ /* 0x000fe2000001ff00 */
[----:B------:R-:W-:Y:S01]  /*0930*/  USHF.R.S32.HI UR7, URZ, 0x1f, UR6 ;  /* 0x0000001f3f077899 */ /* 0x000fe20008011406 */
[----:B------:R-:W-:Y:S01]  /*0940*/  CS2R R130, SRZ ;  /* 0x0000000000827805 */ /* 0x000fe2000001ff00 */
[----:B------:R-:W-:Y:S01]  /*0950*/  USHF.R.S32.HI UR5, URZ, 0x1f, UR4 ;  /* 0x0000001f3f057899 */ /* 0x000fe20008011404 */
[----:B------:R-:W-:Y:S01]  /*0960*/  CS2R R128, SRZ ;  /* 0x0000000000807805 */ /* 0x000fe2000001ff00 */
[----:B------:R-:W-:Y:S01]  /*0970*/  ULEA.HI UR7, UR7, UR6, URZ, 0x6 ;  /* 0x0000000607077291 */ /* 0x000fe2000f8f303f */
[----:B------:R-:W-:Y:S01]  /*0980*/  CS2R R94, SRZ ;  /* 0x00000000005e7805 */ /* 0x000fe2000001ff00 */
[----:B------:R-:W-:Y:S01]  /*0990*/  ULEA.HI UR5, UR5, UR4, URZ, 0x6 ;  /* 0x0000000405057291 */ /* 0x000fe2000f8f303f */
[----:B------:R-:W-:Y:S01]  /*09a0*/  CS2R R92, SRZ ;  /* 0x00000000005c7805 */ /* 0x000fe2000001ff00 */
[----:B------:R-:W-:Y:S01]  /*09b0*/  USHF.R.S32.HI UR7, URZ, 0x6, UR7 ;  /* 0x000000063f077899 */ /* 0x000fe20008011407 */
[----:B------:R-:W-:Y:S01]  /*09c0*/  CS2R R90, SRZ ;  /* 0x00000000005a7805 */ /* 0x000fe2000001ff00 */
[----:B------:R-:W-:Y:S01]  /*09d0*/  USHF.R.S32.HI UR40, URZ, 0x6, UR5 ;  /* 0x000000063f287899 */ /* 0x000fe20008011405 */
[----:B------:R-:W-:-:S02]  /*09e0*/  CS2R R88, SRZ ;  /* 0x0000000000587805 */ /* 0x000fc4000001ff00 */
[----:B------:R-:W-:Y:S02]  /*09f0*/  CS2R R126, SRZ ;  /* 0x00000000007e7805 */ /* 0x000fe4000001ff00 */
[----:B------:R-:W-:Y:S02]  /*0a00*/  CS2R R124, SRZ ;  /* 0x00000000007c7805 */ /* 0x000fe4000001ff00 */
[----:B------:R-:W-:Y:S02]  /*0a10*/  VIMNMX R4, RZ, UR7, !PT ;  /* 0x00000007ff047c48 */ /* 0x000fe4000ffe0100 */
[----:B------:R-:W-:Y:S02]  /*0a20*/  CS2R R122, SRZ ;  /* 0x00000000007a7805 */ /* 0x000fe4000001ff00 */
[----:B------:R-:W-:Y:S02]  /*0a30*/  CS2R R120, SRZ ;  /* 0x0000000000787805 */ /* 0x000fe4000001ff00 */
[----:B------:R-:W-:-:S02]  /*0a40*/  CS2R R86, SRZ ;  /* 0x0000000000567805 */ /* 0x000fc4000001ff00 */
[----:B------:R-:W-:Y:S02]  /*0a50*/  ISETP.LT.AND P1, PT, R4, UR40, PT ;  /* 0x0000002804007c0c */ /* 0x000fe4000bf21270 */
        /* <DEDUP_REMOVED lines=67> */
[----:B------:R-:W-:Y:S06]  /*0e90*/  @!P1 BRA `(.L_x_697) ;  /* 0x0000009c00bc9947 */ /* 0x000fec0003800000 */
[----:B------:R-:W1:Y:S01]  /*0ea0*/  S2R R2, SR_CgaCtaId ;  /* 0x0000000000027919 */ /* 0x000e620000008800 */
[----:B------:R-:W-:Y:S01]  /*0eb0*/  MOV R17, 0x400 ;  /* 0x0000040000117802 */ /* 0x000fe20000000f00 */
[----:B------:R-:W2:Y:S01]  /*0ec0*/  LDC.64 R20, c[0x0][0x2d8] ;  /* 0x0000b600ff147b82 */ /* 0x000ea20000000a00 */
[----:B------:R-:W-:Y:S01]  /*0ed0*/  SHF.L.U32 R10, RZ, 0x1f, RZ ;  /* 0x0000001fff0a7819 */ /* 0x000fe200000006ff */
[----:B------:R-:W3:Y:S01]  /*0ee0*/  S2R R3, SR_TID.X ;  /* 0x0000000000037919 */ /* 0x000ee20000002100 */
[----:B-1----:R-:W-:-:S04]  /*0ef0*/  LEA R17, R2, R17, 0x18 ;  /* 0x0000001102117211 */ /* 0x002fc800078ec0ff */
[----:B------:R-:W1:Y:S01]  /*0f00*/  SYNCS.PHASECHK.TRANS64.TRYWAIT P0, [R17+URZ+0x31800], R10 ;  /* 0x0318000a110075a7 */ /* 0x000e62000800017f */
[----:B---3--:R-:W-:-:S05]  /*0f10*/  VIADD R2, R3, 0xffffff80 ;  /* 0xffffff8003027836 */ /* 0x008fca0000000000 */
[----:B------:R-:W-:-:S04]  /*0f20*/  SHF.R.S32.HI R3, RZ, 0x1f, R2 ;  /* 0x0000001fff037819 */ /* 0x000fc80000011402 */
[CC--:B------:R-:W-:Y:S02]  /*0f30*/  LEA.HI R5, R3.reuse, R2.reuse, RZ, 0x7 ;  /* 0x0000000203057211 */ /* 0x0c0fe400078f38ff */
[-C--:B------:R-:W-:Y:S02]  /*0f40*/  LEA.HI R7, R3, R2.reuse, RZ, 0x4 ;  /* 0x0000000203077211 */ /* 0x080fe400078f20ff */
[----:B------:R-:W-:Y:S02]  /*0f50*/  SHF.R.S32.HI R6, RZ, 0x7, R5 ;  /* 0x00000007ff067819 */ /* 0x000fe40000011405 */
[----:B------:R-:W-:Y:S02]  /*0f60*/  LOP3.LUT R5, R5, 0xffffff80, RZ, 0xc0, !PT ;  /* 0xffffff8005057812 */ /* 0x000fe400078ec0ff */
[----:B------:R-:W-:Y:S01]  /*0f70*/  LOP3.LUT R7, R7, 0xffffff0, RZ, 0xc0, !PT ;  /* 0x0ffffff007077812 */ /* 0x000fe200078ec0ff */
[----:B------:R3:W4:Y:S01]  /*0f80*/  SHFL.IDX PT, R13, R6, RZ, 0x1f ;  /* 0x00001fff060d7589 */ /* 0x00072200000e0000 */
[----:B------:R-:W-:Y:S01]  /*0f90*/  LEA.HI R3, R3, R2, RZ, 0x5 ;  /* 0x0000000203037211 */ /* 0x000fe200078f28ff */
[----:B------:R-:W-:Y:S01]  /*0fa0*/  IMAD.IADD R5, R2, 0x1, -R5 ;  /* 0x0000000102057824 */ /* 0x000fe200078e0a05 */
[----:B------:R-:W-:Y:S01]  /*0fb0*/  LEA.HI R8, R6, R6, RZ, 0x1 ;  /* 0x0000000606087211 */ /* 0x000fe200078f08ff */
[----:B------:R-:W-:Y:S01]  /*0fc0*/  IMAD.IADD R7, R2, 0x1, -R7 ;  /* 0x0000000102077824 */ /* 0x000fe200078e0a07 */
[----:B------:R-:W-:-:S02]  /*0fd0*/  SHF.R.S32.HI R11, RZ, 0x5, R3 ;  /* 0x00000005ff0b7819 */ /* 0x000fc40000011403 */
[----:B------:R-:W-:Y:S01]  /*0fe0*/  SHF.R.S32.HI R2, RZ, 0x1f, R3 ;  /* 0x0000001fff027819 */ /* 0x000fe20000011403 */
[----:B-123--:R-:W-:Y:S06]  /*0ff0*/  @P0 BRA `(.L_x_698) ;  /* 0x0000000000080947 */ /* 0x00efec0003800000 */
[----:B------:R-:W1:Y:S02]  /*1000*/  SYNCS.PHASECHK.TRANS64.TRYWAIT P0, [R17+URZ+0x31800], R10 ;  /* 0x0318000a110075a7 */ /* 0x000e64000800017f */
[----:B-1----:R-:W-:Y:S05]  /*1010*/  @!P0 BRA `(.L_x_699) ;  /* 0x000000e000e08947 */ /* 0x002fea0003800000 */
.L_x_698:
[----:B------:R-:W-:Y:S01]  /*1020*/  LOP3.LUT R9, R8, 0x1ffffffe, RZ, 0xc0, !PT ;  /* 0x1ffffffe08097812 */ /* 0x000fe200078ec0ff */
[----:B------:R-:W2:Y:S01]  /*1030*/  LDC.64 R22, c[0x0][0x2e0] ;  /* 0x0000b800ff167b82 */ /* 0x000ea20000000a00 */
[----:B------:R-:W-:Y:S01]  /*1040*/  SHF.R.S32.HI R8, RZ, 0x1f, R5 ;  /* 0x0000001fff087819 */ /* 0x000fe20000011405 */
[----:B------:R-:W-:Y:S01]  /*1050*/  IMAD R19, R6, 0x40, R7 ;  /* 0x0000004006137824 */ /* 0x000fe200078e0207 */
[----:B------:R-:W-:Y:S01]  /*1060*/  LEA.HI R3, R2, R11, RZ, 0x2 ;  /* 0x0000000b02037211 */ /* 0x000fe200078f10ff */
[C---:B------:R-:W-:Y:S01]  /*1070*/  IMAD.IADD R15, R6.reuse, 0x1, -R9 ;  /* 0x00000001060f7824 */ /* 0x040fe200078e0a09 */
[----:B----4-:R-:W-:Y:S01]  /*1080*/  LEA.HI R2, R13, R13, RZ, 0x1 ;  /* 0x0000000d0d027211 */ /* 0x010fe200078f08ff */
[----:B------:R-:W-:Y:S01]  /*1090*/  IMAD R9, R6, 0x800, R5 ;  /* 0x0000080006097824 */ /* 0x000fe200078e0205 */
[----:B------:R-:W-:Y:S01]  /*10a0*/  LEA.HI R7, R8, R5, RZ, 0x2 ;  /* 0x0000000508077211 */ /* 0x000fe200078f10ff */
[----:B------:R-:W-:Y:S01]  /*10b0*/  USHF.R.S32.HI UR4, URZ, 0x1f, UR43 ;  /* 0x0000001f3f047899 */ /* 0x000fe2000801142b */
[----:B------:R-:W-:Y:S01]  /*10c0*/  LOP3.LUT R6, R2, 0xfffffffe, RZ, 0xc0, !PT ;  /* 0xfffffffe02067812 */ /* 0x000fe200078ec0ff */
[----:B------:R-:W-:Y:S01]  /*10d0*/  IMAD.SHL.U32 R2, R9, 0x4, RZ ;  /* 0x0000000409027824 */ /* 0x000fe200078e00ff */
[--C-:B------:R-:W-:Y:S01]  /*10e0*/  SHF.R.S32.HI R9, RZ, 0x2, R7.reuse ;  /* 0x00000002ff097819 */ /* 0x100fe20000011407 */
[----:B------:R-:W-:Y:S01]  /*10f0*/  IMAD.MOV.U32 R232, RZ, RZ, RZ ;  /* 0x000000ffffe87224 */ /* 0x000fe200078e00ff */
[----:B-1----:R-:W-:Y:S01]  /*1100*/  SHF.R.S32.HI R10, RZ, 0x1f, R7 ;  /* 0x0000001fff0a7819 */ /* 0x002fe20000011407 */
[----:B------:R-:W-:Y:S01]  /*1110*/  IMAD.IADD R13, R13, 0x1, -R6 ;  /* 0x000000010d0d7824 */ /* 0x000fe200078e0a06 */
[----:B------:R-:W-:Y:S01]  /*1120*/  LOP3.LUT R12, R3, 0xfffffc, RZ, 0xc0, !PT ;  /* 0x00fffffc030c7812 */ /* 0x000fe200078ec0ff */
[----:B------:R-:W-:Y:S01]  /*1130*/  IMAD R6, R20, UR4, RZ ;  /* 0x0000000414067c24 */ /* 0x000fe2000f8e02ff */
[----:B------:R-:W-:Y:S01]  /*1140*/  LEA.HI R10, R10, R9, RZ, 0x3 ;  /* 0x000000090a0a7211 */ /* 0x000fe200078f18ff */
[----:B------:R-:W-:Y:S01]  /*1150*/  USHF.R.S32.HI UR4, URZ, 0x1f, UR44 ;  /* 0x0000001f3f047899 */ /* 0x000fe2000801142c */
[----:B------:R-:W-:Y:S01]  /*1160*/  SHF.R.S32.HI R3, RZ, 0x1f, R2 ;  /* 0x0000001fff037819 */ /* 0x000fe20000011402 */
[----:B------:R-:W-:Y:S01]  /*1170*/  IMAD.IADD R12, R11, 0x1, -R12 ;  /* 0x000000010b0c7824 */ /* 0x000fe200078e0a0c */
[----:B------:R-:W-:Y:S01]  /*1180*/  LOP3.LUT R10, R10, 0xfffffff8, RZ, 0xc0, !PT ;  /* 0xfffffff80a0a7812 */ /* 0x000fe200078ec0ff */
[----:B------:R-:W-:Y:S01]  /*1190*/  IMAD R11, R21, UR43, R6 ;  /* 0x0000002b150b7c24 */ /* 0x000fe2000f8e0206 */
[----:B------:R-:W-:Y:S01]  /*11a0*/  LOP3.LUT R6, R7, 0x7ffffffc, RZ, 0xc0, !PT ;  /* 0x7ffffffc07067812 */ /* 0x000fe200078ec0ff */
[----:B------:R-:W-:Y:S01]  /*11b0*/  IMAD.WIDE.U32 R2, R20, UR43, R2 ;  /* 0x0000002b14027c25 */ /* 0x000fe2000f8e0002 */
[----:B------:R-:W-:-:S02]  /*11c0*/  LEA.HI R8, R8, R5, RZ, 0x5 ;  /* 0x0000000508087211 */ /* 0x000fc400078f28ff */
[----:B------:R-:W-:Y:S02]  /*11d0*/  CS2R R134, SRZ ;  /* 0x0000000000867805 */ /* 0x000fe4000001ff00 */
[----:B------:R-:W-:Y:S01]  /*11e0*/  LOP3.LUT R235, R0, 0x1, RZ, 0xfc, !PT ;  /* 0x0000000100eb7812 */ /* 0x000fe200078efcff */
[----:B------:R-:W-:Y:S01]  /*11f0*/  IMAD.IADD R231, R9, 0x1, -R10 ;  /* 0x0000000109e77824 */ /* 0x000fe200078e0a0a */
[----:B------:R-:W-:Y:S01]  /*1200*/  SHF.R.S32.HI R8, RZ, 0x5, R8 ;  /* 0x00000005ff087819 */ /* 0x000fe20000011408 */
[----:B------:R-:W-:Y:S01]  /*1210*/  IMAD.IADD R3, R3, 0x1, R11 ;  /* 0x0000000103037824 */ /* 0x000fe200078e020b */
[----:B------:R-:W-:Y:S01]  /*1220*/  CS2R R132, SRZ ;  /* 0x0000000000847805 */ /* 0x000fe2000001ff00 */
[C---:B--2---:R-:W-:Y:S01]  /*1230*/  IMAD R10, R22.reuse, UR4, RZ ;  /* 0x00000004160a7c24 */ /* 0x044fe2000f8e02ff */
[----:B------:R-:W-:Y:S01]  /*1240*/  UIMAD UR4, UR45, -0x50, UR9 ;  /* 0xffffffb02d0478a4 */ /* 0x000fe2000f8e0209 */
[----:B------:R-:W-:Y:S01]  /*1250*/  IMAD.WIDE.U32 R24, R22, UR44, R2 ;  /* 0x0000002c16187c25 */ /* 0x000fe2000f8e0002 */
[----:B------:R-:W-:-:S02]  /*1260*/  CS2R R130, SRZ ;  /* 0x0000000000827805 */ /* 0x000fc4000001ff00 */
[----:B------:R-:W-:Y:S01]  /*1270*/  CS2R R128, SRZ ;  /* 0x0000000000807805 */ /* 0x000fe2000001ff00 */
[----:B------:R-:W-:Y:S01]  /*1280*/  UIADD3 UR5, UR4, 0x1, -UR8 ;  /* 0x0000000104057890 */ /* 0x000fe2000fffe808 */
[----:B------:R-:W-:Y:S01]  /*1290*/  IMAD R10, R23, UR44, R10 ;  /* 0x0000002c170a7c24 */ /* 0x000fe2000f8e020a */
[----:B------:R1:W-:Y:S01]  /*12a0*/  STL.64 [R1], R24 ;  /* 0x0000001801007387 */ /* 0x0003e20000100a00 */
[----:B------:R-:W-:Y:S01]  /*12b0*/  IMAD.MOV.U32 R3, RZ, RZ, R4 ;  /* 0x000000ffff037224 */ /* 0x000fe200078e0004 */
[----:B------:R-:W-:Y:S01]  /*12c0*/  CS2R R126, SRZ ;  /* 0x00000000007e7805 */ /* 0x000fe2000001ff00 */
[----:B------:R-:W-:Y:S01]  /*12d0*/  IMAD.IADD R4, R25, 0x1, R10 ;  /* 0x0000000119047824 */ /* 0x000fe200078e020a */
[----:B------:R-:W-:Y:S01]  /*12e0*/  CS2R R124, SRZ ;  /* 0x00000000007c7805 */ /* 0x000fe2000001ff00 */
[----:B------:R-:W-:Y:S01]  /*12f0*/  IMAD.IADD R6, R5, 0x1, -R6 ;  /* 0x0000000105067824 */ /* 0x000fe200078e0a06 */
[----:B------:R-:W-:Y:S01]  /*1300*/  CS2R R122, SRZ ;  /* 0x00000000007a7805 */ /* 0x000fe2000001ff00 */
[----:B------:R-:W-:Y:S01]  /*1310*/  IMAD R12, R12, 0x10, R19 ;  /* 0x000000100c0c7824 */ /* 0x000fe200078e0213 */
[----:B------:R1:W-:Y:S01]  /*1320*/  STL [R1+0x8], R4 ;  /* 0x0000080401007387 */ /* 0x0003e20000100800 */
[----:B------:R-:W-:Y:S01]  /*1330*/  IMAD R6, R15, 0x4, R6 ;  /* 0x000000040f067824 */ /* 0x000fe200078e0206 */
[----:B------:R-:W-:Y:S01]  /*1340*/  CS2R R120, SRZ ;  /* 0x0000000000787805 */ /* 0x000fe2000001ff00 */
[----:B------:R-:W-:Y:S01]  /*1350*/  IMAD.SHL.U32 R0, R12, 0x8, RZ ;  /* 0x000000080c007824 */ /* 0x000fe200078e00ff */
[----:B------:R-:W-:Y:S01]  /*1360*/  CS2R R118, SRZ ;  /* 0x0000000000767805 */ /* 0x000fe2000001ff00 */
[----:B------:R-:W-:Y:S01]  /*1370*/  IMAD.SHL.U32 R233, R6, 0x2, RZ ;  /* 0x0000000206e97824 */ /* 0x000fe200078e00ff */
[----:B------:R-:W-:Y:S01]  /*1380*/  CS2R R116, SRZ ;  /* 0x0000000000747805 */ /* 0x000fe2000001ff00 */
[----:B------:R-:W-:Y:S01]  /*1390*/  IMAD R231, R8, 0x10, R231 ;  /* 0x0000001008e77824 */ /* 0x000fe200078e02e7 */
[----:B------:R-:W-:Y:S01]  /*13a0*/  CS2R R114, SRZ ;  /* 0x0000000000727805 */ /* 0x000fe2000001ff00 */
[----:B------:R-:W-:Y:S01]  /*13b0*/  IMAD.MOV.U32 R2, RZ, RZ, RZ ;  /* 0x000000ffff027224 */ /* 0x000fe200078e00ff */
[----:B------:R-:W-:Y:S01]  /*13c0*/  IADD3 R234, -R233, UR4, RZ ;  /* 0x00000004e9ea7c10 */ /* 0x000fe2000fffe1ff */
        /* <DEDUP_REMOVED lines=70> */
[----:B------:R-:W-:Y:S01]  /*1830*/  IMAD R0, R0, 0x2, R17 ;  /* 0x0000000200007824 */ /* 0x000fe200078e0211 */
[----:B-1----:R-:W-:-:S07]  /*1840*/  IADD3 R233, -R233, UR5, RZ ;  /* 0x00000005e9e97c10 */ /* 0x002fce000fffe1ff */
.L_x_710:
[----:B------:R-:W-:-:S13]  /*1850*/  ISETP.NE.AND P0, PT, R235, 0x3, PT ;  /* 0x00000003eb00780c */ /* 0x000fda0003f05270 */
[----:B-1----:R-:W-:Y:S05]  /*1860*/  @!P0 BRA `(.L_x_700) ;  /* 0x0000000000048947 */ /* 0x002fea0003800000 */
[----:B------:R-:W-:Y:S01]  /*1870*/  BPT.TRAP 0x1 ;  /* 0x000000040000795c */ /* 0x000fe20000300000 */
.L_x_700:
[----:B------:R-:W-:Y:S01]  /*1880*/  IMAD R16, R2, 0x8, R17 ;  /* 0x0000000802107824 */ /* 0x000fe200078e0211 */
[----:B------:R-:W-:-:S04]  /*1890*/  SHF.L.U32 R7, R232, 0x1f, RZ ;  /* 0x0000001fe8077819 */ /* 0x000fc800000006ff */
[----:B------:R1:W2:Y:S01]  /*18a0*/  SYNCS.PHASECHK.TRANS64.TRYWAIT P1, [R16+URZ+0x31810], R7 ;  /* 0x03181007100075a7 */ /* 0x0002a2000802017f */
[----:B------:R-:W-:Y:S05]  /*18b0*/  @!P0 BRA `(.L_x_701) ;  /* 0x0000000000048947 */ /* 0x000fea0003800000 */
[----:B------:R-:W-:Y:S01]  /*18c0*/  BPT.TRAP 0x1 ;  /* 0x000000040000795c */ /* 0x000fe20000300000 */
.L_x_701:
        /* <DEDUP_REMOVED lines=12> */
.L_x_702:
        /* <DEDUP_REMOVED lines=566> */
[----:B------:R-:W-:-:S04]  /*3cf0*/  IMAD R4, R2, 0x40, R231 ;  /* 0x0000004002047824 */ /* 0x000fc800078e02e7 */
[----:B------:R-:W-:Y:S01]  /*3d00*/  IMAD R6, R4, 0x4, R17 ;  /* 0x0000000404067824 */ /* 0x000fe200078e0211 */
        /* <DEDUP_REMOVED lines=28> */
.L_x_704:
[----:B-1----:R-:W-:-:S04]  /*3ed0*/  SHF.L.U32 R6, R230, 0x1f, RZ ;  /* 0x0000001fe6067819 */ /* 0x002fc800000006ff */
[----:B------:R1:W4:Y:S01]  /*3ee0*/  SYNCS.PHASECHK.TRANS64.TRYWAIT P1, [R17+URZ+0x31830], R6 ;  /* 0x03183006110075a7 */ /* 0x000322000802017f */
[----:B------:R-:W-:Y:S05]  /*3ef0*/  @!P0 BRA `(.L_x_705) ;  /* 0x0000000000048947 */ /* 0x000fea0003800000 */
[----:B------:R-:W-:Y:S01]  /*3f00*/  BPT.TRAP 0x1 ;  /* 0x000000040000795c */ /* 0x000fe20000300000 */
.L_x_705:
[----:B----4-:R-:W-:Y:S05]  /*3f10*/  @P1 BRA `(.L_x_706) ;  /* 0x0000000000081947 */ /* 0x010fea0003800000 */
[----:B------:R-:W4:Y:S02]  /*3f20*/  SYNCS.PHASECHK.TRANS64.TRYWAIT P1, [R17+URZ+0x31830], R6 ;  /* 0x03183006110075a7 */ /* 0x000f24000802017f */
[----:B----4-:R-:W-:Y:S05]  /*3f30*/  @!P1 BRA `(.L_x_707) ;  /* 0x000000b400409947 */ /* 0x010fea0003800000 */
.L_x_706:
[----:B------:R-:W-:Y:S01]  /*3f40*/  VIADD R12, R12, 0xa000 ;  /* 0x0000a0000c0c7836 */ /* 0x000fe20000000000 */
[----:B------:R-:W-:Y:S01]  /*3f50*/  WARPGROUP.ARRIVE ;  /* 0x00000000000079c5 */ /* 0x000fe20000000000 */
[----:B------:R-:W-:Y:S01]  /*3f60*/  VIADD R14, R17, 0x24100 ;  /* 0x00024100110e7836 */ /* 0x000fe20000000000 */
[----:B------:R-:W-:Y:S01]  /*3f70*/  UMOV UR9, 0x40000040 ;  /* 0x4000004000097882 */ /* 0x000fe20000000000 */
[----:B------:R-:W-:Y:S01]  /*3f80*/  UMOV UR11, 0x40000000 ;  /* 0x40000000000b7882 */ /* 0x000fe20000000000 */
[----:B------:R-:W-:Y:S01]  /*3f90*/  SHF.R.U32.HI R12, RZ, 0x4, R12 ;  /* 0x00000004ff0c7819 */ /* 0x000fe2000001160c */
[----:B------:R-:W-:Y:S01]  /*3fa0*/  ULDC UR5, c[0x0][0x75c] ;  /* 0x0001d70000057ab9 */ /* 0x000fe20000000800 */
[----:B------:R-:W-:Y:S01]  /*3fb0*/  SHF.R.U32.HI R14, RZ, 0x4, R14 ;  /* 0x00000004ff0e7819 */ /* 0x000fe2000001160e */
[----:B------:R-:W-:Y:S01]  /*3fc0*/  FMUL.FTZ R10, R24, UR5 ;  /* 0x00000005180a7c20 */ /* 0x000fe20008410000 */
[----:B------:R-:W-:Y:S01]  /*3fd0*/  LOP3.LUT R15, R12, 0x3fff, RZ, 0xc0, !PT ;  /* 0x00003fff0c0f7812 */ /* 0x000fe200078ec0ff */
[----:B------:R-:W-:Y:S01]  /*3fe0*/  FMUL.FTZ R236, R25, UR5 ;  /* 0x0000000519ec7c20 */ /* 0x000fe20008410000 */
[----:B------:R-:W-:Y:S01]  /*3ff0*/  LOP3.LUT R22, R14, 0x3fff, RZ, 0xc0, !PT ;  /* 0x00003fff0e167812 */ /* 0x000fe200078ec0ff */
[----:B------:R-:W-:Y:S01]  /*4000*/  FMUL.FTZ R11, R28, UR5 ;  /* 0x000000051c0b7c20 */ /* 0x000fe20008410000 */
[----:B------:R-:W-:Y:S01]  /*4010*/  LOP3.LUT R15, R15, 0x10000, RZ, 0xfc, !PT ;  /* 0x000100000f0f7812 */ /* 0x000fe200078efcff */
[----:B------:R-:W-:Y:S01]  /*4020*/  FMUL.FTZ R237, R29, UR5 ;  /* 0x000000051ded7c20 */ /* 0x000fe20008410000 */
[----:B------:R-:W-:Y:S01]  /*4030*/  LOP3.LUT R22, R22, 0x10000, RZ, 0xfc, !PT ;  /* 0x0001000016167812 */ /* 0x000fe200078efcff */
[----:B------:R-:W1:Y:S01]  /*4040*/  MUFU.TANH R10, R10 ;  /* 0x0000000a000a7308 */ /* 0x000e620000002400 */
[----:B------:R-:W-:Y:S01]  /*4050*/  R2UR UR10, R15 ;  /* 0x000000000f0a72ca */ /* 0x000fe200000e0000 */
[----:B------:R-:W-:Y:S01]  /*4060*/  IMAD R28, R3, 0x40, R231 ;  /* 0x00000040031c7824 */ /* 0x000fe200078e02e7 */
[----:B------:R-:W-:Y:S01]  /*4070*/  R2UR UR8, R22 ;  /* 0x00000000160872ca */ /* 0x000fe200000e0000 */
[C---:B------:R-:W-:Y:S01]  /*4080*/  VIADD R24, R15.reuse, 0x100 ;  /* 0x000001000f187836 */ /* 0x040fe20000000000 */
[----:B------:R-:W-:Y:S01]  /*4090*/  UMOV UR19, 0x40000000 ;  /* 0x4000000000137882 */ /* 0x000fe20000000000 */
[C---:B------:R-:W-:Y:S01]  /*40a0*/  VIADD R25, R15.reuse, 0x180 ;  /* 0x000001800f197836 */ /* 0x040fe20000000000 */
[----:B------:R-:W-:Y:S01]  /*40b0*/  VIADDMNMX R23, R28, R233, R234, PT ;  /* 0x000000e91c177246 */ /* 0x000fe200038001ea */
[----:B------:R-:W4:Y:S01]  /*40c0*/  MUFU.TANH R236, R236 ;  /* 0x000000ec00ec7308 */ /* 0x000f220000002400 */
[----:B------:R-:W-:Y:S01]  /*40d0*/  R2UR UR13, R24 ;  /* 0x00000000180d72ca */ /* 0x000fe200000e0000 */
[----:B------:R-:W-:Y:S01]  /*40e0*/  VIADD R24, R15, 0x2 ;  /* 0x000000020f187836 */ /* 0x000fe20000000000 */
[C---:B------:R-:W-:Y:S01]  /*40f0*/  ISETP.GT.AND P6, PT, R23.reuse, RZ, PT ;  /* 0x000000ff1700720c */ /* 0x040fe20003fc4270 */
[----:B------:R-:W-:Y:S01]  /*4100*/  UMOV UR17, 0x40000040 ;  /* 0x4000004000117882 */ /* 0x000fe20000000000 */
[----:B------:R-:W-:Y:S01]  /*4110*/  ISETP.GT.AND P1, PT, R23, 0x1, PT ;  /* 0x000000011700780c */ /* 0x000fe20003f24270 */
[----:B------:R-:W-:Y:S01]  /*4120*/  VIADD R29, R15, 0x82 ;  /* 0x000000820f1d7836 */ /* 0x000fe20000000000 */
[C---:B------:R-:W-:Y:S01]  /*4130*/  ISETP.GT.AND P2, PT, R23.reuse, 0x10, PT ;  /* 0x000000101700780c */ /* 0x040fe20003f44270 */
[----:B------:R-:W-:Y:S01]  /*4140*/  HGMMA.64x8x16.F32 R44, gdesc[UR8], RZ, !UPT, gsb0 ;  /* 0x00000000082c79f0 */ /* 0x000fe2000c0008ff */
[----:B------:R-:W2:Y:S01]  /*4150*/  MUFU.TANH R11, R11 ;  /* 0x0000000b000b7308 */ /* 0x000ea20000002400 */
[C---:B------:R-:W-:Y:S01]  /*4160*/  ISETP.GT.AND P3, PT, R23.reuse, 0x11, PT ;  /* 0x000000111700780c */ /* 0x040fe20003f64270 */
[----:B------:R-:W-:Y:S01]  /*4170*/  UMOV UR11, 0x40000000 ;  /* 0x40000000000b7882 */ /* 0x000fe20000000000 */
[----:B-1----:R-:W-:Y:S01]  /*4180*/  FSEL R14, R10, -INF , P6 ;  /* 0xff8000000a0e7808 */ /* 0x002fe20003000000 */
[----:B------:R-:W-:Y:S01]  /*4190*/  FMUL.FTZ R26, R26, UR5 ;  /* 0x000000051a1a7c20 */ /* 0x000fe20008410000 */
[C---:B------:R-:W-:Y:S01]  /*41a0*/  ISETP.GT.AND P4, PT, R23.reuse, 0x20, PT ;  /* 0x000000201700780c */ /* 0x040fe20003f84270 */
[----:B------:R-:W-:Y:S01]  /*41b0*/  STL [R1+0x14], R97 ;  /* 0x0000146101007387 */ /* 0x000fe20000100800 */
[C---:B------:R-:W-:Y:S01]  /*41c0*/  ISETP.GT.AND P5, PT, R23.reuse, 0x21, PT ;  /* 0x000000211700780c */ /* 0x040fe20003fa4270 */
[----:B------:R-:W1:Y:S01]  /*41d0*/  MUFU.TANH R237, R237 ;  /* 0x000000ed00ed7308 */ /* 0x000e620000002400 */
[----:B----4-:R-:W-:Y:S01]  /*41e0*/  FSEL R12, R236, -INF , P1 ;  /* 0xff800000ec0c7808 */ /* 0x010fe20000800000 */
[----:B------:R-:W-:Y:S01]  /*41f0*/  STL [R1+0x10], R96 ;  /* 0x0000106001007387 */ /* 0x000fe20000100800 */
[C---:B------:R-:W-:Y:S01]  /*4200*/  ISETP.GT.AND P6, PT, R23.reuse, 0x30, PT ;  /* 0x000000301700780c */ /* 0x040fe20003fc4270 */
[----:B------:R-:W-:Y:S01]  /*4210*/  FMUL.FTZ R32, R32, UR5 ;  /* 0x0000000520207c20 */ /* 0x000fe20008410000 */
[----:B------:R-:W-:Y:S01]  /*4220*/  ISETP.GT.AND P1, PT, R23, 0x31, PT ;  /* 0x000000311700780c */ /* 0x000fe20003f24270 */
[----:B------:R4:W-:Y:S01]  /*4230*/  STL [R1+0xc], R16 ;  /* 0x00000c1001007387 */ /* 0x0009e20000100800 */
[----:B------:R-:W-:Y:S01]  /*4240*/  R2UR UR14, R25 ;  /* 0x00000000190e72ca */ /* 0x000fe200000e0000 */
[----:B------:R-:W-:Y:S01]  /*4250*/  VIADD R25, R22, 0x2 ;  /* 0x0000000216197836 */ /* 0x000fe20000000000 */
[----:B--2---:R-:W-:Y:S01]  /*4260*/  FSEL R19, R11, -INF , P2 ;  /* 0xff8000000b137808 */ /* 0x004fe20001000000 */
[----:B------:R-:W-:Y:S01]  /*4270*/  FMUL.FTZ R33, R33, UR5 ;  /* 0x0000000521217c20 */ /* 0x000fe20008410000 */
[----:B------:R-:W-:Y:S01]  /*4280*/  ISETP.GT.AND P2, PT, R23, 0x40, PT ;  /* 0x000000401700780c */ /* 0x000fe20003f44270 */
[----:B------:R-:W-:Y:S01]  /*4290*/  FMUL.FTZ R36, R36, UR5 ;  /* 0x0000000524247c20 */ /* 0x000fe20008410000 */
[----:B------:R-:W-:Y:S01]  /*42a0*/  R2UR UR18, R24 ;  /* 0x00000000181272ca */ /* 0x000fe200000e0000 */
[----:B------:R-:W-:Y:S01]  /*42b0*/  VIADD R24, R15, 0x182 ;  /* 0x000001820f187836 */ /* 0x000fe20000000000 */
[----:B------:R-:W-:Y:S01]  /*42c0*/  R2UR UR16, R25 ;  /* 0x00000000191072ca */ /* 0x000fe200000e0000 */
[----:B------:R-:W-:Y:S01]  /*42d0*/  VIADD R25, R15, 0x202 ;  /* 0x000002020f197836 */ /* 0x000fe20000000000 */
[----:B-1----:R-:W-:Y:S01]  /*42e0*/  FSEL R18, R237, -INF , P3 ;  /* 0xff800000ed127808 */ /* 0x002fe20001800000 */
[----:B----4-:R1:W-:Y:S01]  /*42f0*/  MUFU.TANH R16, R26 ;  /* 0x0000001a00107308 */ /* 0x0103e20000002400 */
[----:B------:R-:W-:Y:S01]  /*4300*/  ISETP.GT.AND P3, PT, R23, 0x41, PT ;  /* 0x000000411700780c */ /* 0x000fe20003f64270 */
[----:B------:R-:W-:Y:S01]  /*4310*/  VIADD R23, R15, 0x80 ;  /* 0x000000800f177836 */ /* 0x000fe20000000000 */
[----:B------:R-:W-:Y:S01]  /*4320*/  R2UR UR30, R29 ;  /* 0x000000001d1e72ca */ /* 0x000fe200000e0000 */
[C---:B------:R-:W-:Y:S01]  /*4330*/  VIADD R29, R15.reuse, 0x4 ;  /* 0x000000040f1d7836 */ /* 0x040fe20000000000 */
[----:B------:R-:W-:Y:S01]  /*4340*/  R2UR UR7, R24 ;  /* 0x00000000180772ca */ /* 0x000fe200000e0000 */
[----:B------:R-:W-:Y:S01]  /*4350*/  VIADD R24, R15, 0x84 ;  /* 0x000000840f187836 */ /* 0x000fe20000000000 */
[----:B------:R-:W-:Y:S01]  /*4360*/  R2UR UR4, R23 ;  /* 0x00000000170472ca */ /* 0x000fe200000e0000 */
[----:B------:R-:W-:Y:S01]  /*4370*/  VIADD R23, R15, 0x200 ;  /* 0x000002000f177836 */ /* 0x000fe20000000000 */
[----:B------:R-:W-:Y:S01]  /*4380*/  R2UR UR6, R25 ;  /* 0x00000000190672ca */ /* 0x000fe200000e0000 */
[----:B------:R-:W-:Y:S01]  /*4390*/  VIADD R25, R15, 0x104 ;  /* 0x000001040f197836 */ /* 0x000fe20000000000 */
[----:B------:R-:W-:Y:S01]  /*43a0*/  R2UR UR29, R29 ;  /* 0x000000001d1d72ca */ /* 0x000fe200000e0000 */
        /* <DEDUP_REMOVED lines=8> */
[----:B------:R-:W-:Y:S01]  /*4430*/  UMOV UR10, UR4 ;  /* 0x00000004000a7c82 */ /* 0x000fe20008000000 */
[----:B------:R-:W-:-:S02]  /*4440*/  WARPGROUP.DEPBAR.LE gsb0, 0x0 ;  /* 0x00008000000079c5 */ /* 0x000fc40000010000 */
[----:B------:R-:W-:Y:S01]  /*4450*/  WARPGROUP.ARRIVE ;  /* 0x00000000000079c5 */ /* 0x000fe20000000000 */
[----:B------:R-:W-:Y:S01]  /*4460*/  VIADD R23, R22, 0x4 ;  /* 0x0000000416177836 */ /* 0x000fe20000000000 */
[----:B------:R-:W-:Y:S01]  /*4470*/  R2UR UR24, R29 ;  /* 0x000000001d1872ca */ /* 0x000fe200000e0000 */
[----:B------:R-:W-:Y:S01]  /*4480*/  VIADD R29, R15, 0x86 ;  /* 0x000000860f1d7836 */ /* 0x000fe20000000000 */
[----:B------:R-:W-:Y:S01]  /*4490*/  R2UR UR23, R24 ;  /* 0x00000000181772ca */ /* 0x000fe200000e0000 */
[C---:B------:R-:W-:Y:S01]  /*44a0*/  VIADD R24, R22.reuse, 0x406 ;  /* 0x0000040616187836 */ /* 0x040fe20000000000 */
[----:B------:R-:W-:Y:S01]  /*44b0*/  HGMMA.64x8x16.F32 R48, gdesc[UR8], RZ, !UPT, gsb0 ;  /* 0x00000000083079f0 */ /* 0x000fe2000c0008ff */
[----:B------:R-:W-:Y:S01]  /*44c0*/  UMOV UR10, UR13 ;  /* 0x0000000d000a7c82 */ /* 0x000fe20008000000 */
[----:B------:R-:W-:Y:S01]  /*44d0*/  UMOV UR11, 0x40000000 ;  /* 0x40000000000b7882 */ /* 0x000fe20000000000 */
[----:B------:R-:W-:Y:S01]  /*44e0*/  R2UR UR12, R23 ;  /* 0x00000000170c72ca */ /* 0x000fe200000e0000 */
[----:B------:R-:W-:Y:S01]  /*44f0*/  VIADD R23, R15, 0x204 ;  /* 0x000002040f177836 */ /* 0x000fe20000000000 */
[----:B------:R-:W-:Y:S01]  /*4500*/  R2UR UR22, R25 ;  /* 0x00000000191672ca */ /* 0x000fe200000e0000 */
[----:B-1----:R-:W-:Y:S01]  /*4510*/  VIADD R26, R22, 0x602 ;  /* 0x00000602161a7836 */ /* 0x002fe20000000000 */
[----:B------:R-:W-:Y:S01]  /*4520*/  R2UR UR27, R29 ;  /* 0x000000001d1b72ca */ /* 0x000fe200000e0000 */
[----:B------:R-:W-:Y:S01]  /*4530*/  FMUL.FTZ R25, R40, UR5 ;  /* 0x0000000528197c20 */ /* 0x000fe20008410000 */
[----:B------:R-:W-:Y:S01]  /*4540*/  R2UR UR21, R23 ;  /* 0x00000000171572ca */ /* 0x000fe200000e0000 */
[----:B------:R-:W-:Y:S01]  /*4550*/  VIADD R23, R15, 0x106 ;  /* 0x000001060f177836 */ /* 0x000fe20000000000 */
[----:B------:R-:W-:Y:S01]  /*4560*/  IADD3 R225, R233, 0x8, R28 ;  /* 0x00000008e9e17810 */ /* 0x000fe20007ffe01c */
[----:B------:R-:W-:Y:S01]  /*4570*/  FMUL.FTZ R28, R31, UR5 ;  /* 0x000000051f1c7c20 */ /* 0x000fe20008410000 */
[----:B------:R1:W2:Y:S01]  /*4580*/  MUFU.TANH R97, R32 ;  /* 0x0000002000617308 */ /* 0x0002a20000002400 */
[----:B------:R-:W-:Y:S01]  /*4590*/  FMUL.FTZ R41, R41, UR5 ;  /* 0x0000000529297c20 */ /* 0x000fe20008410000 */
[----:B------:R-:W-:Y:S01]  /*45a0*/  R2UR UR26, R23 ;  /* 0x00000000171a72ca */ /* 0x000fe200000e0000 */
[----:B------:R-:W-:Y:S01]  /*45b0*/  VIADD R23, R15, 0x186 ;  /* 0x000001860f177836 */ /* 0x000fe20000000000 */
[----:B------:R-:W-:Y:S01]  /*45c0*/  VIMNMX R225, R234, R225, PT ;  /* 0x000000e1eae17248 */ /* 0x000fe20003fe0100 */
[----:B------:R-:W-:-:S02]  /*45d0*/  VIADD R226, R22, 0x606 ;  /* 0x0000060616e27836 */ /* 0x000fc40000000000 */
[----:B------:R-:W-:Y:S01]  /*45e0*/  FMUL.FTZ R39, R39, UR5 ;  /* 0x0000000527277c20 */ /* 0x000fe20008410000 */
[----:B------:R-:W-:Y:S01]  /*45f0*/  FMUL.FTZ R34, R34, UR5 ;  /* 0x0000000522227c20 */ /* 0x000fe20008410000 */
[----:B------:R-:W-:Y:S01]  /*4600*/  R2UR UR20, R23 ;  /* 0x00000000171472ca */ /* 0x000fe200000e0000 */
[----:B------:R-:W-:Y:S01]  /*4610*/  VIADD R23, R15, 0x206 ;  /* 0x000002060f177836 */ /* 0x000fe20000000000 */
[----:B------:R2:W4:Y:S01]  /*4620*/  MUFU.TANH R96, R36 ;  /* 0x0000002400607308 */ /* 0x0005220000002400 */
[----:B-1----:R-:W-:Y:S01]  /*4630*/  FMUL.FTZ R32, R27, UR5 ;  /* 0x000000051b207c20 */ /* 0x002fe20008410000 */
[----:B------:R-:W-:Y:S01]  /*4640*/  FMUL.FTZ R35, R35, UR5 ;  /* 0x0000000523237c20 */ /* 0x000fe20008410000 */
[----:B------:R-:W-:Y:S01]  /*4650*/  FMUL.FTZ R38, R38, UR5 ;  /* 0x0000000526267c20 */ /* 0x000fe20008410000 */
[----:B------:R-:W-:Y:S01]  /*4660*/  FMUL.FTZ R43, R43, UR5 ;  /* 0x000000052b2b7c20 */ /* 0x000fe20008410000 */
[----:B------:R-:W-:Y:S02]  /*4670*/  IMAD R228, R231, 0x4, R17 ;  /* 0x00000004e7e47824 */ /* 0x000fe400078e0211 */
[----:B------:R-:W-:Y:S01]  /*4680*/  FFMA.FTZ R11, -R11, R11, 1 ;  /* 0x3f8000000b0b7423 */ /* 0x000fe2000001010b */
[----:B------:R-:W-:Y:S01]  /*4690*/  FFMA.FTZ R10, -R10, R10, 1 ;  /* 0x3f8000000a0a7423 */ /* 0x000fe2000001010a */
[----:B------:R-:W-:Y:S01]  /*46a0*/  MUFU.TANH R25, R25 ;  /* 0x0000001900197308 */ /* 0x000fe20000002400 */
[----:B--2---:R-:W-:Y:S01]  /*46b0*/  FSEL R36, R97, -INF , P4 ;  /* 0xff80000061247808 */ /* 0x004fe20002000000 */
[----:B------:R-:W-:Y:S01]  /*46c0*/  FFMA.FTZ R236, -R236, R236, 1 ;  /* 0x3f800000ecec7423 */ /* 0x000fe200000101ec */
[----:B------:R-:W-:Y:S01]  /*46d0*/  ISETP.GT.AND P4, PT, R225, RZ, PT ;  /* 0x000000ffe100720c */ /* 0x000fe20003f84270 */
[----:B------:R-:W-:Y:S01]  /*46e0*/  FFMA.FTZ R237, -R237, R237, 1 ;  /* 0x3f800000eded7423 */ /* 0x000fe200000101ed */
[----:B------:R-:W-:-:S02]  /*46f0*/  MOV R7, UR45 ;  /* 0x0000002d00077c02 */ /* 0x000fc40008000f00 */
[----:B------:R-:W-:Y:S01]  /*4700*/  MOV R6, UR44 ;  /* 0x0000002c00067c02 */ /* 0x000fe20008000f00 */
[----:B------:R-:W1:Y:S01]  /*4710*/  MUFU.TANH R27, R41 ;  /* 0x00000029001b7308 */ /* 0x000e620000002400 */
[----:B----4-:R-:W-:Y:S02]  /*4720*/  FSEL R29, R96, -INF , P6 ;  /* 0xff800000601d7808 */ /* 0x010fe40003000000 */
[----:B------:R-:W-:Y:S02]  /*4730*/  ISETP.GT.AND P6, PT, R225, 0x10, PT ;  /* 0x00000010e100780c */ /* 0x000fe40003fc4270 */
[----:B------:R-:W-:Y:S02]  /*4740*/  MOV R21, UR43 ;  /* 0x0000002b00157c02 */ /* 0x000fe40008000f00 */
[----:B------:R-:W-:Y:S01]  /*4750*/  MOV R20, UR40 ;  /* 0x0000002800147c02 */ /* 0x000fe20008000f00 */
[----:B------:R-:W-:Y:S01]  /*4760*/  MUFU.TANH R28, R28 ;  /* 0x0000001c001c7308 */ /* 0x000fe20000002400 */
[----:B------:R-:W-:-:S02]  /*4770*/  WARPGROUP.DEPBAR.LE gsb0, 0x0 ;  /* 0x00008000000079c5 */ /* 0x000fc40000010000 */
[----:B------:R-:W-:Y:S01]  /*4780*/  WARPGROUP.ARRIVE ;  /* 0x00000000000079c5 */ /* 0x000fe20000000000 */
[----:B------:R-:W-:Y:S02]  /*4790*/  MOV R8, UR46 ;  /* 0x0000002e00087c02 */ /* 0x000fe40008000f00 */
[----:B------:R-:W-:Y:S02]  /*47a0*/  MOV R9, UR47 ;  /* 0x0000002f00097c02 */ /* 0x000fe40008000f00 */
[----:B------:R-:W-:Y:S01]  /*47b0*/  MUFU.TANH R34, R34 ;  /* 0x0000002200227308 */ /* 0x000fe20000002400 */
[----:B------:R-:W-:Y:S01]  /*47c0*/  HGMMA.64x8x16.F32 R52, gdesc[UR8], RZ, !UPT, gsb0 ;  /* 0x00000000083479f0 */ /* 0x000fe2000c0008ff */
[----:B------:R-:W-:Y:S01]  /*47d0*/  UMOV UR10, UR14 ;  /* 0x0000000e000a7c82 */ /* 0x000fe20008000000 */
[----:B------:R-:W-:Y:S01]  /*47e0*/  UMOV UR11, 0x40000000 ;  /* 0x40000000000b7882 */ /* 0x000fe20000000000 */
[----:B-1----:R-:W-:Y:S02]  /*47f0*/  FSEL R41, R27, -INF , P3 ;  /* 0xff8000001b297808 */ /* 0x002fe40001800000 */
[----:B------:R-:W-:-:S02]  /*4800*/  ISETP.GT.AND P3, PT, R225, 0x21, PT ;  /* 0x00000021e100780c */ /* 0x000fc40003f64270 */
[----:B------:R-:W-:Y:S08]  /*4810*/  MUFU.TANH R35, R35 ;  /* 0x0000002300237308 */ /* 0x000ff00000002400 */
[----:B------:R-:W-:Y:S08]  /*4820*/  MUFU.TANH R38, R38 ;  /* 0x0000002600267308 */ /* 0x000ff00000002400 */
[----:B------:R-:W-:Y:S01]  /*4830*/  MUFU.TANH R43, R43 ;  /* 0x0000002b002b7308 */ /* 0x000fe20000002400 */
[----:B------:R-:W-:-:S02]  /*4840*/  WARPGROUP.DEPBAR.LE gsb0, 0x0 ;  /* 0x00008000000079c5 */ /* 0x000fc40000010000 */
        /* <DEDUP_REMOVED lines=16> */
[----:B------:R-:W-:Y:S01]  /*4950*/  UMOV UR9, UR17 ;  /* 0x0000001100097c82 */ /* 0x000fe20008000000 */
        /* <DEDUP_REMOVED lines=11> */
[----:B------:R-:W-:Y:S01]  /*4a10*/  UMOV UR9, UR17 ;  /* 0x0000001100097c82 */ /* 0x000fe20008000000 */
        /* <DEDUP_REMOVED lines=9> */
[----:B------:R-:W-:Y:S01]  /*4ab0*/  UMOV UR9, UR17 ;  /* 0x0000001100097c82 */ /* 0x000fe20008000000 */
[----:B------:R-:W-:Y:S01]  /*4ac0*/  R2UR UR7, R23 ;  /* 0x00000000170772ca */ /* 0x000fe200000e0000 */
[----:B------:R-:W-:-:S05]  /*4ad0*/  VIADD R23, R15, 0x400 ;  /* 0x000004000f177836 */ /* 0x000fca0000000000 */
[----:B------:R-:W-:Y:S01]  /*4ae0*/  R2UR UR6, R23 ;  /* 0x00000000170672ca */ /* 0x000fe200000e0000 */
[----:B------:R-:W-:Y:S01]  /*4af0*/  VIADD R23, R15, 0x480 ;  /* 0x000004800f177836 */ /* 0x000fe20000000000 */
[----:B------:R-:W-:Y:S02]  /*4b00*/  WARPGROUP.DEPBAR.LE gsb0, 0x0 ;  /* 0x00008000000079c5 */ /* 0x000fe40000010000 */
[----:B------:R-:W-:-:S06]  /*4b10*/  WARPGROUP.ARRIVE ;  /* 0x00000000000079c5 */ /* 0x000fcc0000000000 */
[----:B------:R-:W-:Y:S03]  /*4b20*/  HGMMA.64x8x16.F32 R216, gdesc[UR8], R216, gsb0 ;  /* 0x0000000008d879f0 */ /* 0x000fe600080008d8 */
        /* <DEDUP_REMOVED lines=9> */
[----:B------:R-:W-:-:S04]  /*4bc0*/  UMOV UR29, 0x40000040 ;  /* 0x40000040001d7882 */ /* 0x000fc80000000000 */
        /* <DEDUP_REMOVED lines=42> */
[----:B------:R-:W-:Y:S01]  /*4e70*/  FMUL.FTZ R24, R37, UR5 ;  /* 0x0000000525187c20 */ /* 0x000fe20008410000 */
[----:B------:R-:W-:Y:S02]  /*4e80*/  FMUL.FTZ R37, R30, UR5 ;  /* 0x000000051e257c20 */ /* 0x000fe40008410000 */
[----:B------:R-:W-:-:S02]  /*4e90*/  R2UR UR25, R23 ;  /* 0x00000000171972ca */ /* 0x000fc400000e0000 */
[----:B------:R1:W2:Y:S08]  /*4ea0*/  MUFU.TANH R23, R33 ;  /* 0x0000002100177308 */ /* 0x0002b00000002400 */
[----:B------:R-:W4:Y:S01]  /*4eb0*/  MUFU.TANH R24, R24 ;  /* 0x0000001800187308 */ /* 0x000f220000002400 */
[----:B-1----:R-:W-:Y:S02]  /*4ec0*/  FSEL R33, R25, -INF , P2 ;  /* 0xff80000019217808 */ /* 0x002fe40001000000 */
[----:B------:R-:W-:-:S05]  /*4ed0*/  ISETP.GT.AND P2, PT, R225, 0x20, PT ;  /* 0x00000020e100780c */ /* 0x000fca0003f44270 */
[----:B------:R-:W1:Y:S01]  /*4ee0*/  MUFU.TANH R37, R37 ;  /* 0x0000002500257308 */ /* 0x000e620000002400 */
[----:B--2---:R-:W-:Y:S02]  /*4ef0*/  FSEL R31, R23, -INF , P5 ;  /* 0xff800000171f7808 */ /* 0x004fe40002800000 */
[C---:B------:R-:W-:Y:S02]  /*4f00*/  ISETP.GT.AND P5, PT, R225.reuse, 0x1, PT ;  /* 0x00000001e100780c */ /* 0x040fe40003fa4270 */
[----:B----4-:R-:W-:Y:S02]  /*4f10*/  FSEL R30, R24, -INF , P1 ;  /* 0xff800000181e7808 */ /* 0x010fe40000800000 */
[----:B------:R-:W-:Y:S02]  /*4f20*/  ISETP.GT.AND P1, PT, R225, 0x11, PT ;  /* 0x00000011e100780c */ /* 0x000fe40003f24270 */
[----:B-1----:R-:W-:Y:S01]  /*4f30*/  FSEL R224, R37, -INF , P6 ;  /* 0xff80000025e07808 */ /* 0x002fe20003000000 */
[----:B------:R-:W-:-:S02]  /*4f40*/  WARPGROUP.DEPBAR.LE gsb0, 0x0 ;  /* 0x00008000000079c5 */ /* 0x000fc40000010000 */
[----:B------:R-:W-:Y:S01]  /*4f50*/  WARPGROUP.ARRIVE ;  /* 0x00000000000079c5 */ /* 0x000fe20000000000 */
[----:B------:R-:W-:-:S05]  /*4f60*/  ISETP.GT.AND P6, PT, R225, 0x40, PT ;  /* 0x00000040e100780c */ /* 0x000fca0003fc4270 */
        /* <DEDUP_REMOVED lines=21> */
[----:B------:R-:W-:Y:S02]  /*50c0*/  FSEL R22, R28, -INF , P1 ;  /* 0xff8000001c167808 */ /* 0x000fe40000800000 */
[----:B------:R-:W-:-:S04]  /*50d0*/  ISETP.GT.AND P1, PT, R225, 0x41, PT ;  /* 0x00000041e100780c */ /* 0x000fc80003f24270 */
[----:B------:R-:W-:Y:S01]  /*50e0*/  FSEL R229, R43, -INF , P1 ;  /* 0xff8000002be57808 */ /* 0x000fe20000800000 */
        /* <DEDUP_REMOVED lines=8> */
[----:B------:R1:W2:Y:S02]  /*5170*/  MUFU.TANH R26, R32 ;  /* 0x00000020001a7308 */ /* 0x0002a40000002400 */
[----:B-1----:R-:W-:Y:S02]  /*5180*/  FSEL R32, R16, -INF , P4 ;  /* 0xff80000010207808 */ /* 0x002fe40002000000 */
[----:B------:R-:W-:-:S02]  /*5190*/  ISETP.GT.AND P4, PT, R225, 0x30, PT ;  /* 0x00000030e100780c */ /* 0x000fc40003f84270 */
[----:B--2---:R-:W-:Y:S02]  /*51a0*/  FSEL R40, R26, -INF , P5 ;  /* 0xff8000001a287808 */ /* 0x004fe40002800000 */
[----:B------:R-:W-:Y:S01]  /*51b0*/  ISETP.GT.AND P5, PT, R225, 0x31, PT ;  /* 0x00000031e100780c */ /* 0x000fe20003fa4270 */
[----:B------:R-:W-:Y:S01]  /*51c0*/  VIADD R225, R15, 0x302 ;  /* 0x000003020fe17836 */ /* 0x000fe20000000000 */
[----:B------:R-:W-:Y:S02]  /*51d0*/  WARPGROUP.DEPBAR.LE gsb0, 0x0 ;  /* 0x00008000000079c5 */ /* 0x000fe40000010000 */
[----:B------:R-:W-:-:S06]  /*51e0*/  WARPGROUP.ARRIVE ;  /* 0x00000000000079c5 */ /* 0x000fcc0000000000 */
[----:B------:R-:W-:Y:S01]  /*51f0*/  HGMMA.64x8x16.F32 R44, gdesc[UR16], R44, gsb0 ;  /* 0x00000000102c79f0 */ /* 0x000fe2000800082c */
[----:B------:R-:W-:Y:S01]  /*5200*/  UMOV UR18, UR4 ;  /* 0x0000000400127c82 */ /* 0x000fe20008000000 */
[----:B------:R-:W-:Y:S01]  /*5210*/  UMOV UR19, 0x40000000 ;  /* 0x4000000000137882 */ /* 0x000fe20000000000 */
[----:B------:R-:W-:Y:S02]  /*5220*/  R2UR UR4, R226 ;  /* 0x00000000e20472ca */ /* 0x000fe400000e0000 */
[----:B------:R-:W-:-:S11]  /*5230*/  FSEL R226, R34, -INF , P2 ;  /* 0xff80000022e27808 */ /* 0x000fd60001000000 */
        /* <DEDUP_REMOVED lines=98> */
[----:B------:R-:W-:Y:S01]  /*5860*/  R2UR UR12, R225 ;  /* 0x00000000e10c72ca */ /* 0x000fe200000e0000 */
[----:B------:R-:W-:Y:S01]  /*5870*/  VIADD R225, R15, 0x500 ;  /* 0x000005000fe17836 */ /* 0x000fe20000000000 */
[----:B------:R-:W-:Y:S02]  /*5880*/  WARPGROUP.DEPBAR.LE gsb0, 0x0 ;  /* 0x00008000000079c5 */ /* 0x000fe40000010000 */
[----:B------:R-:W-:-:S06]  /*5890*/  WARPGROUP.ARRIVE ;  /* 0x00000000000079c5 */ /* 0x000fcc0000000000 */
[----:B------:R-:W-:Y:S01]  /*58a0*/  HGMMA.64x8x16.F32 R220, gdesc[UR16], R220, gsb0 ;  /* 0x0000000010dc79f0 */ /* 0x000fe200080008dc */
        /* <DEDUP_REMOVED lines=215> */
[----:B------:R-:W-:Y:S01]  /*6620*/  R2UR UR16, R225 ;  /* 0x00000000e11072ca */ /* 0x000fe200000e0000 */
[----:B------:R-:W-:Y:S01]  /*6630*/  VIADD R225, R15, 0x984 ;  /* 0x000009840fe17836 */ /* 0x000fe20000000000 */
[----:B------:R-:W-:Y:S02]  /*6640*/  ULDC UR19, c[0x0][0x744] ;  /* 0x0001d10000137ab9 */ /* 0x000fe40000000800 */
[--C-:B------:R-:W-:Y:S01]  /*6650*/  FFMA.FTZ R14, R14, UR19, -R5.reuse ;  /* 0x000000130e0e7c23 */ /* 0x100fe20008010805 */
[--C-:B------:R-:W-:Y:S01]  /*6660*/  FFMA.FTZ R12, R12, UR19, -R5.reuse ;  /* 0x000000130c0c7c23 */ /* 0x100fe20008010805 */
[----:B------:R-:W-:Y:S01]  /*6670*/  R2UR UR17, R225 ;  /* 0x00000000e11172ca */ /* 0x000fe200000e0000 */
[----:B------:R-:W-:Y:S02]  /*6680*/  VIADD R225, R15, 0x786 ;  /* 0x000007860fe17836 */ /* 0x000fe40000000000 */
[--C-:B------:R-:W-:Y:S01]  /*6690*/  FFMA.FTZ R19, R19, UR19, -R5.reuse ;  /* 0x0000001313137c23 */ /* 0x100fe20008010805 */
[--C-:B------:R-:W-:Y:S01]  /*66a0*/  FFMA.FTZ R18, R18, UR19, -R5.reuse ;  /* 0x0000001312127c23 */ /* 0x100fe20008010805 */
[--C-:B------:R-:W-:Y:S01]  /*66b0*/  FFMA.FTZ R36, R36, UR19, -R5.reuse ;  /* 0x0000001324247c23 */ /* 0x100fe20008010805 */
[----:B------:R-:W-:Y:S01]  /*66c0*/  FFMA.FTZ R31, R31, UR19, -R5 ;  /* 0x000000131f1f7c23 */ /* 0x000fe20008010805 */
[----:B------:R-:W-:Y:S01]  /*66d0*/  R2UR UR30, R225 ;  /* 0x00000000e11e72ca */ /* 0x000fe200000e0000 */
[----:B------:R-:W-:-:S02]  /*66e0*/  VIADD R225, R15, 0x806 ;  /* 0x000008060fe17836 */ /* 0x000fc40000000000 */
[--C-:B------:R-:W-:Y:S01]  /*66f0*/  FFMA.FTZ R29, R29, UR19, -R5.reuse ;  /* 0x000000131d1d7c23 */ /* 0x100fe20008010805 */
[--C-:B------:R-:W-:Y:S01]  /*6700*/  FFMA.FTZ R30, R30, UR19, -R5.reuse ;  /* 0x000000131e1e7c23 */ /* 0x100fe20008010805 */
[--C-:B------:R-:W-:Y:S01]  /*6710*/  FFMA.FTZ R33, R33, UR19, -R5.reuse ;  /* 0x0000001321217c23 */ /* 0x100fe20008010805 */
[----:B------:R-:W-:Y:S01]  /*6720*/  FFMA.FTZ R41, R41, UR19, -R5 ;  /* 0x0000001329297c23 */ /* 0x000fe20008010805 */
[----:B------:R-:W-:Y:S01]  /*6730*/  R2UR UR26, R225 ;  /* 0x00000000e11a72ca */ /* 0x000fe200000e0000 */
[----:B------:R-:W-:Y:S02]  /*6740*/  VIADD R225, R15, 0x886 ;  /* 0x000008860fe17836 */ /* 0x000fe40000000000 */
[--C-:B---3--:R-:W-:Y:S01]  /*6750*/  FFMA.FTZ R227, R22, UR19, -R4.reuse ;  /* 0x0000001316e37c23 */ /* 0x108fe20008010804 */
[----:B------:R-:W-:Y:S01]  /*6760*/  FSEL R22, R35, -INF , P3 ;  /* 0xff80000023167808 */ /* 0x000fe20001800000 */
[--C-:B------:R-:W-:Y:S01]  /*6770*/  FFMA.FTZ R32, R32, UR19, -R4.reuse ;  /* 0x0000001320207c23 */ /* 0x100fe20008010804 */
[----:B------:R-:W-:Y:S01]  /*6780*/  FSEL R5, R38, -INF , P4 ;  /* 0xff80000026057808 */ /* 0x000fe20002000000 */
[----:B------:R-:W-:Y:S01]  /*6790*/  FFMA.FTZ R40, R40, UR19, -R4 ;  /* 0x0000001328287c23 */ /* 0x000fe20008010804 */
[----:B------:R-:W-:Y:S01]  /*67a0*/  R2UR UR24, R225 ;  /* 0x00000000e11872ca */ /* 0x000fe200000e0000 */
[----:B------:R-:W-:-:S02]  /*67b0*/  VIADD R225, R15, 0x906 ;  /* 0x000009060fe17836 */ /* 0x000fc40000000000 */
[--C-:B------:R-:W-:Y:S01]  /*67c0*/  FFMA.FTZ R224, R224, UR19, -R4.reuse ;  /* 0x00000013e0e07c23 */ /* 0x100fe20008010804 */
[----:B------:R-:W-:Y:S02]  /*67d0*/  VIADD R15, R15, 0x986 ;  /* 0x000009860f0f7836 */ /* 0x000fe40000000000 */
[--C-:B------:R-:W-:Y:S01]  /*67e0*/  FFMA.FTZ R226, R226, UR19, -R4.reuse ;  /* 0x00000013e2e27c23 */ /* 0x100fe20008010804 */
[--C-:B------:R-:W-:Y:S01]  /*67f0*/  FFMA.FTZ R22, R22, UR19, -R4.reuse ;  /* 0x0000001316167c23 */ /* 0x100fe20008010804 */
[----:B------:R-:W-:Y:S01]  /*6800*/  R2UR UR18, R225 ;  /* 0x00000000e11272ca */ /* 0x000fe200000e0000 */
[--C-:B------:R-:W-:Y:S01]  /*6810*/  FFMA.FTZ R5, R5, UR19, -R4.reuse ;  /* 0x0000001305057c23 */ /* 0x100fe20008010804 */
[----:B------:R-:W-:Y:S01]  /*6820*/  FFMA.FTZ R229, R229, UR19, -R4 ;  /* 0x00000013e5e57c23 */ /* 0x000fe20008010804 */
[----:B------:R-:W-:Y:S08]  /*6830*/  MUFU.EX2 R31, R31 ;  /* 0x0000001f001f7308 */ /* 0x000ff00000000800 */
[----:B------:R-:W-:Y:S01]  /*6840*/  MUFU.EX2 R30, R30 ;  /* 0x0000001e001e7308 */ /* 0x000fe20000000800 */
[----:B------:R-:W-:-:S02]  /*6850*/  WARPGROUP.DEPBAR.LE gsb0, 0x0 ;  /* 0x00008000000079c5 */ /* 0x000fc40000010000 */
[----:B------:R-:W-:-:S05]  /*6860*/  WARPGROUP.ARRIVE ;  /* 0x00000000000079c5 */ /* 0x000fca0000000000 */
[----:B------:R-:W-:Y:S01]  /*6870*/  MUFU.EX2 R41, R41 ;  /* 0x0000002900297308 */ /* 0x000fe20000000800 */
[----:B------:R-:W-:Y:S01]  /*6880*/  HGMMA.64x8x16.F32 R216, gdesc[UR8], R216, gsb0 ;  /* 0x0000000008d879f0 */ /* 0x000fe200080008d8 */
[----:B------:R-:W-:Y:S01]  /*6890*/  UMOV UR10, UR21 ;  /* 0x00000015000a7c82 */ /* 0x000fe20008000000 */
[----:B------:R-:W-:Y:S01]  /*68a0*/  UMOV UR11, 0x40000000 ;  /* 0x40000000000b7882 */ /* 0x000fe20000000000 */
[----:B------:R-:W-:Y:S01]  /*68b0*/  FFMA.FTZ R23, -R23, R23, 1 ;  /* 0x3f80000017177423 */ /* 0x000fe20000010117 */
[----:B------:R-:W-:Y:S01]  /*68c0*/  FFMA.FTZ R24, -R24, R24, 1 ;  /* 0x3f80000018187423 */ /* 0x000fe20000010118 */
[----:B------:R-:W-:Y:S02]  /*68d0*/  FFMA.FTZ R27, -R27, R27, 1 ;  /* 0x3f8000001b1b7423 */ /* 0x000fe4000001011b */
[----:B------:R-:W-:Y:S01]  /*68e0*/  MUFU.EX2 R14, R14 ;  /* 0x0000000e000e7308 */ /* 0x000fe20000000800 */
[----:B------:R-:W-:-:S07]  /*68f0*/  FFMA.FTZ R28, -R28, R28, 1 ;  /* 0x3f8000001c1c7423 */ /* 0x000fce000001011c */
[----:B------:R-:W-:Y:S01]  /*6900*/  MUFU.EX2 R12, R12 ;  /* 0x0000000c000c7308 */ /* 0x000fe20000000800 */
[----:B------:R-:W-:-:S07]  /*6910*/  FFMA.FTZ R34, -R34, R34, 1 ;  /* 0x3f80000022227423 */ /* 0x000fce0000010122 */
[----:B------:R-:W-:Y:S08]  /*6920*/  MUFU.EX2 R18, R18 ;  /* 0x0000001200127308 */ /* 0x000ff00000000800 */
[----:B------:R-:W-:Y:S01]  /*6930*/  MUFU.EX2 R19, R19 ;  /* 0x0000001300137308 */ /* 0x000fe20000000800 */
[----:B------:R-:W-:-:S07]  /*6940*/  FFMA.FTZ R26, -R26, R26, 1 ;  /* 0x3f8000001a1a7423 */ /* 0x000fce000001011a */
[----:B------:R-:W-:Y:S08]  /*6950*/  MUFU.EX2 R36, R36 ;  /* 0x0000002400247308 */ /* 0x000ff00000000800 */
[----:B------:R-:W-:Y:S01]  /*6960*/  MUFU.EX2 R29, R29 ;  /* 0x0000001d001d7308 */ /* 0x000fe20000000800 */
[----:B------:R-:W-:Y:S02]  /*6970*/  WARPGROUP.DEPBAR.LE gsb0, 0x0 ;  /* 0x00008000000079c5 */ /* 0x000fe40000010000 */
[----:B------:R-:W-:-:S05]  /*6980*/  WARPGROUP.ARRIVE ;  /* 0x00000000000079c5 */ /* 0x000fca0000000000 */
[----:B------:R-:W-:Y:S01]  /*6990*/  MUFU.EX2 R33, R33 ;  /* 0x0000002100217308 */ /* 0x000fe20000000800 */
[----:B------:R-:W-:Y:S01]  /*69a0*/  HGMMA.64x8x16.F32 R220, gdesc[UR8], R220, gsb0 ;  /* 0x0000000008dc79f0 */ /* 0x000fe200080008dc */
[----:B------:R-:W-:Y:S01]  /*69b0*/  UMOV UR10, UR7 ;  /* 0x00000007000a7c82 */ /* 0x000fe20008000000 */
[----:B------:R-:W-:Y:S01]  /*69c0*/  UMOV UR11, 0x40000000 ;  /* 0x40000000000b7882 */ /* 0x000fe20000000000 */
[----:B------:R-:W-:Y:S01]  /*69d0*/  UMOV UR8, UR15 ;  /* 0x0000000f00087c82 */ /* 0x000fe20008000000 */
[----:B------:R-:W-:Y:S01]  /*69e0*/  UMOV UR9, 0x40000040 ;  /* 0x4000004000097882 */ /* 0x000fe20000000000 */
        /* <DEDUP_REMOVED lines=9> */
[----:B------:R-:W-:Y:S02]  /*6a80*/  WARPGROUP.DEPBAR.LE gsb0, 0x0 ;  /* 0x00008000000079c5 */ /* 0x000fe40000010000 */
[----:B------:R-:W-:-:S06]  /*6a90*/  WARPGROUP.ARRIVE ;  /* 0x00000000000079c5 */ /* 0x000fcc0000000000 */
[----:B------:R-:W-:Y:S01]  /*6aa0*/  HGMMA.64x8x16.F32 R48, gdesc[UR8], R48, gsb0 ;  /* 0x00000000083079f0 */ /* 0x000fe20008000830 */
[----:B------:R-:W-:Y:S01]  /*6ab0*/  UMOV UR10, UR25 ;  /* 0x00000019000a7c82 */ /* 0x000fe20008000000 */
[----:B------:R-:W-:Y:S01]  /*6ac0*/  UMOV UR11, 0x40000000 ;  /* 0x40000000000b7882 */ /* 0x000fe20000000000 */
[----:B------:R-:W-:Y:S02]  /*6ad0*/  R2UR UR25, R15 ;  /* 0x000000000f1972ca */ /* 0x000fe400000e0000 */
[----:B------:R1:W2:Y:S02]  /*6ae0*/  MUFU.TANH R15, R39 ;  /* 0x00000027000f7308 */ /* 0x0002a40000002400 */
[----:B-1----:R-:W-:-:S06]  /*6af0*/  FMUL.FTZ R39, R42, UR5 ;  /* 0x000000052a277c20 */ /* 0x002fcc0008410000 */
[----:B------:R-:W1:Y:S01]  /*6b00*/  MUFU.TANH R39, R39 ;  /* 0x0000002700277308 */ /* 0x000e620000002400 */
[----:B--2---:R-:W-:-:S05]  /*6b10*/  FSEL R42, R15, -INF , P5 ;  /* 0xff8000000f2a7808 */ /* 0x004fca0002800000 */
[----:B------:R-:W-:Y:S01]  /*6b20*/  FFMA.FTZ R42, R42, UR19, -R4 ;  /* 0x000000132a2a7c23 */ /* 0x000fe20008010804 */
[----:B-1----:R-:W-:-:S05]  /*6b30*/  FSEL R225, R39, -INF , P6 ;  /* 0xff80000027e17808 */ /* 0x002fca0003000000 */
[----:B------:R-:W-:Y:S01]  /*6b40*/  FFMA.FTZ R225, R225, UR19, -R4 ;  /* 0x00000013e1e17c23 */ /* 0x000fe20008010804 */
        /* <DEDUP_REMOVED lines=24> */
[----:B------:R-:W-:Y:S01]  /*6cd0*/  UMOV UR21, UR9 ;  /* 0x0000000900157c82 */ /* 0x000fe20008000000 */
[----:B------:R-:W-:-:S02]  /*6ce0*/  WARPGROUP.DEPBAR.LE gsb0, 0x0 ;  /* 0x00008000000079c5 */ /* 0x000fc40000010000 */
[----:B------:R-:W-:-:S06]  /*6cf0*/  WARPGROUP.ARRIVE ;  /* 0x00000000000079c5 */ /* 0x000fcc0000000000 */
[----:B------:R-:W-:Y:S01]  /*6d00*/  HGMMA.64x8x16.F32 R44, gdesc[UR8], R44, gsb0 ;  /* 0x00000000082c79f0 */ /* 0x000fe2000800082c */
[----:B------:R-:W-:Y:S01]  /*6d10*/  UMOV UR10, UR12 ;  /* 0x0000000c000a7c82 */ /* 0x000fe20008000000 */
[----:B------:R-:W-:Y:S01]  /*6d20*/  UMOV UR11, 0x40000000 ;  /* 0x40000000000b7882 */ /* 0x000fe20000000000 */
[----:B------:R-:W-:Y:S01]  /*6d30*/  UMOV UR12, UR8 ;  /* 0x00000008000c7c82 */ /* 0x000fe20008000000 */
[----:B------:R-:W-:Y:S02]  /*6d40*/  WARPGROUP.DEPBAR.LE gsb0, 0x0 ;  /* 0x00008000000079c5 */ /* 0x000fe40000010000 */
[----:B------:R-:W-:-:S06]  /*6d50*/  WARPGROUP.ARRIVE ;  /* 0x00000000000079c5 */ /* 0x000fcc0000000000 */
[----:B------:R-:W-:Y:S03]  /*6d60*/  HGMMA.64x8x16.F32 R48, gdesc[UR8], R48, gsb0 ;  /* 0x00000000083079f0 */ /* 0x000fe60008000830 */
        /* <DEDUP_REMOVED lines=20> */
[----:B------:R-:W-:Y:S08]  /*6eb0*/  MUFU.EX2 R32, R32 ;  /* 0x0000002000207308 */ /* 0x000ff00000000800 */
[----:B------:R-:W-:Y:S08]  /*6ec0*/  MUFU.EX2 R224, R224 ;  /* 0x000000e000e07308 */ /* 0x000ff00000000800 */
[----:B------:R-:W2:Y:S01]  /*6ed0*/  MUFU.EX2 R227, R227 ;  /* 0x000000e300e37308 */ /* 0x000ea20000000800 */
[--C-:B-1----:R-:W-:Y:S01]  /*6ee0*/  FADD.FTZ R44, R44, -R4.reuse ;  /* 0x800000042c2c7221 */ /* 0x102fe20000010000 */
[----:B------:R-:W-:-:S06]  /*6ef0*/  FADD.FTZ R45, R45, -R4 ;  /* 0x800000042d2d7221 */ /* 0x000fcc0000010000 */
[----:B------:R-:W1:Y:S01]  /*6f00*/  MUFU.EX2 R22, R22 ;  /* 0x0000001600167308 */ /* 0x000e620000000800 */
[----:B------:R-:W-:Y:S01]  /*6f10*/  FFMA.FTZ R35, -R35, R35, 1 ;  /* 0x3f80000023237423 */ /* 0x000fe20000010123 */
[----:B------:R-:W-:Y:S01]  /*6f20*/  FMUL.FTZ R44, R14, R44 ;  /* 0x0000002c0e2c7220 */ /* 0x000fe20000410000 */
[----:B------:R-:W-:-:S05]  /*6f30*/  FMUL.FTZ R45, R12, R45 ;  /* 0x0000002d0c2d7220 */ /* 0x000fca0000410000 */
[----:B------:R-:W3:Y:S01]  /*6f40*/  MUFU.EX2 R40, R40 ;  /* 0x0000002800287308 */ /* 0x000ee20000000800 */
[----:B------:R-:W-:Y:S01]  /*6f50*/  FFMA.FTZ R43, -R43, R43, 1 ;  /* 0x3f8000002b2b7423 */ /* 0x000fe2000001012b */
[----:B------:R-:W-:Y:S01]  /*6f60*/  FMUL.FTZ R10, R10, R44 ;  /* 0x0000002c0a0a7220 */ /* 0x000fe20000410000 */
[----:B------:R-:W-:-:S05]  /*6f70*/  FFMA.FTZ R44, -R97, R97, 1 ;  /* 0x3f800000612c7423 */ /* 0x000fca0000010161 */
[----:B------:R-:W4:Y:S01]  /*6f80*/  MUFU.EX2 R226, R226 ;  /* 0x000000e200e27308 */ /* 0x000f220000000800 */
[----:B------:R-:W-:Y:S02]  /*6f90*/  WARPGROUP.DEPBAR.LE gsb0, 0x0 ;  /* 0x00008000000079c5 */ /* 0x000fe40000010000 */
[----:B------:R-:W-:Y:S01]  /*6fa0*/  WARPGROUP.ARRIVE ;  /* 0x00000000000079c5 */ /* 0x000fe20000000000 */
[--C-:B------:R-:W-:Y:S01]  /*6fb0*/  FADD.FTZ R48, R48, -R4.reuse ;  /* 0x8000000430307221 */ /* 0x100fe20000010000 */
[----:B------:R-:W-:Y:S01]  /*6fc0*/  FADD.FTZ R49, R49, -R4 ;  /* 0x8000000431317221 */ /* 0x000fe20000010000 */
[----:B------:R-:W-:Y:S01]  /*6fd0*/  FFMA.FTZ R15, -R15, R15, 1 ;  /* 0x3f8000000f0f7423 */ /* 0x000fe2000001010f */
[----:B------:R-:W-:Y:S01]  /*6fe0*/  FMUL.FTZ R236, R236, R45 ;  /* 0x0000002decec7220 */ /* 0x000fe20000410000 */
[----:B------:R-:W4:Y:S01]  /*6ff0*/  MUFU.EX2 R225, R225 ;  /* 0x000000e100e17308 */ /* 0x000f220000000800 */
[----:B------:R-:W-:Y:S01]  /*7000*/  HGMMA.64x8x16.F32 R52, gdesc[UR28], R52, gsb0 ;  /* 0x000000001c3479f0 */ /* 0x000fe20008000834 */
[----:B------:R-:W-:Y:S01]  /*7010*/  UMOV UR30, UR25 ;  /* 0x00000019001e7c82 */ /* 0x000fe20008000000 */
[----:B------:R-:W-:Y:S01]  /*7020*/  UMOV UR31, 0x40000000 ;  /* 0x40000000001f7882 */ /* 0x000fe20000000000 */
[----:B------:R-:W-:Y:S01]  /*7030*/  FMUL.FTZ R49, R18, R49 ;  /* 0x0000003112317220 */ /* 0x000fe20000410000 */
[----:B------:R-:W-:Y:S01]  /*7040*/  FMUL.FTZ R48, R19, R48 ;  /* 0x0000003013307220 */ /* 0x000fe20000410000 */
[----:B------:R-:W-:Y:S01]  /*7050*/  FFMA.FTZ R25, -R25, R25, 1 ;  /* 0x3f80000019197423 */ /* 0x000fe20000010119 */
[----:B------:R-:W-:Y:S01]  /*7060*/  FFMA.FTZ R38, -R38, R38, 1 ;  /* 0x3f80000026267423 */ /* 0x000fe20000010126 */
[----:B------:R-:W-:Y:S01]  /*7070*/  UMOV UR57, 0x40000040 ;  /* 0x4000004000397882 */ /* 0x000fe20000000000 */
        /* <DEDUP_REMOVED lines=11> */
[----:B------:R1:W5:Y:S01]  /*7130*/  LDL.LU R97, [R1+0x14] ;  /* 0x0000140001617983 */ /* 0x0003620000300800 */
[----:B------:R-:W-:-:S02]  /*7140*/  WARPGROUP.DEPBAR.LE gsb0, 0x0 ;  /* 0x00008000000079c5 */ /* 0x000fc40000010000 */
[----:B------:R-:W-:Y:S01]  /*7150*/  WARPGROUP.ARRIVE ;  /* 0x00000000000079c5 */ /* 0x000fe20000000000 */
[----:B------:R-:W-:Y:S01]  /*7160*/  F2FP.F16.F32.PACK_AB R18, R18, R19 ;  /* 0x000000131212723e */ /* 0x000fe200000000ff */
[----:B------:R-:W-:Y:S01]  /*7170*/  FMUL.FTZ R11, R11, R48 ;  /* 0x000000300b0b7220 */ /* 0x000fe20000410000 */
[----:B------:R-:W-:Y:S01]  /*7180*/  FFMA.FTZ R45, -R96, R96, 1 ;  /* 0x3f800000602d7423 */ /* 0x000fe20000010160 */
[----:B------:R-:W-:Y:S02]  /*7190*/  FMUL.FTZ R49, R237, R49 ;  /* 0x00000031ed317220 */ /* 0x000fe40000410000 */
[----:B------:R-:W-:Y:S01]  /*71a0*/  HGMMA.64x8x16.F32 R216, gdesc[UR16], R216, gsb0 ;  /* 0x0000000010d879f0 */ /* 0x000fe200080008d8 */
[--C-:B------:R-:W-:Y:S01]  /*71b0*/  FADD.FTZ R53, R53, -R4.reuse ;  /* 0x8000000435357221 */ /* 0x100fe20000010000 */
[----:B------:R-:W-:Y:S01]  /*71c0*/  FADD.FTZ R52, R52, -R4 ;  /* 0x8000000434347221 */ /* 0x000fe20000010000 */
[----:B--2---:R-:W-:Y:S01]  /*71d0*/  F2FP.F16.F32.PACK_AB R19, R227, R224 ;  /* 0x000000e0e313723e */ /* 0x004fe200000000ff */
[----:B------:R-:W-:Y:S01]  /*71e0*/  VIADD R48, R17, 0x24100 ;  /* 0x0002410011307836 */ /* 0x000fe20000000000 */
[----:B------:R-:W-:Y:S01]  /*71f0*/  F2FP.F16.F32.PACK_AB R10, R236, R10 ;  /* 0x0000000aec0a723e */ /* 0x000fe200000000ff */
[----:B------:R-:W-:Y:S01]  /*7200*/  UMOV UR33, UR57 ;  /* 0x0000003900217c82 */ /* 0x000fe20008000000 */
[----:B------:R-:W-:Y:S01]  /*7210*/  UMOV UR9, UR57 ;  /* 0x0000003900097c82 */ /* 0x000fe20008000000 */
[----:B------:R-:W-:Y:S01]  /*7220*/  UMOV UR13, UR57 ;  /* 0x00000039000d7c82 */ /* 0x000fe20008000000 */
[----:B------:R-:W-:Y:S01]  /*7230*/  UMOV UR47, UR35 ;  /* 0x00000023002f7c82 */ /* 0x000fe20008000000 */
[----:B------:R2:W5:Y:S01]  /*7240*/  LDL.LU R96, [R1+0x10] ;  /* 0x0000100001607983 */ /* 0x0005620000300800 */
[----:B------:R-:W-:-:S02]  /*7250*/  WARPGROUP.DEPBAR.LE gsb0, 0x0 ;  /* 0x00008000000079c5 */ /* 0x000fc40000010000 */
[----:B------:R-:W-:-:S06]  /*7260*/  WARPGROUP.ARRIVE ;  /* 0x00000000000079c5 */ /* 0x000fcc0000000000 */
[----:B------:R-:W-:Y:S01]  /*7270*/  HGMMA.64x8x16.F32 R220, gdesc[UR28], R220, gsb0 ;  /* 0x000000001cdc79f0 */ /* 0x000fe200080008dc */
[----:B------:R-:W-:Y:S01]  /*7280*/  FMUL.FTZ R53, R31, R53 ;  /* 0x000000351f357220 */ /* 0x000fe20000410000 */
[--C-:B------:R-:W-:Y:S01]  /*7290*/  FADD.FTZ R217, R217, -R4.reuse ;  /* 0x80000004d9d97221 */ /* 0x100fe20000010000 */
[--C-:B------:R-:W-:Y:S02]  /*72a0*/  FADD.FTZ R216, R216, -R4.reuse ;  /* 0x80000004d8d87221 */ /* 0x100fe40000010000 */
[----:B------:R-:W-:Y:S01]  /*72b0*/  FMUL.FTZ R23, R23, R53 ;  /* 0x0000003517177220 */ /* 0x000fe20000410000 */
[----:B------:R-:W-:Y:S01]  /*72c0*/  FMUL.FTZ R217, R30, R217 ;  /* 0x000000d91ed97220 */ /* 0x000fe20000410000 */
[----:B------:R-:W-:Y:S02]  /*72d0*/  WARPGROUP.DEPBAR.LE gsb0, 0x0 ;  /* 0x00008000000079c5 */ /* 0x000fe40000010000 */
[----:B------:R-:W3:Y:S01]  /*72e0*/  LDS R228, [R228+0x2c320] ;  /* 0x02c32000e4e47984 */ /* 0x000ee20000000800 */
[--C-:B------:R-:W-:Y:S01]  /*72f0*/  FADD.FTZ R220, R220, -R4.reuse ;  /* 0x80000004dcdc7221 */ /* 0x100fe20000010000 */
[----:B------:R-:W-:Y:S01]  /*7300*/  FADD.FTZ R4, R221, -R4 ;  /* 0x80000004dd047221 */ /* 0x000fe20000010000 */
[----:B------:R-:W-:-:S03]  /*7310*/  FMUL.FTZ R24, R24, R217 ;  /* 0x000000d918187220 */ /* 0x000fc60000410000 */
[----:B------:R-:W-:-:S04]  /*7320*/  FMUL.FTZ R4, R41, R4 ;  /* 0x0000000429047220 */ /* 0x000fc80000410000 */
[----:B------:R-:W-:Y:S01]  /*7330*/  FMUL.FTZ R27, R27, R4 ;  /* 0x000000041b1b7220 */ /* 0x000fe20000410000 */
[--C-:B---3--:R-:W-:Y:S01]  /*7340*/  FADD.FTZ R53, R46, -R228.reuse ;  /* 0x800000e42e357221 */ /* 0x108fe20000010000 */
[----:B------:R-:W-:Y:S01]  /*7350*/  FFMA.FTZ R46, -R16, R16, 1 ;  /* 0x3f800000102e7423 */ /* 0x000fe20000010110 */
[--C-:B------:R-:W-:Y:S01]  /*7360*/  FADD.FTZ R217, R50, -R228.reuse ;  /* 0x800000e432d97221 */ /* 0x100fe20000010000 */
[--C-:B------:R-:W-:Y:S01]  /*7370*/  FADD.FTZ R55, R55, -R228.reuse ;  /* 0x800000e437377221 */ /* 0x100fe20000010000 */
[----:B------:R-:W-:Y:S01]  /*7380*/  FMUL.FTZ R53, R32, R53 ;  /* 0x0000003520357220 */ /* 0x000fe20000410000 */
[--C-:B------:R-:W-:Y:S01]  /*7390*/  FADD.FTZ R222, R222, -R228.reuse ;  /* 0x800000e4dede7221 */ /* 0x100fe20000010000 */
[----:B------:R-:W-:Y:S01]  /*73a0*/  FMUL.FTZ R4, R224, R217 ;  /* 0x000000d9e0047220 */ /* 0x000fe20000410000 */
[----:B------:R-:W-:Y:S01]  /*73b0*/  FMUL.FTZ R52, R36, R52 ;  /* 0x0000003424347220 */ /* 0x000fe20000410000 */
[----:B------:R-:W-:Y:S01]  /*73c0*/  FMUL.FTZ R46, R46, R53 ;  /* 0x000000352e2e7220 */ /* 0x000fe20000410000 */
[--C-:B------:R-:W-:Y:S01]  /*73d0*/  FADD.FTZ R53, R47, -R228.reuse ;  /* 0x800000e42f357221 */ /* 0x100fe20000010000 */
[----:B------:R-:W-:Y:S01]  /*73e0*/  FFMA.FTZ R47, -R37, R37, 1 ;  /* 0x3f800000252f7423 */ /* 0x000fe20000010125 */
[----:B------:R-:W-:Y:S01]  /*73f0*/  F2FP.F16.F32.PACK_AB R30, R30, R29 ;  /* 0x0000001d1e1e723e */ /* 0x000fe200000000ff */
[--C-:B------:R-:W-:Y:S01]  /*7400*/  FADD.FTZ R223, R223, -R228.reuse ;  /* 0x800000e4dfdf7221 */ /* 0x100fe20000010000 */
[----:B------:R-:W-:Y:S01]  /*7410*/  FMUL.FTZ R216, R29, R216 ;  /* 0x000000d81dd87220 */ /* 0x000fe20000410000 */
[----:B------:R-:W-:Y:S01]  /*7420*/  FMUL.FTZ R47, R47, R4 ;  /* 0x000000042f2f7220 */ /* 0x000fe20000410000 */
[----:B------:R-:W-:Y:S01]  /*7430*/  FADD.FTZ R4, R51, -R228 ;  /* 0x800000e433047221 */ /* 0x000fe20000010000 */
[----:B------:R-:W-:Y:S01]  /*7440*/  FMUL.FTZ R220, R33, R220 ;  /* 0x000000dc21dc7220 */ /* 0x000fe20000410000 */
[----:B------:R-:W-:Y:S01]  /*7450*/  UMOV UR29, 0x40000040 ;  /* 0x40000040001d7882 */ /* 0x000fe20000000000 */
[----:B------:R-:W-:Y:S01]  /*7460*/  UMOV UR31, 0x40 ;  /* 0x00000040001f7882 */ /* 0x000fe20000000000 */
[----:B------:R-:W-:Y:S01]  /*7470*/  FMUL.FTZ R37, R227, R4 ;  /* 0x00000004e3257220 */ /* 0x000fe20000410000 */
[----:B------:R-:W-:Y:S01]  /*7480*/  UMOV UR17, UR21 ;  /* 0x0000001500117c82 */ /* 0x000fe20008000000 */
[----:B------:R-:W-:Y:S01]  /*7490*/  UMOV UR19, 0x40 ;  /* 0x0000004000137882 */ /* 0x000fe20000000000 */
[----:B------:R2:W5:Y:S01]  /*74a0*/  LDL.LU R16, [R1+0xc] ;  /* 0x00000c0001107983 */ /* 0x0005620000300800 */
[----:B------:R-:W-:Y:S01]  /*74b0*/  FMUL.FTZ R28, R28, R37 ;  /* 0x000000251c1c7220 */ /* 0x000fe20000410000 */
[----:B------:R-:W-:-:S02]  /*74c0*/  VIADD R37, R17, 0x2c500 ;  /* 0x0002c50011257836 */ /* 0x000fc40000000000 */
[----:B-1----:R-:W-:-:S03]  /*74d0*/  FMUL.FTZ R4, R22, R55 ;  /* 0x0000003716047220 */ /* 0x002fc60000410000 */
[----:B------:R-:W-:Y:S01]  /*74e0*/  SHF.R.U32.HI R37, RZ, 0x4, R37 ;  /* 0x00000004ff257819 */ /* 0x000fe20000011625 */
[----:B------:R-:W-:-:S03]  /*74f0*/  FMUL.FTZ R35, R35, R4 ;  /* 0x0000000423237220 */ /* 0x000fc60000410000 */
[----:B------:R-:W-:Y:S02]  /*7500*/  LOP3.LUT R37, R37, 0x3fff, RZ, 0xc0, !PT ;  /* 0x00003fff25257812 */ /* 0x000fe400078ec0ff */
[----:B------:R-:W-:Y:S02]  /*7510*/  F2FP.F16.F32.PACK_AB R4, R12, R14 ;  /* 0x0000000e0c04723e */ /* 0x000fe400000000ff */
[----:B------:R-:W-:Y:S01]  /*7520*/  LOP3.LUT R12, R37, 0x80000, RZ, 0xfc, !PT ;  /* 0x00080000250c7812 */ /* 0x000fe200078efcff */
[----:B------:R1:W3:Y:S01]  /*7530*/  MUFU.EX2 R14, R5 ;  /* 0x00000005000e7308 */ /* 0x0002e20000000800 */
[----:B------:R-:W-:Y:S01]  /*7540*/  FADD.FTZ R51, R54, -R228 ;  /* 0x800000e436337221 */ /* 0x000fe20000010000 */
[----:B-1----:R-:W-:Y:S02]  /*7550*/  F2FP.F16.F32.PACK_AB R5, R40, R32 ;  /* 0x000000202805723e */ /* 0x002fe400000000ff */
[----:B------:R-:W-:Y:S01]  /*7560*/  VIADD R32, R12, 0x80 ;  /* 0x000000800c207836 */ /* 0x000fe20000000000 */
[----:B------:R-:W-:Y:S04]  /*7570*/  BAR.SYNC.DEFER_BLOCKING 0x9, 0x100 ;  /* 0x0244000000007b1d */ /* 0x000fe80000010000 */
[----:B------:R-:W-:Y:S01]  /*7580*/  R2UR UR4, R32 ;  /* 0x00000000200472ca */ /* 0x000fe200000e0000 */
[----:B------:R-:W-:-:S02]  /*7590*/  VIADD R32, R12, 0x100 ;  /* 0x000001000c207836 */ /* 0x000fc40000000000 */
[----:B----4-:R-:W-:-:S03]  /*75a0*/  FMUL.FTZ R51, R226, R51 ;  /* 0x00000033e2337220 */ /* 0x010fc60000410000 */
[----:B------:R-:W-:Y:S01]  /*75b0*/  R2UR UR5, R32 ;  /* 0x00000000200572ca */ /* 0x000fe200000e0000 */
[----:B------:R-:W-:Y:S02]  /*75c0*/  VIADD R32, R12, 0x200 ;  /* 0x000002000c207836 */ /* 0x000fe40000000000 */
[----:B------:R-:W-:Y:S01]  /*75d0*/  FMUL.FTZ R34, R34, R51 ;  /* 0x0000003322227220 */ /* 0x000fe20000410000 */
[----:B------:R-:W-:Y:S01]  /*75e0*/  VIADD R37, R12, 0x180 ;  /* 0x000001800c257836 */ /* 0x000fe20000000000 */
[----:B------:R-:W1:Y:S01]  /*75f0*/  MUFU.EX2 R51, R42 ;  /* 0x0000002a00337308 */ /* 0x000e620000000800 */
[----:B------:R-:W-:Y:S01]  /*7600*/  R2UR UR7, R32 ;  /* 0x00000000200772ca */ /* 0x000fe200000e0000 */
[----:B------:R-:W-:Y:S02]  /*7610*/  FMUL.FTZ R53, R40, R53 ;  /* 0x0000003528357220 */ /* 0x000fe40000410000 */
[----:B------:R-:W-:-:S04]  /*7620*/  R2UR UR6, R37 ;  /* 0x00000000250672ca */ /* 0x000fc800000e0000 */
[----:B------:R-:W4:Y:S01]  /*7630*/  MUFU.EX2 R32, R229 ;  /* 0x000000e500207308 */ /* 0x000f220000000800 */
[----:B------:R-:W-:Y:S01]  /*7640*/  FADD.FTZ R37, R218, -R228 ;  /* 0x800000e4da257221 */ /* 0x000fe20000010000 */
[----:B------:R-:W-:Y:S01]  /*7650*/  FMUL.FTZ R26, R26, R53 ;  /* 0x000000351a1a7220 */ /* 0x000fe20000410000 */
[----:B------:R-:W-:Y:S02]  /*7660*/  FMUL.FTZ R222, R225, R222 ;  /* 0x000000dee1de7220 */ /* 0x000fe40000410000 */
[----:B---3--:R-:W-:Y:S01]  /*7670*/  FMUL.FTZ R53, R14, R37 ;  /* 0x000000250e357220 */ /* 0x008fe20000410000 */
[----:B------:R-:W-:Y:S01]  /*7680*/  FFMA.FTZ R37, -R39, R39, 1 ;  /* 0x3f80000027257423 */ /* 0x000fe20000010127 */
[----:B------:R-:W-:Y:S01]  /*7690*/  F2FP.F16.F32.PACK_AB R36, R31, R36 ;  /* 0x000000241f24723e */ /* 0x000fe200000000ff */
[----:B------:R3:W-:Y:S02]  /*76a0*/  STSM.16.M88.2 [R0+0x2c500], R4 ;  /* 0x02c5000400007844 */ /* 0x0007e40000000100 */
[----:B------:R-:W-:Y:S01]  /*76b0*/  FMUL.FTZ R222, R37, R222 ;  /* 0x000000de25de7220 */ /* 0x000fe20000410000 */
[----:B------:R-:W-:-:S02]  /*76c0*/  F2FP.F16.F32.PACK_AB R37, R22, R226 ;  /* 0x000000e21625723e */ /* 0x000fc400000000ff */
[----:B-1----:R-:W-:Y:S01]  /*76d0*/  F2FP.F16.F32.PACK_AB R31, R51, R14 ;  /* 0x0000000e331f723e */ /* 0x002fe200000000ff */
[----:B------:R-:W-:Y:S01]  /*76e0*/  STSM.16.M88.2 [R0+0x2cd00], R18 ;  /* 0x02cd001200007844 */ /* 0x000fe20000000100 */
[----:B---3--:R-:W-:Y:S02]  /*76f0*/  F2FP.F16.F32.PACK_AB R4, R41, R33 ;  /* 0x000000212904723e */ /* 0x008fe400000000ff */
[C---:B----4-:R-:W-:Y:S01]  /*7700*/  F2FP.F16.F32.PACK_AB R5, R32.reuse, R225 ;  /* 0x000000e12005723e */ /* 0x050fe200000000ff */
[----:B------:R-:W-:Y:S04]  /*7710*/  STSM.16.M88.2 [R0+0x2d500], R36 ;  /* 0x02d5002400007844 */ /* 0x000fe80000000100 */
[----:B------:R-:W-:Y:S04]  /*7720*/  STSM.16.M88.2 [R0+0x2dd00], R30 ;  /* 0x02dd001e00007844 */ /* 0x000fe80000000100 */
[----:B------:R1:W-:Y:S01]  /*7730*/  STSM.16.M88.2 [R0+0x2e500], R4 ;  /* 0x02e5000400007844 */ /* 0x0003e20000000100 */
[----:B------:R-:W-:Y:S01]  /*7740*/  @!PT LDS RZ, [RZ] ;  /* 0x00000000fffff984 */ /* 0x000fe20000000800 */
[----:B------:R-:W-:Y:S01]  /*7750*/  @!PT LDS RZ, [RZ] ;  /* 0x00000000fffff984 */ /* 0x000fe20000000800 */
[----:B------:R-:W-:Y:S01]  /*7760*/  @!PT LDS RZ, [RZ] ;  /* 0x00000000fffff984 */ /* 0x000fe20000000800 */
[----:B------:R-:W-:Y:S01]  /*7770*/  @!PT LDS RZ, [RZ] ;  /* 0x00000000fffff984 */ /* 0x000fe20000000800 */
[----:B------:R3:W-:Y:S06]  /*7780*/  MEMBAR.ALL.CTA ;  /* 0x0000000000007992 */ /* 0x0007ec0000008000 */
[----:B---3--:R-:W3:Y:S01]  /*7790*/  FENCE.VIEW.ASYNC.S ;  /* 0x00000000000073c6 */ /* 0x008ee20000000000 */
[----:B------:R-:W-:Y:S01]  /*77a0*/  FMUL.FTZ R22, R32, R223 ;  /* 0x000000df20167220 */ /* 0x000fe20000410000 */
[----:B------:R-:W-:Y:S01]  /*77b0*/  FADD.FTZ R40, R219, -R228 ;  /* 0x800000e4db287221 */ /* 0x000fe20000010000 */
[----:B------:R-:W-:Y:S01]  /*77c0*/  FMUL.FTZ R44, R44, R52 ;  /* 0x000000342c2c7220 */ /* 0x000fe20000410000 */
[----:B------:R-:W-:Y:S01]  /*77d0*/  FMUL.FTZ R45, R45, R216 ;  /* 0x000000d82d2d7220 */ /* 0x000fe20000410000 */
[----:B------:R-:W-:Y:S01]  /*77e0*/  FMUL.FTZ R43, R43, R22 ;  /* 0x000000162b2b7220 */ /* 0x000fe20000410000 */
[----:B------:R-:W-:Y:S01]  /*77f0*/  FMUL.FTZ R40, R51, R40 ;  /* 0x0000002833287220 */ /* 0x000fe20000410000 */
[----:B------:R-:W-:-:S02]  /*7800*/  IMAD R22, R13, 0x2000, R48 ;  /* 0x000020000d167824 */ /* 0x000fc400078e0230 */
[----:B------:R-:W-:Y:S01]  /*7810*/  FMUL.FTZ R25, R25, R220 ;  /* 0x000000dc19197220 */ /* 0x000fe20000410000 */
[----:B------:R-:W-:Y:S01]  /*7820*/  FMUL.FTZ R38, R38, R53 ;  /* 0x0000003526267220 */ /* 0x000fe20000410000 */
[----:B------:R-:W-:Y:S01]  /*7830*/  FMUL.FTZ R39, R15, R40 ;  /* 0x000000280f277220 */ /* 0x000fe20000410000 */
[----:B------:R-:W-:Y:S02]  /*7840*/  F2FP.F16.F32.PACK_AB R14, R49, R11 ;  /* 0x0000000b310e723e */ /* 0x000fe400000000ff */
[C---:B------:R-:W-:Y:S01]  /*7850*/  R2UR UR58, R12.reuse ;  /* 0x000000000c3a72ca */ /* 0x040fe200000e0000 */
[----:B------:R-:W-:Y:S01]  /*7860*/  UMOV UR34, UR4 ;  /* 0x0000000400227c82 */ /* 0x000fe20008000000 */
[----:B------:R-:W-:Y:S01]  /*7870*/  SHF.R.U32.HI R15, RZ, 0x4, R22 ;  /* 0x00000004ff0f7819 */ /* 0x000fe20000011616 */
[----:B------:R-:W-:Y:S01]  /*7880*/  UMOV UR10, UR5 ;  /* 0x00000005000a7c82 */ /* 0x000fe20008000000 */
[----:B------:R-:W-:Y:S01]  /*7890*/  F2FP.F16.F32.PACK_AB R44, R23, R44 ;  /* 0x0000002c172c723e */ /* 0x000fe200000000ff */
[----:B------:R-:W-:Y:S01]  /*78a0*/  UMOV UR14, UR6 ;  /* 0x00000006000e7c82 */ /* 0x000fe20008000000 */
[----:B------:R-:W-:Y:S01]  /*78b0*/  LOP3.LUT R23, R15, 0x3fff, RZ, 0xc0, !PT ;  /* 0x00003fff0f177812 */ /* 0x000fe200078ec0ff */
[----:B-1----:R-:W-:Y:S01]  /*78c0*/  VIADD R5, R12, 0x10 ;  /* 0x000000100c057836 */ /* 0x002fe20000000000 */
[----:B------:R-:W-:Y:S01]  /*78d0*/  F2FP.F16.F32.PACK_AB R11, R26, R46 ;  /* 0x0000002e1a0b723e */ /* 0x000fe200000000ff */
[----:B------:R-:W-:Y:S01]  /*78e0*/  UMOV UR49, UR29 ;  /* 0x0000001d00317c82 */ /* 0x000fe20008000000 */
[----:B------:R-:W-:Y:S01]  /*78f0*/  UMOV UR37, UR29 ;  /* 0x0000001d00257c82 */ /* 0x000fe20008000000 */
[----:B---3--:R-:W-:Y:S01]  /*7900*/  BAR.SYNC.DEFER_BLOCKING 0x9, 0x100 ;  /* 0x0244000000007b1d */ /* 0x008fe20000010000 */
[----:B------:R-:W-:-:S02]  /*7910*/  F2FP.F16.F32.PACK_AB R24, R24, R45 ;  /* 0x0000002d1818723e */ /* 0x000fc400000000ff */
[----:B------:R-:W-:Y:S02]  /*7920*/  F2FP.F16.F32.PACK_AB R15, R28, R47 ;  /* 0x0000002f1c0f723e */ /* 0x000fe400000000ff */
[----:B------:R-:W-:Y:S02]  /*7930*/  F2FP.F16.F32.PACK_AB R42, R27, R25 ;  /* 0x000000191b2a723e */ /* 0x000fe400000000ff */
[----:B------:R-:W-:Y:S01]  /*7940*/  F2FP.F16.F32.PACK_AB R45, R35, R34 ;  /* 0x00000022232d723e */ /* 0x000fe200000000ff */
[----:B------:R-:W-:Y:S01]  /*7950*/  UMOV UR25, UR29 ;  /* 0x0000001d00197c82 */ /* 0x000fe20008000000 */
[----:B------:R-:W-:Y:S01]  /*7960*/  R2UR UR56, R23 ;  /* 0x00000000173872ca */ /* 0x000fe200000e0000 */
[----:B------:R-:W3:Y:S01]  /*7970*/  LDL.64 R224, [R1] ;  /* 0x0000000001e07983 */ /* 0x000ee20000100a00 */
[----:B------:R-:W-:Y:S02]  /*7980*/  F2FP.F16.F32.PACK_AB R25, R39, R38 ;  /* 0x000000262719723e */ /* 0x000fe400000000ff */
[----:B------:R-:W-:Y:S01]  /*7990*/  F2FP.F16.F32.PACK_AB R43, R43, R222 ;  /* 0x000000de2b2b723e */ /* 0x000fe200000000ff */
[----:B------:R-:W4:Y:S04]  /*79a0*/  LDL R223, [R1+0x8] ;  /* 0x0000080001df7983 */ /* 0x000f280000100800 */
[----:B------:R-:W-:Y:S04]  /*79b0*/  STSM.16.M88.2 [R0+0x2ed00], R10 ;  /* 0x02ed000a00007844 */ /* 0x000fe80000000100 */
[----:B------:R1:W-:Y:S04]  /*79c0*/  STSM.16.M88.2 [R0+0x2f500], R14 ;  /* 0x02f5000e00007844 */ /* 0x0003e80000000100 */
[----:B------:R-:W-:Y:S04]  /*79d0*/  STSM.16.M88.2 [R0+0x2fd00], R44 ;  /* 0x02fd002c00007844 */ /* 0x000fe80000000100 */
[----:B------:R-:W-:Y:S04]  /*79e0*/  STSM.16.M88.2 [R0+0x30500], R24 ;  /* 0x0305001800007844 */ /* 0x000fe80000000100 */
[----:B------:R2:W-:Y:S01]  /*79f0*/  STSM.16.M88.2 [R0+0x30d00], R42 ;  /* 0x030d002a00007844 */ /* 0x0005e20000000100 */
[----:B------:R-:W-:-:S06]  /*7a00*/  WARPGROUP.ARRIVE ;  /* 0x00000000000079c5 */ /* 0x000fcc0000000000 */
[----:B------:R-:W-:Y:S01]  /*7a10*/  HGMMA.64x16x16.F32 R136, gdesc[UR56].tnspA.tnspB, R136, gsb0 ;  /* 0x60200000388879f0 */ /* 0x000fe20008000888 */
[----:B------:R-:W-:Y:S02]  /*7a20*/  UMOV UR32, UR56 ;  /* 0x0000003800207c82 */ /* 0x000fe40008000000 */
[----:B------:R-:W-:Y:S02]  /*7a30*/  WARPGROUP.DEPBAR.LE gsb0, 0x0 ;  /* 0x00008000000079c5 */ /* 0x000fe40000010000 */
        /* <DEDUP_REMOVED lines=15> */
[----:B------:R-:W-:Y:S01]  /*7b30*/  UMOV UR15, 0x40 ;  /* 0x00000040000f7882 */ /* 0x000fe20000000000 */
[----:B------:R-:W-:Y:S02]  /*7b40*/  WARPGROUP.DEPBAR.LE gsb0, 0x0 ;  /* 0x00008000000079c5 */ /* 0x000fe40000010000 */
[----:B------:R-:W-:-:S06]  /*7b50*/  WARPGROUP.ARRIVE ;  /* 0x00000000000079c5 */ /* 0x000fcc0000000000 */
[----:B------:R-:W-:Y:S01]  /*7b60*/  HGMMA.64x16x16.F32 R200, gdesc[UR12].tnspA.tnspB, R200, gsb0 ;  /* 0x602000000cc879f0 */ /* 0x000fe200080008c8 */
[----:B------:R-:W-:Y:S01]  /*7b70*/  VIADD R4, R23, 0x80 ;  /* 0x0000008017047836 */ /* 0x000fe20000000000 */
[----:B------:R-:W-:-:S04]  /*7b80*/  R2UR UR54, R5 ;  /* 0x00000000053672ca */ /* 0x000fc800000e0000 */
[----:B------:R-:W-:Y:S01]  /*7b90*/  R2UR UR52, R4 ;  /* 0x00000000043472ca */ /* 0x000fe200000e0000 */
[----:B------:R-:W-:Y:S02]  /*7ba0*/  WARPGROUP.DEPBAR.LE gsb0, 0x0 ;  /* 0x00008000000079c5 */ /* 0x000fe40000010000 */
[----:B------:R-:W-:-:S10]  /*7bb0*/  WARPGROUP.ARRIVE ;  /* 0x00000000000079c5 */ /* 0x000fd40000000000 */
[----:B------:R-:W-:Y:S01]  /*7bc0*/  HGMMA.64x16x16.F32 R136, gdesc[UR52].tnspA.tnspB, R136, gsb0 ;  /* 0x60200000348879f0 */ /* 0x000fe20008000888 */
[----:B------:R-:W-:-:S05]  /*7bd0*/  VIADD R4, R12, 0x90 ;  /* 0x000000900c047836 */ /* 0x000fca0000000000 */
[----:B------:R-:W-:Y:S01]  /*7be0*/  R2UR UR4, R4 ;  /* 0x00000000040472ca */ /* 0x000fe200000e0000 */
[----:B------:R-:W-:Y:S01]  /*7bf0*/  UMOV UR44, UR14 ;  /* 0x0000000e002c7c82 */ /* 0x000fe20008000000 */
[----:B------:R-:W-:Y:S01]  /*7c00*/  UMOV UR45, UR15 ;  /* 0x0000000f002d7c82 */ /* 0x000fe20008000000 */
[----:B------:R-:W-:Y:S01]  /*7c10*/  UMOV UR12, UR52 ;  /* 0x00000034000c7c82 */ /* 0x000fe20008000000 */
        /* <DEDUP_REMOVED lines=39> */
[----:B------:R-:W-:Y:S02]  /*7e90*/  VIADD R4, R23, 0x100 ;  /* 0x0000010017047836 */ /* 0x000fe40000000000 */
[----:B------:R-:W-:-:S03]  /*7ea0*/  VIADD R5, R12, 0x20 ;  /* 0x000000200c057836 */ /* 0x000fc60000000000 */
[----:B------:R-:W-:Y:S02]  /*7eb0*/  R2UR UR28, R4 ;  /* 0x00000000041c72ca */ /* 0x000fe400000e0000 */
[----:B------:R-:W-:Y:S01]  /*7ec0*/  R2UR UR30, R5 ;  /* 0x00000000051e72ca */ /* 0x000fe200000e0000 */
[----:B------:R-:W-:Y:S02]  /*7ed0*/  WARPGROUP.DEPBAR.LE gsb0, 0x0 ;  /* 0x00008000000079c5 */ /* 0x000fe40000010000 */
[----:B------:R-:W-:-:S10]  /*7ee0*/  WARPGROUP.ARRIVE ;  /* 0x00000000000079c5 */ /* 0x000fd40000000000 */
[----:B------:R-:W-:Y:S01]  /*7ef0*/  HGMMA.64x16x16.F32 R136, gdesc[UR28].tnspA.tnspB, R136, gsb0 ;  /* 0x602000001c8879f0 */ /* 0x000fe20008000888 */
[----:B------:R-:W-:-:S05]  /*7f00*/  VIADD R4, R12, 0xa0 ;  /* 0x000000a00c047836 */ /* 0x000fca0000000000 */
[----:B------:R-:W-:Y:S01]  /*7f10*/  R2UR UR50, R4 ;  /* 0x00000000043272ca */ /* 0x000fe200000e0000 */
[----:B------:R-:W-:Y:S01]  /*7f20*/  UMOV UR48, UR28 ;  /* 0x0000001c00307c82 */ /* 0x000fe20008000000 */
[----:B------:R-:W-:Y:S02]  /*7f30*/  WARPGROUP.DEPBAR.LE gsb0, 0x0 ;  /* 0x00008000000079c5 */ /* 0x000fe40000010000 */
[----:B------:R-:W-:-:S09]  /*7f40*/  WARPGROUP.ARRIVE ;  /* 0x00000000000079c5 */ /* 0x000fd20000000000 */
[----:B------:R-:W-:Y:S01]  /*7f50*/  HGMMA.64x16x16.F32 R152, gdesc[UR48].tnspA.tnspB, R152, gsb0 ;  /* 0x60200000309879f0 */ /* 0x000fe20008000898 */
[----:B------:R-:W-:-:S05]  /*7f60*/  VIADD R5, R12, 0x120 ;  /* 0x000001200c057836 */ /* 0x000fca0000000000 */
[----:B------:R-:W-:Y:S01]  /*7f70*/  R2UR UR38, R5 ;  /* 0x00000000052672ca */ /* 0x000fe200000e0000 */
[----:B------:R-:W-:Y:S01]  /*7f80*/  UMOV UR36, UR28 ;  /* 0x0000001c00247c82 */ /* 0x000fe20008000000 */
[----:B------:R-:W-:Y:S02]  /*7f90*/  WARPGROUP.DEPBAR.LE gsb0, 0x0 ;  /* 0x00008000000079c5 */ /* 0x000fe40000010000 */
[----:B------:R-:W-:-:S09]  /*7fa0*/  WARPGROUP.ARRIVE ;  /* 0x00000000000079c5 */ /* 0x000fd20000000000 */
[----:B------:R-:W-:Y:S01]  /*7fb0*/  HGMMA.64x16x16.F32 R168, gdesc[UR36].tnspA.tnspB, R168, gsb0 ;  /* 0x6020000024a879f0 */ /* 0x000fe200080008a8 */
[----:B------:R-:W-:Y:S01]  /*7fc0*/  VIADD R4, R12, 0x1a0 ;  /* 0x000001a00c047836 */ /* 0x000fe20000000000 */
[----:B------:R-:W-:-:S04]  /*7fd0*/  UMOV UR46, UR34 ;  /* 0x00000022002e7c82 */ /* 0x000fc80008000000 */
        /* <DEDUP_REMOVED lines=10> */
[----:B------:R-:W-:Y:S02]  /*8080*/  WARPGROUP.DEPBAR.LE gsb0, 0x0 ;  /* 0x00008000000079c5 */ /* 0x000fe40000010000 */
[----:B------:R-:W-:-:S09]  /*8090*/  WARPGROUP.ARRIVE ;  /* 0x00000000000079c5 */ /* 0x000fd20000000000 */
        /* <DEDUP_REMOVED lines=8> */
[----:B-1----:R-:W-:Y:S01]  /*8120*/  VIADD R14, R12, 0xb0 ;  /* 0x000000b00c0e7836 */ /* 0x002fe20000000000 */
[----:B------:R-:W-:Y:S01]  /*8130*/  MOV R219, UR44 ;  /* 0x0000002c00db7c02 */ /* 0x000fe20008000f00 */
[----:B------:R-:W-:-:S03]  /*8140*/  UMOV UR44, UR10 ;  /* 0x0000000a002c7c82 */ /* 0x000fc60008000000 */
[----:B------:R-:W-:Y:S01]  /*8150*/  R2UR UR10, R14 ;  /* 0x000000000e0a72ca */ /* 0x000fe200000e0000 */
[----:B------:R-:W-:Y:S01]  /*8160*/  UMOV UR52, UR8 ;  /* 0x0000000800347c82 */ /* 0x000fe20008000000 */
[----:B------:R-:W-:Y:S01]  /*8170*/  MOV R218, UR45 ;  /* 0x0000002d00da7c02 */ /* 0x000fe20008000f00 */
        /* <DEDUP_REMOVED lines=16> */
[----:B------:R-:W-:Y:S01]  /*8280*/  VIADD R14, R12, 0x1b0 ;  /* 0x000001b00c0e7836 */ /* 0x000fe20000000000 */
[----:B------:R-:W-:-:S04]  /*8290*/  UMOV UR60, UR14 ;  /* 0x0000000e003c7c82 */ /* 0x000fc80008000000 */
[----:B------:R-:W-:Y:S01]  /*82a0*/  R2UR UR14, R14 ;  /* 0x000000000e0e72ca */ /* 0x000fe200000e0000 */
[----:B------:R-:W-:Y:S01]  /*82b0*/  UMOV UR61, UR15 ;  /* 0x0000000f003d7c82 */ /* 0x000fe20008000000 */
[----:B------:R-:W-:Y:S01]  /*82c0*/  UMOV UR12, UR20 ;  /* 0x00000014000c7c82 */ /* 0x000fe20008000000 */
[----:B------:R-:W-:Y:S01]  /*82d0*/  UMOV UR13, UR21 ;  /* 0x00000015000d7c82 */ /* 0x000fe20008000000 */
[----:B------:R-:W-:Y:S01]  /*82e0*/  UMOV UR15, 0x40 ;  /* 0x00000040000f7882 */ /* 0x000fe20000000000 */
[----:B------:R-:W-:Y:S01]  /*82f0*/  IMAD R4, R13, 0x2800, R17 ;  /* 0x000028000d047824 */ /* 0x000fe200078e0211 */
[----:B------:R-:W-:Y:S02]  /*8300*/  WARPGROUP.DEPBAR.LE gsb0, 0x0 ;  /* 0x00008000000079c5 */ /* 0x000fe40000010000 */
[----:B------:R-:W-:-:S06]  /*8310*/  WARPGROUP.ARRIVE ;  /* 0x00000000000079c5 */ /* 0x000fcc0000000000 */
[----:B------:R-:W-:Y:S01]  /*8320*/  HGMMA.64x16x16.F32 R184, gdesc[UR12].tnspA.tnspB, R184, gsb0 ;  /* 0x602000000cb879f0 */ /* 0x000fe200080008b8 */
[----:B------:R-:W-:Y:S01]  /*8330*/  SHF.R.U32.HI R5, RZ, 0x4, R4 ;  /* 0x00000004ff057819 */ /* 0x000fe20000011604 */
[----:B------:R-:W-:-:S03]  /*8340*/  VIADD R4, R12, 0x230 ;  /* 0x000002300c047836 */ /* 0x000fc60000000000 */
[----:B------:R-:W-:-:S04]  /*8350*/  LOP3.LUT R12, R5, 0x3fff, RZ, 0xc0, !PT ;  /* 0x00003fff050c7812 */ /* 0x000fc800078ec0ff */
[----:B------:R-:W-:Y:S02]  /*8360*/  R2UR UR16, R12 ;  /* 0x000000000c1072ca */ /* 0x000fe400000e0000 */
[----:B------:R-:W-:Y:S02]  /*8370*/  R2UR UR18, R4 ;  /* 0x00000000041272ca */ /* 0x000fe400000e0000 */
[----:B------:R-:W-:-:S09]  /*8380*/  MOV R221, UR40 ;  /* 0x0000002800dd7c02 */ /* 0x000fd20008000f00 */
[----:B------:R-:W-:Y:S01]  /*8390*/  UMOV UR40, UR16 ;  /* 0x0000001000287c82 */ /* 0x000fe20008000000 */
[----:B------:R-:W-:Y:S01]  /*83a0*/  UMOV UR16, UR20 ;  /* 0x0000001400107c82 */ /* 0x000fe20008000000 */
[----:B------:R-:W-:Y:S02]  /*83b0*/  WARPGROUP.DEPBAR.LE gsb0, 0x0 ;  /* 0x00008000000079c5 */ /* 0x000fe40000010000 */
[----:B------:R-:W-:-:S06]  /*83c0*/  WARPGROUP.ARRIVE ;  /* 0x00000000000079c5 */ /* 0x000fcc0000000000 */
[----:B------:R-:W-:Y:S01]  /*83d0*/  HGMMA.64x16x16.F32 R200, gdesc[UR16].tnspA.tnspB, R200, gsb0 ;  /* 0x6020000010c879f0 */ /* 0x000fe200080008c8 */
[----:B------:R-:W-:-:S05]  /*83e0*/  VIADD R10, R17, 0x2ed00 ;  /* 0x0002ed00110a7836 */ /* 0x000fca0000000000 */
[----:B------:R-:W-:-:S04]  /*83f0*/  SHF.R.U32.HI R10, RZ, 0x4, R10 ;  /* 0x00000004ff0a7819 */ /* 0x000fc8000001160a */
[----:B------:R-:W-:-:S04]  /*8400*/  LOP3.LUT R216, R10, 0x3fff, RZ, 0xc0, !PT ;  /* 0x00003fff0ad87812 */ /* 0x000fc800078ec0ff */
[----:B------:R-:W-:Y:S01]  /*8410*/  LOP3.LUT R217, R216, 0x400000, RZ, 0xfc, !PT ;  /* 0x00400000d8d97812 */ /* 0x000fe200078efcff */
[----:B------:R-:W-:Y:S02]  /*8420*/  WARPGROUP.DEPBAR.LE gsb0, 0x0 ;  /* 0x00008000000079c5 */ /* 0x000fe40000010000 */
[----:B------:R-:W-:Y:S01]  /*8430*/  @!PT LDS RZ, [RZ] ;  /* 0x00000000fffff984 */ /* 0x000fe20000000800 */
[----:B------:R-:W-:Y:S01]  /*8440*/  @!PT LDS RZ, [RZ] ;  /* 0x00000000fffff984 */ /* 0x000fe20000000800 */
[----:B------:R-:W-:Y:S01]  /*8450*/  @!PT LDS RZ, [RZ] ;  /* 0x00000000fffff984 */ /* 0x000fe20000000800 */
[----:B------:R-:W-:Y:S01]  /*8460*/  @!PT LDS RZ, [RZ] ;  /* 0x00000000fffff984 */ /* 0x000fe20000000800 */
[----:B------:R1:W-:Y:S06]  /*8470*/  MEMBAR.ALL.CTA ;  /* 0x0000000000007992 */ /* 0x0003ec0000008000 */
[----:B-1----:R-:W1:Y:S01]  /*8480*/  FENCE.VIEW.ASYNC.S ;  /* 0x00000000000073c6 */ /* 0x002e620000000000 */
[----:B------:R-:W-:Y:S01]  /*8490*/  R2UR UR24, R217 ;  /* 0x00000000d91872ca */ /* 0x000fe200000e0000 */
[----:B-1----:R-:W-:Y:S01]  /*84a0*/  BAR.SYNC.DEFER_BLOCKING 0x9, 0x100 ;  /* 0x0244000000007b1d */ /* 0x002fe20000010000 */
[----:B------:R-:W-:-:S02]  /*84b0*/  MOV R11, UR43 ;  /* 0x0000002b000b7c02 */ /* 0x000fc40008000f00 */
[----:B------:R-:W-:Y:S02]  /*84c0*/  MOV R222, UR42 ;  /* 0x0000002a00de7c02 */ /* 0x000fe40008000f00 */
[----:B------:R-:W-:Y:S01]  /*84d0*/  MOV R220, UR41 ;  /* 0x0000002900dc7c02 */ /* 0x000fe20008000f00 */
[----:B------:R-:W-:-:S06]  /*84e0*/  UMOV UR41, 0x40000040 ;  /* 0x4000004000297882 */ /* 0x000fcc0000000000 */
[----:B------:R-:W-:Y:S01]  /*84f0*/  UMOV UR42, UR24 ;  /* 0x00000018002a7c82 */ /* 0x000fe20008000000 */
[----:B------:R-:W-:Y:S01]  /*8500*/  UMOV UR43, 0x8 ;  /* 0x00000008002b7882 */ /* 0x000fe20000000000 */
[----:B--2---:R-:W-:-:S06]  /*8510*/  WARPGROUP.ARRIVE ;  /* 0x00000000000079c5 */ /* 0x004fcc0000000000 */
[----:B------:R-:W-:Y:S01]  /*8520*/  HGMMA.64x64x16.F32 R24, gdesc[UR40].tnspA, RZ, !UPT, gsb0 ;  /* 0x20e00000281879f0 */ /* 0x000fe2000c0008ff */
[----:B------:R-:W-:Y:S02]  /*8530*/  VIADD R4, R12, 0x80 ;  /* 0x000000800c047836 */ /* 0x000fe40000000000 */
[----:B------:R-:W-:-:S03]  /*8540*/  VIADD R5, R217, 0x80 ;  /* 0x00000080d9057836 */ /* 0x000fc60000000000 */
[----:B------:R-:W-:Y:S02]  /*8550*/  R2UR UR4, R4 ;  /* 0x00000000040472ca */ /* 0x000fe400000e0000 */
[----:B------:R-:W-:Y:S01]  /*8560*/  R2UR UR5, R5 ;  /* 0x00000000050572ca */ /* 0x000fe200000e0000 */
[----:B------:R-:W-:Y:S01]  /*8570*/  IMAD.U32 R18, RZ, RZ, UR42 ;  /* 0x0000002aff127e24 */ /* 0x000fe2000f8e00ff */
[----:B------:R-:W-:Y:S01]  /*8580*/  UMOV UR41, 0x40000040 ;  /* 0x4000004000297882 */ /* 0x000fe20000000000 */
[----:B------:R-:W-:Y:S01]  /*8590*/  IMAD.U32 R19, RZ, RZ, UR43 ;  /* 0x0000002bff137e24 */ /* 0x000fe2000f8e00ff */
[----:B------:R-:W-:-:S07]  /*85a0*/  UMOV UR43, 0x8 ;  /* 0x00000008002b7882 */ /* 0x000fce0000000000 */
[----:B------:R-:W-:Y:S02]  /*85b0*/  UMOV UR40, UR4 ;  /* 0x0000000400287c82 */ /* 0x000fe40008000000 */
[----:B------:R-:W-:Y:S01]  /*85c0*/  UMOV UR42, UR5 ;  /* 0x00000005002a7c82 */ /* 0x000fe20008000000 */
[----:B------:R-:W-:Y:S02]  /*85d0*/  WARPGROUP.DEPBAR.LE gsb0, 0x0 ;  /* 0x00008000000079c5 */ /* 0x000fe40000010000 */
[----:B------:R-:W-:-:S06]  /*85e0*/  WARPGROUP.ARRIVE ;  /* 0x00000000000079c5 */ /* 0x000fcc0000000000 */
[----:B------:R-:W-:Y:S01]  /*85f0*/  HGMMA.64x64x16.F32 R24, gdesc[UR40].tnspA, R24, gsb0 ;  /* 0x20e00000281879f0 */ /* 0x000fe20008000818 */
[----:B------:R-:W-:Y:S02]  /*8600*/  VIADD R4, R12, 0x100 ;  /* 0x000001000c047836 */ /* 0x000fe40000000000 */
[----:B------:R-:W-:-:S03]  /*8610*/  VIADD R5, R217, 0x100 ;  /* 0x00000100d9057836 */ /* 0x000fc60000000000 */
[----:B------:R-:W-:Y:S02]  /*8620*/  R2UR UR4, R4 ;  /* 0x00000000040472ca */ /* 0x000fe400000e0000 */
[----:B------:R-:W-:Y:S01]  /*8630*/  R2UR UR5, R5 ;  /* 0x00000000050572ca */ /* 0x000fe200000e0000 */
[----:B------:R-:W-:Y:S01]  /*8640*/  UMOV UR8, UR44 ;  /* 0x0000002c00087c82 */ /* 0x000fe20008000000 */
[----:B------:R-:W-:Y:S01]  /*8650*/  UMOV UR9, UR45 ;  /* 0x0000002d00097c82 */ /* 0x000fe20008000000 */
[----:B------:R-:W-:Y:S01]  /*8660*/  UMOV UR12, UR46 ;  /* 0x0000002e000c7c82 */ /* 0x000fe20008000000 */
[----:B------:R-:W-:Y:S01]  /*8670*/  UMOV UR13, UR47 ;  /* 0x0000002f000d7c82 */ /* 0x000fe20008000000 */
[----:B------:R-:W-:Y:S01]  /*8680*/  UMOV UR45, 0x40000040 ;  /* 0x40000040002d7882 */ /* 0x000fe20000000000 */
[----:B------:R-:W-:-:S05]  /*8690*/  UMOV UR47, 0x8 ;  /* 0x00000008002f7882 */ /* 0x000fca0000000000 */
[----:B------:R-:W-:Y:S02]  /*86a0*/  UMOV UR44, UR4 ;  /* 0x00000004002c7c82 */ /* 0x000fe40008000000 */
[----:B------:R-:W-:Y:S01]  /*86b0*/  UMOV UR46, UR5 ;  /* 0x00000005002e7c82 */ /* 0x000fe20008000000 */
[----:B------:R-:W-:Y:S02]  /*86c0*/  WARPGROUP.DEPBAR.LE gsb0, 0x0 ;  /* 0x00008000000079c5 */ /* 0x000fe40000010000 */
[----:B------:R-:W-:-:S06]  /*86d0*/  WARPGROUP.ARRIVE ;  /* 0x00000000000079c5 */ /* 0x000fcc0000000000 */
[----:B------:R-:W-:Y:S01]  /*86e0*/  HGMMA.64x64x16.F32 R24, gdesc[UR44].tnspA, R24, gsb0 ;  /* 0x20e000002c1879f0 */ /* 0x000fe20008000818 */
[----:B------:R-:W-:Y:S02]  /*86f0*/  VIADD R4, R12, 0x180 ;  /* 0x000001800c047836 */ /* 0x000fe40000000000 */
[----:B------:R-:W-:Y:S01]  /*8700*/  VIADD R5, R217, 0x180 ;  /* 0x00000180d9057836 */ /* 0x000fe20000000000 */
[----:B------:R-:W-:Y:S02]  /*8710*/  R2UR UR45, R218 ;  /* 0x00000000da2d72ca */ /* 0x000fe400000e0000 */
[----:B------:R-:W-:Y:S02]  /*8720*/  R2UR UR44, R219 ;  /* 0x00000000db2c72ca */ /* 0x000fe400000e0000 */
[----:B------:R-:W-:Y:S02]  /*8730*/  R2UR UR4, R4 ;  /* 0x00000000040472ca */ /* 0x000fe400000e0000 */
[----:B------:R-:W-:Y:S01]  /*8740*/  R2UR UR5, R5 ;  /* 0x00000000050572ca */ /* 0x000fe200000e0000 */
[----:B------:R-:W-:Y:S01]  /*8750*/  IMAD.U32 R15, RZ, RZ, UR43 ;  /* 0x0000002bff0f7e24 */ /* 0x000fe2000f8e00ff */
[----:B------:R-:W-:Y:S01]  /*8760*/  R2UR UR43, R11 ;  /* 0x000000000b2b72ca */ /* 0x000fe200000e0000 */
[----:B------:R-:W-:Y:S01]  /*8770*/  UMOV UR28, UR52 ;  /* 0x00000034001c7c82 */ /* 0x000fe20008000000 */
[----:B------:R-:W-:Y:S01]  /*8780*/  UMOV UR29, UR53 ;  /* 0x00000035001d7c82 */ /* 0x000fe20008000000 */
[----:B------:R-:W-:-:S02]  /*8790*/  IMAD.U32 R10, RZ, RZ, UR46 ;  /* 0x0000002eff0a7e24 */ /* 0x000fc4000f8e00ff */
[----:B------:R-:W-:Y:S01]  /*87a0*/  IMAD.U32 R11, RZ, RZ, UR47 ;  /* 0x0000002fff0b7e24 */ /* 0x000fe2000f8e00ff */
[----:B------:R-:W-:Y:S01]  /*87b0*/  UMOV UR53, UR45 ;  /* 0x0000002d00357c82 */ /* 0x000fe20008000000 */
[----:B------:R-:W-:Y:S01]  /*87c0*/  UMOV UR52, UR44 ;  /* 0x0000002c00347c82 */ /* 0x000fe20008000000 */
[----:B------:R-:W-:Y:S01]  /*87d0*/  UMOV UR45, 0x40000040 ;  /* 0x40000040002d7882 */ /* 0x000fe20000000000 */
[----:B------:R-:W-:Y:S01]  /*87e0*/  UMOV UR44, UR4 ;  /* 0x00000004002c7c82 */ /* 0x000fe20008000000 */
[----:B------:R-:W-:Y:S01]  /*87f0*/  UMOV UR47, 0x8 ;  /* 0x00000008002f7882 */ /* 0x000fe20000000000 */
[----:B------:R-:W-:Y:S01]  /*8800*/  UMOV UR46, UR5 ;  /* 0x00000005002e7c82 */ /* 0x000fe20008000000 */
[----:B------:R-:W-:Y:S02]  /*8810*/  WARPGROUP.DEPBAR.LE gsb0, 0x0 ;  /* 0x00008000000079c5 */ /* 0x000fe40000010000 */
[----:B------:R-:W-:-:S06]  /*8820*/  WARPGROUP.ARRIVE ;  /* 0x00000000000079c5 */ /* 0x000fcc0000000000 */
[----:B------:R-:W-:Y:S01]  /*8830*/  HGMMA.64x64x16.F32 R24, gdesc[UR44].tnspA, R24, gsb0 ;  /* 0x20e000002c1879f0 */ /* 0x000fe20008000818 */
[----:B------:R-:W-:Y:S01]  /*8840*/  R2UR UR44, R6 ;  /* 0x00000000062c72ca */ /* 0x000fe200000e0000 */
[----:B------:R-:W-:Y:S02]  /*8850*/  VIADD R6, R12, 0x200 ;  /* 0x000002000c067836 */ /* 0x000fe40000000000 */
[----:B------:R-:W-:Y:S01]  /*8860*/  VIADD R217, R217, 0x200 ;  /* 0x00000200d9d97836 */ /* 0x000fe20000000000 */
[----:B------:R-:W-:Y:S01]  /*8870*/  R2UR UR41, R220 ;  /* 0x00000000dc2972ca */ /* 0x000fe200000e0000 */
[----:B------:R-:W-:Y:S01]  /*8880*/  IMAD.U32 R14, RZ, RZ, UR42 ;  /* 0x0000002aff0e7e24 */ /* 0x000fe2000f8e00ff */
[----:B------:R-:W-:Y:S02]  /*8890*/  R2UR UR42, R222 ;  /* 0x00000000de2a72ca */ /* 0x000fe400000e0000 */
[----:B------:R-:W-:Y:S02]  /*88a0*/  R2UR UR40, R221 ;  /* 0x00000000dd2872ca */ /* 0x000fe400000e0000 */
[----:B------:R-:W-:-:S02]  /*88b0*/  R2UR UR4, R6 ;  /* 0x00000000060472ca */ /* 0x000fc400000e0000 */
[----:B------:R-:W-:Y:S01]  /*88c0*/  R2UR UR5, R217 ;  /* 0x00000000d90572ca */ /* 0x000fe200000e0000 */
[----:B------:R-:W-:Y:S01]  /*88d0*/  UMOV UR33, UR43 ;  /* 0x0000002b00217c82 */ /* 0x000fe20008000000 */
[----:B------:R-:W-:-:S03]  /*88e0*/  UMOV UR43, 0x8 ;  /* 0x00000008002b7882 */ /* 0x000fc60000000000 */
[----:B------:R-:W-:Y:S01]  /*88f0*/  UMOV UR37, UR41 ;  /* 0x0000002900257c82 */ /* 0x000fe20008000000 */
[----:B------:R-:W-:Y:S01]  /*8900*/  UMOV UR41, 0x40000040 ;  /* 0x4000004000297882 */ /* 0x000fe20000000000 */
[----:B------:R-:W-:Y:S02]  /*8910*/  UMOV UR32, UR42 ;  /* 0x0000002a00207c82 */ /* 0x000fe40008000000 */
[----:B------:R-:W-:Y:S02]  /*8920*/  UMOV UR36, UR40 ;  /* 0x0000002800247c82 */ /* 0x000fe40008000000 */
[----:B------:R-:W-:Y:S02]  /*8930*/  UMOV UR40, UR4 ;  /* 0x0000000400287c82 */ /* 0x000fe40008000000 */
[----:B------:R-:W-:Y:S01]  /*8940*/  UMOV UR42, UR5 ;  /* 0x00000005002a7c82 */ /* 0x000fe20008000000 */
[----:B------:R-:W-:Y:S01]  /*8950*/  IMAD.U32 R4, RZ, RZ, UR46 ;  /* 0x0000002eff047e24 */ /* 0x000fe2000f8e00ff */
[----:B------:R-:W-:-:S02]  /*8960*/  WARPGROUP.DEPBAR.LE gsb0, 0x0 ;  /* 0x00008000000079c5 */ /* 0x000fc40000010000 */
[----:B------:R-:W-:Y:S01]  /*8970*/  WARPGROUP.ARRIVE ;  /* 0x00000000000079c5 */ /* 0x000fe20000000000 */
[----:B------:R-:W-:Y:S01]  /*8980*/  UMOV UR48, UR56 ;  /* 0x0000003800307c82 */ /* 0x000fe20008000000 */
[----:B------:R-:W-:Y:S01]  /*8990*/  UMOV UR49, UR57 ;  /* 0x0000003900317c82 */ /* 0x000fe20008000000 */
[----:B------:R-:W-:Y:S01]  /*89a0*/  UMOV UR21, 0x40000040 ;  /* 0x4000004000157882 */ /* 0x000fe20000000000 */
[----:B------:R-:W-:Y:S01]  /*89b0*/  IMAD.U32 R5, RZ, RZ, UR47 ;  /* 0x0000002fff057e24 */ /* 0x000fe2000f8e00ff */
[----:B------:R-:W-:Y:S01]  /*89c0*/  ULDC.64 UR4, c[0x0][0x2c0] ;  /* 0x0000b00000047ab9 */ /* 0x000fe20000000a00 */
[----:B------:R-:W-:Y:S01]  /*89d0*/  HGMMA.64x64x16.F32 R24, gdesc[UR40].tnspA, R24, gsb0 ;  /* 0x20e00000281879f0 */ /* 0x000fe20008000818 */
[----:B------:R-:W-:Y:S01]  /*89e0*/  R2UR UR46, R8 ;  /* 0x00000000082e72ca */ /* 0x000fe200000e0000 */
[----:B------:R-:W-:-:S05]  /*89f0*/  VIADD R8, R23, 0x400 ;  /* 0x0000040017087836 */ /* 0x000fca0000000000 */
[----:B------:R-:W-:Y:S01]  /*8a00*/  R2UR UR56, R8 ;  /* 0x00000000083872ca */ /* 0x000fe200000e0000 */
[----:B------:R-:W-:Y:S01]  /*8a10*/  UMOV UR57, 0x40000040 ;  /* 0x4000004000397882 */ /* 0x000fe20000000000 */
[----:B------:R-:W-:Y:S02]  /*8a20*/  WARPGROUP.DEPBAR.LE gsb0, 0x0 ;  /* 0x00008000000079c5 */ /* 0x000fe40000010000 */
[----:B------:R-:W-:-:S09]  /*8a30*/  WARPGROUP.ARRIVE ;  /* 0x00000000000079c5 */ /* 0x000fd20000000000 */
        /* <DEDUP_REMOVED lines=18> */
[----:B------:R-:W-:Y:S01]  /*8b60*/  VIADD R8, R23, 0x480 ;  /* 0x0000048017087836 */ /* 0x000fe20000000000 */
[----:B------:R-:W-:Y:S02]  /*8b70*/  WARPGROUP.DEPBAR.LE gsb0, 0x0 ;  /* 0x00008000000079c5 */ /* 0x000fe40000010000 */
[----:B------:R-:W-:-:S06]  /*8b80*/  WARPGROUP.ARRIVE ;  /* 0x00000000000079c5 */ /* 0x000fcc0000000000 */
[----:B------:R-:W-:Y:S01]  /*8b90*/  HGMMA.64x16x16.F32 R208, gdesc[UR56].tnspA.tnspB, R208, gsb0 ;  /* 0x6020000038d079f0 */ /* 0x000fe200080008d0 */
        /* <DEDUP_REMOVED lines=53> */
[----:B------:R-:W-:Y:S02]  /*8ef0*/  R2UR UR20, R23 ;  /* 0x00000000171472ca */ /* 0x000fe400000e0000 */
[----:B------:R-:W-:Y:S02]  /*8f00*/  WARPGROUP.DEPBAR.LE gsb0, 0x0 ;  /* 0x00008000000079c5 */ /* 0x000fe40000010000 */
[----:B------:R-:W-:-:S09]  /*8f10*/  WARPGROUP.ARRIVE ;  /* 0x00000000000079c5 */ /* 0x000fd20000000000 */
[----:B------:R-:W-:Y:S01]  /*8f20*/  HGMMA.64x16x16.F32 R144, gdesc[UR20].tnspA.tnspB, R144, gsb0 ;  /* 0x60200000149079f0 */ /* 0x000fe20008000890 */
[----:B------:R-:W-:Y:S01]  /*8f30*/  UMOV UR8, UR20 ;  /* 0x0000001400087c82 */ /* 0x000fe20008000000 */
[----:B------:R-:W-:Y:S01]  /*8f40*/  UMOV UR9, UR21 ;  /* 0x0000001500097c82 */ /* 0x000fe20008000000 */
[----:B------:R-:W-:Y:S01]  /*8f50*/  IMAD.SHL.U32 R8, R3, 0x4000, RZ ;  /* 0x0000400003087824 */ /* 0x000fe200078e00ff */
[----:B------:R-:W-:Y:S02]  /*8f60*/  WARPGROUP.DEPBAR.LE gsb0, 0x0 ;  /* 0x00008000000079c5 */ /* 0x000fe40000010000 */
[----:B------:R-:W-:-:S06]  /*8f70*/  WARPGROUP.ARRIVE ;  /* 0x00000000000079c5 */ /* 0x000fcc0000000000 */
[----:B------:R-:W-:Y:S01]  /*8f80*/  HGMMA.64x16x16.F32 R160, gdesc[UR8].tnspA.tnspB, R160, gsb0 ;  /* 0x6020000008a079f0 */ /* 0x000fe200080008a0 */
[----:B------:R-:W-:Y:S02]  /*8f90*/  R2UR UR47, R9 ;  /* 0x00000000092f72ca */ /* 0x000fe400000e0000 */
[----:B---3--:R-:W-:-:S04]  /*8fa0*/  IADD3 R9, P1, R8, R224, RZ ;  /* 0x000000e008097210 */ /* 0x008fc80007f3e0ff */
[----:B----4-:R-:W-:Y:S02]  /*8fb0*/  LEA.HI.X.SX32 R20, R8, R223, 0x1, P1 ;  /* 0x000000df08147211 */ /* 0x010fe400008f0eff */
[----:B------:R-:W-:Y:S01]  /*8fc0*/  LEA R8, P1, R9, UR4, 0x2 ;  /* 0x0000000409087c11 */ /* 0x000fe2000f8210ff */
[----:B------:R-:W-:-:S03]  /*8fd0*/  UMOV UR4, UR20 ;  /* 0x0000001400047c82 */ /* 0x000fc60008000000 */
[----:B------:R-:W-:Y:S01]  /*8fe0*/  LEA.HI.X R9, R9, UR5, R20, 0x2, P1 ;  /* 0x0000000509097c11 */ /* 0x000fe200088f1414 */
[----:B------:R-:W-:Y:S01]  /*8ff0*/  UMOV UR5, UR21 ;  /* 0x0000001500057c82 */ /* 0x000fe20008000000 */
[----:B------:R-:W-:Y:S01]  /*9000*/  UMOV UR12, UR20 ;  /* 0x00000014000c7c82 */ /* 0x000fe20008000000 */
[----:B------:R-:W-:Y:S01]  /*9010*/  UMOV UR13, UR21 ;  /* 0x00000015000d7c82 */ /* 0x000fe20008000000 */
[----:B------:R-:W-:Y:S01]  /*9020*/  UMOV UR16, UR20 ;  /* 0x0000001400107c82 */ /* 0x000fe20008000000 */
[----:B------:R-:W-:Y:S01]  /*9030*/  UMOV UR17, UR21 ;  /* 0x0000001500117c82 */ /* 0x000fe20008000000 */
[----:B------:R-:W-:Y:S01]  /*9040*/  VIADD R22, R22, 0xffff0000 ;  /* 0xffff000016167836 */ /* 0x000fe20000000000 */
[----:B------:R-:W-:Y:S01]  /*9050*/  R2UR UR45, R7 ;  /* 0x00000000072d72ca */ /* 0x000fe200000e0000 */
[----:B------:R-:W-:Y:S02]  /*9060*/  WARPGROUP.DEPBAR.LE gsb0, 0x0 ;  /* 0x00008000000079c5 */ /* 0x000fe40000010000 */
[----:B------:R-:W-:Y:S01]  /*9070*/  WARPGROUP.ARRIVE ;  /* 0x00000000000079c5 */ /* 0x000fe20000000000 */
[----:B------:R1:W-:Y:S01]  /*9080*/  REDG.E.ADD.F32x4.FTZ.RN.STRONG.GPU desc[UR46][R8.64], R24 ;  /* 0x00000018080079a6 */ /* 0x0003e2000c10f7ae */
[----:B------:R-:W-:Y:S01]  /*9090*/  SHF.R.U32.HI R22, RZ, 0x4, R22 ;  /* 0x00000004ff167819 */ /* 0x000fe20000011616 */
[----:B------:R-:W-:-:S03]  /*90a0*/  IMAD.U32 R7, RZ, RZ, UR43 ;  /* 0x0000002bff077e24 */ /* 0x000fc6000f8e00ff */
[----:B------:R-:W-:Y:S01]  /*90b0*/  HGMMA.64x16x16.F32 R176, gdesc[UR4].tnspA.tnspB, R176, gsb0 ;  /* 0x6020000004b079f0 */ /* 0x000fe200080008b0 */
        /* <DEDUP_REMOVED lines=12> */
[----:B-1----:R-:W-:Y:S01]  /*9180*/  LOP3.LUT R24, R216, 0x80000, RZ, 0xfc, !PT ;  /* 0x00080000d8187812 */ /* 0x002fe200078efcff */
[----:B------:R1:W-:Y:S01]  /*9190*/  REDG.E.ADD.F32x4.FTZ.RN.STRONG.GPU desc[UR46][R8.64+0x800], R28 ;  /* 0x0008001c080079a6 */ /* 0x0003e2000c10f7ae */
[----:B------:R-:W-:-:S02]  /*91a0*/  WARPGROUP.DEPBAR.LE gsb0, 0x0 ;  /* 0x00008000000079c5 */ /* 0x000fc40000010000 */
[----:B------:R-:W-:Y:S01]  /*91b0*/  WARPGROUP.ARRIVE ;  /* 0x00000000000079c5 */ /* 0x000fe20000000000 */
[----:B------:R-:W-:Y:S02]  /*91c0*/  R2UR UR43, R21 ;  /* 0x00000000152b72ca */ /* 0x000fe400000e0000 */
[C---:B------:R-:W-:Y:S01]  /*91d0*/  R2UR UR54, R24.reuse ;  /* 0x00000000183672ca */ /* 0x040fe200000e0000 */
[----:B------:R-:W-:Y:S01]  /*91e0*/  VIADD R20, R24, 0x80 ;  /* 0x0000008018147836 */ /* 0x000fe20000000000 */
[----:B------:R-:W-:Y:S01]  /*91f0*/  UMOV UR57, UR53 ;  /* 0x0000003500397c82 */ /* 0x000fe20008000000 */
[----:B------:R-:W-:Y:S01]  /*9200*/  HGMMA.64x16x16.F32 R192, gdesc[UR12].tnspA.tnspB, R192, gsb0 ;  /* 0x602000000cc079f0 */ /* 0x000fe200080008c0 */
[----:B------:R-:W-:Y:S01]  /*9210*/  LOP3.LUT R21, R22, 0x3fff, RZ, 0xc0, !PT ;  /* 0x00003fff16157812 */ /* 0x000fe200078ec0ff */
[----:B------:R-:W-:Y:S01]  /*9220*/  UMOV UR9, UR53 ;  /* 0x0000003500097c82 */ /* 0x000fe20008000000 */
[C---:B------:R-:W-:Y:S02]  /*9230*/  VIADD R25, R24.reuse, 0x200 ;  /* 0x0000020018197836 */ /* 0x040fe40000000000 */
[----:B------:R-:W-:Y:S01]  /*9240*/  IMAD.U32 R217, RZ, RZ, UR11 ;  /* 0x0000000bffd97e24 */ /* 0x000fe2000f8e00ff */
[----:B------:R-:W-:Y:S01]  /*9250*/  UMOV UR37, UR25 ;  /* 0x0000001900257c82 */ /* 0x000fe20008000000 */
[----:B------:R-:W-:Y:S01]  /*9260*/  VIADD R26, R24, 0x10 ;  /* 0x00000010181a7836 */ /* 0x000fe20000000000 */
[----:B------:R-:W-:Y:S01]  /*9270*/  UMOV UR33, UR25 ;  /* 0x0000001900217c82 */ /* 0x000fe20008000000 */
[----:B------:R-:W-:Y:S01]  /*9280*/  UMOV UR29, UR25 ;  /* 0x00000019001d7c82 */ /* 0x000fe20008000000 */
[----:B------:R-:W-:Y:S01]  /*9290*/  UMOV UR7, 0x40 ;  /* 0x0000004000077882 */ /* 0x000fe20000000000 */
[----:B------:R1:W-:Y:S01]  /*92a0*/  REDG.E.ADD.F32x4.FTZ.RN.STRONG.GPU desc[UR46][R8.64+0x1000], R32 ;  /* 0x00100020080079a6 */ /* 0x0003e2000c10f7ae */
[----:B------:R-:W-:-:S02]  /*92b0*/  WARPGROUP.DEPBAR.LE gsb0, 0x0 ;  /* 0x00008000000079c5 */ /* 0x000fc40000010000 */
[----:B------:R-:W-:Y:S01]  /*92c0*/  WARPGROUP.ARRIVE ;  /* 0x00000000000079c5 */ /* 0x000fe20000000000 */
[----:B------:R-:W-:Y:S01]  /*92d0*/  IMAD R236, R2, 0x800, R21 ;  /* 0x0000080002ec7824 */ /* 0x000fe200078e0215 */
[----:B------:R-:W-:Y:S01]  /*92e0*/  R2UR UR24, R20 ;  /* 0x00000000141872ca */ /* 0x000fe200000e0000 */
[----:B------:R-:W-:Y:S01]  /*92f0*/  UMOV UR13, UR53 ;  /* 0x00000035000d7c82 */ /* 0x000fe20008000000 */
[----:B------:R-:W-:Y:S01]  /*9300*/  UMOV UR15, 0x40 ;  /* 0x00000040000f7882 */ /* 0x000fe20000000000 */
[----:B------:R-:W-:Y:S01]  /*9310*/  R2UR UR50, R26 ;  /* 0x000000001a3272ca */ /* 0x000fe200000e0000 */
[----:B------:R-:W-:Y:S01]  /*9320*/  HGMMA.64x16x16.F32 R208, gdesc[UR16].tnspA.tnspB, R208, gsb0 ;  /* 0x6020000010d079f0 */ /* 0x000fe200080008d0 */
[----:B------:R-:W-:Y:S01]  /*9330*/  R2UR UR52, R236 ;  /* 0x00000000ec3472ca */ /* 0x000fe200000e0000 */
[----:B------:R1:W-:Y:S07]  /*9340*/  REDG.E.ADD.F32x4.FTZ.RN.STRONG.GPU desc[UR46][R8.64+0x1800], R36 ;  /* 0x00180024080079a6 */ /* 0x0003ee000c10f7ae */
[----:B------:R-:W-:Y:S01]  /*9350*/  UMOV UR58, UR24 ;  /* 0x00000018003a7c82 */ /* 0x000fe20008000000 */
[----:B------:R-:W-:-:S02]  /*9360*/  VIADD R20, R24, 0x100 ;  /* 0x0000010018147836 */ /* 0x000fc40000000000 */
[----:B------:R-:W-:Y:S01]  /*9370*/  VIADD R26, R24, 0x90 ;  /* 0x00000090181a7836 */ /* 0x000fe20000000000 */
[----:B------:R-:W-:Y:S01]  /*9380*/  UMOV UR19, 0x40 ;  /* 0x0000004000137882 */ /* 0x000fe20000000000 */
[----:B------:R-:W-:Y:S02]  /*9390*/  WARPGROUP.DEPBAR.LE gsb0, 0x0 ;  /* 0x00008000000079c5 */ /* 0x000fe40000010000 */
[----:B------:R-:W-:Y:S01]  /*93a0*/  WARPGROUP.ARRIVE ;  /* 0x00000000000079c5 */ /* 0x000fe20000000000 */
[----:B------:R-:W-:Y:S01]  /*93b0*/  UMOV UR56, UR52 ;  /* 0x0000003400387c82 */ /* 0x000fe20008000000 */
[----:B------:R-:W-:Y:S01]  /*93c0*/  UMOV UR12, UR52 ;  /* 0x00000034000c7c82 */ /* 0x000fe20008000000 */
[----:B------:R-:W-:Y:S01]  /*93d0*/  IMAD.U32 R23, RZ, RZ, UR15 ;  /* 0x0000000fff177e24 */ /* 0x000fe2000f8e00ff */
[----:B------:R1:W-:Y:S02]  /*93e0*/  REDG.E.ADD.F32x4.FTZ.RN.STRONG.GPU desc[UR46][R8.64+0x2000], R40 ;  /* 0x00200028080079a6 */ /* 0x0003e4000c10f7ae */
[----:B------:R-:W-:Y:S01]  /*93f0*/  HGMMA.64x16x16.F32 R56, gdesc[UR52].tnspA.tnspB, R56, gsb0 ;  /* 0x60200000343879f0 */ /* 0x000fe20008000838 */
[----:B------:R-:W-:Y:S01]  /*9400*/  R2UR UR8, R20 ;  /* 0x00000000140872ca */ /* 0x000fe200000e0000 */
[----:B------:R1:W-:Y:S01]  /*9410*/  REDG.E.ADD.F32x4.FTZ.RN.STRONG.GPU desc[UR46][R8.64+0x2800], R44 ;  /* 0x0028002c080079a6 */ /* 0x0003e2000c10f7ae */
[----:B------:R-:W-:-:S02]  /*9420*/  WARPGROUP.DEPBAR.LE gsb0, 0x0 ;  /* 0x00008000000079c5 */ /* 0x000fc40000010000 */
[----:B------:R-:W-:-:S09]  /*9430*/  WARPGROUP.ARRIVE ;  /* 0x00000000000079c5 */ /* 0x000fd20000000000 */
[----:B------:R-:W-:Y:S01]  /*9440*/  UMOV UR14, UR8 ;  /* 0x00000008000e7c82 */ /* 0x000fe20008000000 */
[----:B------:R-:W-:Y:S01]  /*9450*/  VIADD R20, R24, 0x180 ;  /* 0x0000018018147836 */ /* 0x000fe20000000000 */
[----:B------:R1:W-:Y:S01]  /*9460*/  REDG.E.ADD.F32x4.FTZ.RN.STRONG.GPU desc[UR46][R8.64+0x3000], R48 ;  /* 0x00300030080079a6 */ /* 0x0003e2000c10f7ae */
[----:B------:R-:W-:Y:S03]  /*9470*/  HGMMA.64x16x16.F32 R64, gdesc[UR56].tnspA.tnspB, R64, gsb0 ;  /* 0x60200000384079f0 */ /* 0x000fe60008000840 */
[----:B------:R-:W-:Y:S01]  /*9480*/  R2UR UR4, R20 ;  /* 0x00000000140472ca */ /* 0x000fe200000e0000 */
[----:B------:R-:W-:Y:S01]  /*9490*/  UMOV UR8, UR52 ;  /* 0x0000003400087c82 */ /* 0x000fe20008000000 */
[----:B------:R-:W-:Y:S01]  /*94a0*/  IMAD.U32 R22, RZ, RZ, UR14 ;  /* 0x0000000eff167e24 */ /* 0x000fe2000f8e00ff */
[----:B------:R1:W-:Y:S01]  /*94b0*/  REDG.E.ADD.F32x4.FTZ.RN.STRONG.GPU desc[UR46][R8.64+0x3800], R52 ;  /* 0x00380034080079a6 */ /* 0x0003e2000c10f7ae */
[----:B------:R-:W-:-:S02]  /*94c0*/  WARPGROUP.DEPBAR.LE gsb0, 0x0 ;  /* 0x00008000000079c5 */ /* 0x000fc40000010000 */
[----:B------:R-:W-:-:S06]  /*94d0*/  WARPGROUP.ARRIVE ;  /* 0x00000000000079c5 */ /* 0x000fcc0000000000 */
[----:B------:R-:W-:Y:S01]  /*94e0*/  HGMMA.64x16x16.F32 R72, gdesc[UR12].tnspA.tnspB, R72, gsb0 ;  /* 0x602000000c4879f0 */ /* 0x000fe20008000848 */
[----:B------:R-:W-:Y:S02]  /*94f0*/  UMOV UR10, UR4 ;  /* 0x00000004000a7c82 */ /* 0x000fe40008000000 */
[----:B------:R-:W-:Y:S02]  /*9500*/  WARPGROUP.DEPBAR.LE gsb0, 0x0 ;  /* 0x00008000000079c5 */ /* 0x000fe40000010000 */
[----:B------:R-:W-:-:S06]  /*9510*/  WARPGROUP.ARRIVE ;  /* 0x00000000000079c5 */ /* 0x000fcc0000000000 */
[----:B------:R-:W-:Y:S01]  /*9520*/  HGMMA.64x16x16.F32 R80, gdesc[UR8].tnspA.tnspB, R80, gsb0 ;  /* 0x60200000085079f0 */ /* 0x000fe20008000850 */
[----:B------:R-:W-:Y:S01]  /*9530*/  R2UR UR4, R25 ;  /* 0x00000000190472ca */ /* 0x000fe200000e0000 */
[----:B------:R-:W-:Y:S01]  /*9540*/  IMAD.U32 R216, RZ, RZ, UR10 ;  /* 0x0000000affd87e24 */ /* 0x000fe2000f8e00ff */
[----:B------:R-:W-:Y:S01]  /*9550*/  UMOV UR8, UR52 ;  /* 0x0000003400087c82 */ /* 0x000fe20008000000 */
[----:B------:R-:W-:Y:S01]  /*9560*/  UMOV UR9, UR53 ;  /* 0x0000003500097c82 */ /* 0x000fe20008000000 */
[----:B------:R-:W-:-:S09]  /*9570*/  UMOV UR11, 0x40 ;  /* 0x00000040000b7882 */ /* 0x000fd20000000000 */
[----:B------:R-:W-:Y:S01]  /*9580*/  UMOV UR10, UR4 ;  /* 0x00000004000a7c82 */ /* 0x000fe20008000000 */
[----:B------:R-:W-:Y:S02]  /*9590*/  WARPGROUP.DEPBAR.LE gsb0, 0x0 ;  /* 0x00008000000079c5 */ /* 0x000fe40000010000 */
[----:B------:R-:W-:-:S06]  /*95a0*/  WARPGROUP.ARRIVE ;  /* 0x00000000000079c5 */ /* 0x000fcc0000000000 */
[----:B------:R-:W-:Y:S01]  /*95b0*/  HGMMA.64x16x16.F32 R88, gdesc[UR8].tnspA.tnspB, R88, gsb0 ;  /* 0x60200000085879f0 */ /* 0x000fe20008000858 */
[----:B------:R-:W-:-:S05]  /*95c0*/  VIADD R25, R236, 0x80 ;  /* 0x00000080ec197836 */ /* 0x000fca0000000000 */
[----:B------:R-:W-:Y:S01]  /*95d0*/  R2UR UR48, R25 ;  /* 0x00000000193072ca */ /* 0x000fe200000e0000 */
[----:B------:R-:W-:Y:S02]  /*95e0*/  WARPGROUP.DEPBAR.LE gsb0, 0x0 ;  /* 0x00008000000079c5 */ /* 0x000fe40000010000 */
[----:B------:R-:W-:-:S10]  /*95f0*/  WARPGROUP.ARRIVE ;  /* 0x00000000000079c5 */ /* 0x000fd40000000000 */
        /* <DEDUP_REMOVED lines=84> */
[----:B------:R-:W-:Y:S01]  /*9b40*/  UMOV UR5, 0x40000040 ;  /* 0x4000004000057882 */ /* 0x000fe20000000000 */
[----:B------:R-:W-:Y:S02]  /*9b50*/  WARPGROUP.DEPBAR.LE gsb0, 0x0 ;  /* 0x00008000000079c5 */ /* 0x000fe40000010000 */
[----:B------:R-:W-:-:S09]  /*9b60*/  WARPGROUP.ARRIVE ;  /* 0x00000000000079c5 */ /* 0x000fd20000000000 */
        /* <DEDUP_REMOVED lines=34> */
[----:B------:R-:W-:Y:S02]  /*9d90*/  IMAD.U32 R20, RZ, RZ, UR58 ;  /* 0x0000003aff147e24 */ /* 0x000fe4000f8e00ff */
[----:B------:R-:W-:Y:S01]  /*9da0*/  IMAD.U32 R21, RZ, RZ, UR59 ;  /* 0x0000003bff157e24 */ /* 0x000fe2000f8e00ff */
[----:B------:R-:W-:Y:S02]  /*9db0*/  WARPGROUP.DEPBAR.LE gsb0, 0x0 ;  /* 0x00008000000079c5 */ /* 0x000fe40000010000 */
[----:B-1----:R-:W-:Y:S05]  /*9dc0*/  @!P0 BRA `(.L_x_708) ;  /* 0x0000000000048947 */ /* 0x002fea0003800000 */
[----:B------:R-:W-:Y:S01]  /*9dd0*/  BPT.TRAP 0x1 ;  /* 0x000000040000795c */ /* 0x000fe20000300000 */
.L_x_708:
        /* <DEDUP_REMOVED lines=22> */
[C---:B------:R-:W-:Y:S01]  /*9f40*/  VIADD R10, R12.reuse, 0x680 ;  /* 0x000006800c0a7836 */ /* 0x040fe20000000000 */
        /* <DEDUP_REMOVED lines=23> */
[----:B-----5:R-:W-:Y:S01]  /*a0c0*/  WARPGROUP.ARRIVE ;  /* 0x00000000000079c5 */ /* 0x020fe20000000000 */
        /* <DEDUP_REMOVED lines=14> */
[----:B------:R1:W-:Y:S01]  /*a1b0*/  REDG.E.ADD.F32x4.FTZ.RN.STRONG.GPU desc[UR46][R8.64+0x4800], R28 ;  /* 0x0048001c080079a6 */ /* 0x0003e2000c10f7ae */
[----:B------:R-:W-:Y:S02]  /*a1c0*/  WARPGROUP.DEPBAR.LE gsb0, 0x0 ;  /* 0x00008000000079c5 */ /* 0x000fe40000010000 */
[----:B------:R-:W-:Y:S01]  /*a1d0*/  WARPGROUP.ARRIVE ;  /* 0x00000000000079c5 */ /* 0x000fe20000000000 */
[----:B------:R-:W-:Y:S01]  /*a1e0*/  VIADD R4, R236, 0x500 ;  /* 0x00000500ec047836 */ /* 0x000fe20000000000 */
        /* <DEDUP_REMOVED lines=17> */
[----:B------:R-:W-:Y:S02]  /*a300*/  UMOV UR32, UR24 ;  /* 0x0000001800207c82 */ /* 0x000fe40008000000 */
        /* <DEDUP_REMOVED lines=74> */
.L_x_709:
[----:B------:R-:W-:Y:S01]  /*a7b0*/  VIADD R3, R3, 0x1 ;  /* 0x0000000103037836 */ /* 0x000fe20000000000 */
[----:B------:R-:W-:Y:S01]  /*a7c0*/  LOP3.LUT R230, R230, 0x1, RZ, 0x3c, !PT ;  /* 0x00000001e6e67812 */ /* 0x000fe200078e3cff */
        /* <DEDUP_REMOVED lines=92> */
.L_x_697:
        /* <DEDUP_REMOVED lines=23> */
.L_x_712:
        /* <DEDUP_REMOVED lines=20> */
.L_x_713:
        /* <DEDUP_REMOVED lines=18> */
.L_x_714:
        /* <DEDUP_REMOVED lines=18> */
.L_x_715:
        /* <DEDUP_REMOVED lines=138> */
[----:B------:R-:W-:Y:S01]  /*bb20*/  ULDC.64 UR6, c[0x0][0x198] ;  /* 0x0000660000067ab9 */ /* 0x000fe20000000a00 */
[----:B------:R-:W-:Y:S02]  /*bb30*/  UIADD3 UR40, UR37, 0xa000, URZ ;  /* 0x0000a00025287890 */ /* 0x000fe4000fffe03f */
[----:B------:R-:W-:Y:S02]  /*bb40*/  UIADD3 UR4, UP0, UR6, 0x770, URZ ;  /* 0x0000077006047890 */ /* 0x000fe4000ff1e03f */
[----:B------:R-:W-:Y:S02]  /*bb50*/  UIMAD UR42, UR45, 0x50, URZ ;  /* 0x000000502d2a78a4 */ /* 0x000fe4000f8e023f */
[----:B------:R-:W-:Y:S02]  /*bb60*/  UIADD3.X UR5, URZ, UR7, URZ, UP0, !UPT ;  /* 0x000000073f057290 */ /* 0x000fe400087fe43f */
[----:B------:R-:W-:Y:S02]  /*bb70*/  UIADD3 UR32, UR37, 0xc800, URZ ;  /* 0x0000c80025207890 */ /* 0x000fe4000fffe03f */
[----:B------:R-:W-:-:S02]  /*bb80*/  UIADD3 UR16, UR37, 0xf000, URZ ;  /* 0x0000f00025107890 */ /* 0x000fc4000fffe03f */
[----:B------:R-:W-:Y:S02]  /*bb90*/  UIADD3 UR8, UR37, 0x11800, URZ ;  /* 0x0001180025087890 */ /* 0x000fe4000fffe03f */
[----:B------:R-:W-:Y:S01]  /*bba0*/  UIADD3 UR6, UP0, UR6, 0x670, URZ ;  /* 0x0000067006067890 */ /* 0x000fe2000ff1e03f */
[----:B------:R-:W-:Y:S01]  /*bbb0*/  UMOV UR41, URZ ;  /* 0x0000003f00297c82 */ /* 0x000fe20008000000 */
[----:B------:R-:W-:Y:S01]  /*bbc0*/  UMOV UR33, 0x40 ;  /* 0x0000004000217882 */ /* 0x000fe20000000000 */
[----:B------:R-:W-:Y:S01]  /*bbd0*/  UMOV UR35, UR43 ;  /* 0x0000002b00237c82 */ /* 0x000fe20008000000 */
[----:B------:R-:W-:Y:S01]  /*bbe0*/  UMOV UR36, UR44 ;  /* 0x0000002c00247c82 */ /* 0x000fe20008000000 */
[----:B------:R-:W-:Y:S01]  /*bbf0*/  UMOV UR34, UR42 ;  /* 0x0000002a00227c82 */ /* 0x000fe20008000000 */
[----:B------:R-:W-:Y:S01]  /*bc00*/  UMOV UR17, 0x80 ;  /* 0x0000008000117882 */ /* 0x000fe20000000000 */
[----:B------:R-:W-:Y:S01]  /*bc10*/  UMOV UR19, UR43 ;  /* 0x0000002b00137c82 */ /* 0x000fe20008000000 */
[----:B------:R-:W-:Y:S01]  /*bc20*/  UMOV UR20, UR44 ;  /* 0x0000002c00147c82 */ /* 0x000fe20008000000 */
[----:B------:R1:W-:Y:S01]  /*bc30*/  UTMASTG.4D [UR40], [UR4] ;  /* 0x00000028040073b5 */ /* 0x0003e20008018000 */
[----:B------:R-:W-:Y:S01]  /*bc40*/  UMOV UR18, UR42 ;  /* 0x0000002a00127c82 */ /* 0x000fe20008000000 */
[----:B------:R-:W-:Y:S01]  /*bc50*/  UMOV UR9, 0xc0 ;  /* 0x000000c000097882 */ /* 0x000fe20000000000 */
[----:B------:R-:W-:Y:S01]  /*bc60*/  UMOV UR11, UR43 ;  /* 0x0000002b000b7c82 */ /* 0x000fe20008000000 */
[----:B------:R-:W-:Y:S01]  /*bc70*/  UMOV UR12, UR44 ;  /* 0x0000002c000c7c82 */ /* 0x000fe20008000000 */
[----:B------:R-:W-:Y:S01]  /*bc80*/  UMOV UR10, UR42 ;  /* 0x0000002a000a7c82 */ /* 0x000fe20008000000 */
[----:B------:R-:W-:Y:S01]  /*bc90*/  UIADD3.X UR7, URZ, UR7, URZ, UP0, !UPT ;  /* 0x000000073f077290 */ /* 0x000fe200087fe43f */
[----:B------:R-:W-:Y:S01]  /*bca0*/  UTMASTG.4D [UR32], [UR4] ;  /* 0x00000020040073b5 */ /* 0x000fe20008018000 */
[----:B------:R-:W-:Y:S01]  /*bcb0*/  UIADD3 UR24, UR37, 0x2800, URZ ;  /* 0x0000280025187890 */ /* 0x000fe2000fffe03f */
[----:B------:R-:W-:Y:S01]  /*bcc0*/  UMOV UR25, 0x40 ;  /* 0x0000004000197882 */ /* 0x000fe20000000000 */
[----:B------:R-:W-:Y:S01]  /*bcd0*/  UMOV UR27, UR43 ;  /* 0x0000002b001b7c82 */ /* 0x000fe20008000000 */
[----:B------:R-:W-:Y:S01]  /*bce0*/  UMOV UR28, UR44 ;  /* 0x0000002c001c7c82 */ /* 0x000fe20008000000 */
[----:B------:R-:W-:Y:S01]  /*bcf0*/  UMOV UR26, UR42 ;  /* 0x0000002a001a7c82 */ /* 0x000fe20008000000 */
[----:B------:R3:W-:Y:S01]  /*bd00*/  UTMASTG.4D [UR16], [UR4] ;  /* 0x00000010040073b5 */ /* 0x0007e20008018000 */
[----:B-1----:R-:W-:Y:S01]  /*bd10*/  UMOV UR40, UR37 ;  /* 0x0000002500287c82 */ /* 0x002fe20008000000 */
[----:B------:R1:W-:Y:S01]  /*bd20*/  UTMASTG.4D [UR8], [UR4] ;  /* 0x00000008040073b5 */ /* 0x0003e20008018000 */
[----:B------:R4:W-:Y:S01]  /*bd30*/  UTMASTG.4D [UR40], [UR6] ;  /* 0x00000028060073b5 */ /* 0x0009e20008018000 */
[----:B---3--:R-:W-:Y:S01]  /*bd40*/  UIADD3 UR16, UR37, 0x5000, URZ ;  /* 0x0000500025107890 */ /* 0x008fe2000fffe03f */
[----:B------:R4:W-:Y:S01]  /*bd50*/  UTMASTG.4D [UR24], [UR6] ;  /* 0x00000018060073b5 */ /* 0x0009e20008018000 */
[----:B-1----:R-:W-:-:S07]  /*bd60*/  UIADD3 UR8, UR37, 0x7800, URZ ;  /* 0x0000780025087890 */ /* 0x002fce000fffe03f */
[----:B------:R4:W-:Y:S02]  /*bd70*/  UTMASTG.4D [UR16], [UR6] ;  /* 0x00000010060073b5 */ /* 0x0009e40008018000 */
[----:B------:R4:W-:Y:S02]  /*bd80*/  UTMASTG.4D [UR8], [UR6] ;  /* 0x00000008060073b5 */ /* 0x0009e40008018000 */
[----:B----4-:R0:W-:Y:S02]  /*bd90*/  UTMACMDFLUSH ;  /* 0x00000000000079b7 */ /* 0x0101e40000000000 */
.L_x_717:
[----:B------:R-:W-:Y:S05]  /*bda0*/  BSYNC B0 ;  /* 0x0000000000007941 */ /* 0x000fea0003800000 */
.L_x_716:
[----:B------:R-:W-:-:S04]  /*bdb0*/  DEPBAR.LE SB0, 0x0 ;  /* 0x000080000000791a */ /* 0x000fc80000000000 */
[----:B------:R-:W-:Y:S05]  /*bdc0*/  EXIT ;  /* 0x000000000000794d */ /* 0x000fea0003800000 */
.L_x_711:
[----:B------:R-:W2:Y:S01]  /*bdd0*/  S2R R0, SR_TID.X ;  /* 0x0000000000007919 */ /* 0x000ea20000002100 */
[----:B------:R-:W3:Y:S01]  /*bde0*/  LDC.64 R2, c[0x0][0x820] ;  /* 0x00020800ff027b82 */ /* 0x000ee20000000a00 */
[----:B------:R-:W-:Y:S01]  /*bdf0*/  ULDC.64 UR4, c[0x0][0x808] ;  /* 0x0002020000047ab9 */ /* 0x000fe20000000a00 */
[----:B------:R-:W-:Y:S01]  /*be00*/  USHF.R.S32.HI UR8, URZ, 0x1f, UR43 ;  /* 0x0000001f3f087899 */ /* 0x000fe2000801142b */
[----:B------:R-:W-:Y:S01]  /*be10*/  IMAD.U32 R9, RZ, RZ, UR45 ;  /* 0x0000002dff097e24 */ /* 0x000fe2000f8e00ff */
[----:B------:R-:W-:Y:S01]  /*be20*/  UIMAD UR4, UR45, -0x50, UR4 ;  /* 0xffffffb02d0478a4 */ /* 0x000fe2000f8e0204 */
[----:B------:R-:W-:Y:S01]  /*be30*/  BSSY B0, `(.L_x_718) ;  /* 0x000002d000007945 */ /* 0x000fe20003800000 */
[----:B------:R-:W-:Y:S02]  /*be40*/  USHF.R.S32.HI UR9, URZ, 0x1f, UR44 ;  /* 0x0000001f3f097899 */ /* 0x000fe4000801142c */
[----:B------:R-:W4:Y:S08]  /*be50*/  LDC.64 R10, c[0x0][0x828] ;  /* 0x00020a00ff0a7b82 */ /* 0x000f300000000a00 */
[----:B-1----:R-:W1:Y:S08]  /*be60*/  LDC.64 R16, c[0x0][0x850] ;  /* 0x00021400ff107b82 */ /* 0x002e700000000a00 */
[----:B------:R-:W1:Y:S01]  /*be70*/  LDC.64 R18, c[0x0][0x858] ;  /* 0x00021600ff127b82 */ /* 0x000e620000000a00 */
[----:B--2---:R-:W-:-:S05]  /*be80*/  VIADD R5, R0, 0xffffff80 ;  /* 0xffffff8000057836 */ /* 0x004fca0000000000 */
[----:B------:R-:W-:-:S04]  /*be90*/  SHF.R.S32.HI R0, RZ, 0x1f, R5 ;  /* 0x0000001fff007819 */ /* 0x000fc80000011405 */
[----:B------:R-:W-:-:S04]  /*bea0*/  LEA.HI R4, R0, R5, RZ, 0x5 ;  /* 0x0000000500047211 */ /* 0x000fc800078f28ff */
[----:B------:R-:W-:Y:S02]  /*beb0*/  LOP3.LUT R0, R4, 0x1fffffe0, RZ, 0xc0, !PT ;  /* 0x1fffffe004007812 */ /* 0x000fe400078ec0ff */
[----:B------:R-:W-:-:S03]  /*bec0*/  SHF.R.S32.HI R4, RZ, 0x5, R4 ;  /* 0x00000005ff047819 */ /* 0x000fc60000011404 */
[----:B------:R-:W-:Y:S01]  /*bed0*/  IMAD.IADD R0, R5, 0x1, -R0 ;  /* 0x0000000105007824 */ /* 0x000fe200078e0a00 */
[C---:B------:R-:W-:Y:S01]  /*bee0*/  ISETP.GE.AND P6, PT, R4.reuse, UR4, PT ;  /* 0x0000000404007c0c */ /* 0x040fe2000bfc6270 */
[----:B------:R-:W-:Y:S02]  /*bef0*/  VIADD R5, R4, 0x8 ;  /* 0x0000000804057836 */ /* 0x000fe40000000000 */
[----:B------:R-:W-:Y:S02]  /*bf00*/  IMAD.SHL.U32 R6, R0, 0x8, RZ ;  /* 0x0000000800067824 */ /* 0x000fe400078e00ff */
[----:B---3--:R-:W-:Y:S01]  /*bf10*/  IMAD R0, R2, UR8, RZ ;  /* 0x0000000802007c24 */ /* 0x008fe2000f8e02ff */
[----:B------:R-:W-:Y:S01]  /*bf20*/  ISETP.GE.AND P5, PT, R5, UR4, PT ;  /* 0x0000000405007c0c */ /* 0x000fe2000bfa6270 */
[----:B------:R-:W-:Y:S01]  /*bf30*/  VIADD R8, R4, 0x10 ;  /* 0x0000001004087836 */ /* 0x000fe20000000000 */
[----:B------:R-:W-:Y:S01]  /*bf40*/  SHF.R.S32.HI R7, RZ, 0x1f, R6 ;  /* 0x0000001fff077819 */ /* 0x000fe20000011406 */
[----:B------:R-:W-:Y:S01]  /*bf50*/  IMAD R5, R3, UR43, R0 ;  /* 0x0000002b03057c24 */ /* 0x000fe2000f8e0200 */
[----:B------:R-:W-:Y:S01]  /*bf60*/  ISETP.GE.OR P2, PT, R6, UR5, P6 ;  /* 0x0000000506007c0c */ /* 0x000fe2000b746670 */
[----:B------:R-:W-:Y:S01]  /*bf70*/  VIADD R0, R4, 0x18 ;  /* 0x0000001804007836 */ /* 0x000fe20000000000 */
[----:B------:R-:W-:Y:S01]  /*bf80*/  ISETP.GE.AND P4, PT, R8, UR4, PT ;  /* 0x0000000408007c0c */ /* 0x000fe2000bf86270 */
[----:B------:R-:W-:Y:S01]  /*bf90*/  IMAD.WIDE.U32 R2, R2, UR43, R6 ;  /* 0x0000002b02027c25 */ /* 0x000fe2000f8e0006 */
[----:B------:R-:W-:-:S02]  /*bfa0*/  ISETP.GE.OR P1, PT, R6, UR5, P5 ;  /* 0x0000000506007c0c */ /* 0x000fc4000af26670 */
[----:B------:R-:W-:Y:S01]  /*bfb0*/  ISETP.GE.AND P3, PT, R0, UR4, PT ;  /* 0x0000000400007c0c */ /* 0x000fe2000bf66270 */
[----:B------:R-:W-:Y:S01]  /*bfc0*/  IMAD.IADD R3, R3, 0x1, R5 ;  /* 0x0000000103037824 */ /* 0x000fe200078e0205 */
[----:B------:R-:W-:Y:S01]  /*bfd0*/  SHF.R.S32.HI R5, RZ, 0x1f, R4 ;  /* 0x0000001fff057819 */ /* 0x000fe20000011404 */
[----:B----4-:R-:W-:Y:S02]  /*bfe0*/  IMAD R0, R10, UR9, RZ ;  /* 0x000000090a007c24 */ /* 0x010fe4000f8e02ff */
[----:B------:R-:W-:Y:S02]  /*bff0*/  VIADD R8, R4, 0x20 ;  /* 0x0000002004087836 */ /* 0x000fe40000000000 */
[----:B------:R-:W-:Y:S02]  /*c000*/  IMAD R11, R11, UR44, R0 ;  /* 0x0000002c0b0b7c24 */ /* 0x000fe4000f8e0200 */
[----:B------:R-:W-:Y:S01]  /*c010*/  IMAD.WIDE.U32 R14, R10, UR44, R2 ;  /* 0x0000002c0a0e7c25 */ /* 0x000fe2000f8e0002 */
[----:B------:R-:W-:-:S03]  /*c020*/  ISETP.GE.AND P0, PT, R8, UR4, PT ;  /* 0x0000000408007c0c */ /* 0x000fc6000bf06270 */
[----:B------:R-:W-:-:S04]  /*c030*/  IMAD.WIDE R2, R9, 0x50, R4 ;  /* 0x0000005009027825 */ /* 0x000fc800078e0204 */
[----:B------:R-:W-:Y:S01]  /*c040*/  IMAD.IADD R11, R15, 0x1, R11 ;  /* 0x000000010f0b7824 */ /* 0x000fe200078e020b */
[----:B-1----:R-:W-:Y:S06]  /*c050*/  @P2 BRA `(.L_x_719) ;  /* 0x0000000000282947 */ /* 0x002fec0003800000 */
        /* <DEDUP_REMOVED lines=10> */
.L_x_719:
[----:B------:R-:W-:Y:S05]  /*c100*/  BSYNC B0 ;  /* 0x0000000000007941 */ /* 0x000fea0003800000 */
.L_x_718:
[----:B------:R-:W-:Y:S01]  /*c110*/  BSSY B0, `(.L_x_720) ;  /* 0x0000010000007945 */ /* 0x000fe20003800000 */
[----:B------:R-:W-:-:S03]  /*c120*/  ISETP.GE.OR P2, PT, R6, UR5, P4 ;  /* 0x0000000506007c0c */ /* 0x000fc6000a746670 */
[----:B------:R-:W-:Y:S10]  /*c130*/  @P1 BRA `(.L_x_721) ;  /* 0x0000000000341947 */ /* 0x000ff40003800000 */
        /* <DEDUP_REMOVED lines=13> */
.L_x_721:
[----:B------:R-:W-:Y:S05]  /*c210*/  BSYNC B0 ;  /* 0x0000000000007941 */ /* 0x000fea0003800000 */
.L_x_720:
[----:B------:R-:W-:Y:S01]  /*c220*/  BSSY B0, `(.L_x_722) ;  /* 0x0000010000007945 */ /* 0x000fe20003800000 */
[----:B------:R-:W-:-:S03]  /*c230*/  ISETP.GE.OR P1, PT, R6, UR5, P3 ;  /* 0x0000000506007c0c */ /* 0x000fc60009f26670 */
[----:B------:R-:W-:Y:S10]  /*c240*/  @P2 BRA `(.L_x_723) ;  /* 0x0000000000342947 */ /* 0x000ff40003800000 */
[----:B-12---:R-:W-:Y:S01]  /*c250*/  IADD3 R13, P2, R2, 0x10, RZ ;  /* 0x00000010020d7810 */ /* 0x006fe20007f5e0ff */
        /* <DEDUP_REMOVED lines=12> */
.L_x_723:
[----:B------:R-:W-:Y:S05]  /*c320*/  BSYNC B0 ;  /* 0x0000000000007941 */ /* 0x000fea0003800000 */
.L_x_722:
[----:B------:R-:W-:Y:S01]  /*c330*/  BSSY B0, `(.L_x_724) ;  /* 0x0000011000007945 */ /* 0x000fe20003800000 */
[----:B------:R-:W-:Y:S01]  /*c340*/  ISETP.GE.OR P2, PT, R6, UR5, P0 ;  /* 0x0000000506007c0c */ /* 0x000fe20008746670 */
[----:B-123--:R-:W-:Y:S02]  /*c350*/  VIADD R12, R4, 0x28 ;  /* 0x00000028040c7836 */ /* 0x00efe40000000000 */
[----:B------:R-:W-:Y:S10]  /*c360*/  @P1 BRA `(.L_x_725) ;  /* 0x0000000000341947 */ /* 0x000ff40003800000 */
        /* <DEDUP_REMOVED lines=13> */
.L_x_725:
[----:B------:R-:W-:Y:S05]  /*c440*/  BSYNC B0 ;  /* 0x0000000000007941 */ /* 0x000fea0003800000 */
.L_x_724:
[----:B------:R-:W-:Y:S01]  /*c450*/  BSSY B0, `(.L_x_726) ;  /* 0x0000010000007945 */ /* 0x000fe20003800000 */
[----:B------:R-:W-:-:S03]  /*c460*/  ISETP.GE.AND P1, PT, R12, UR4, PT ;  /* 0x000000040c007c0c */ /* 0x000fc6000bf26270 */
        /* <DEDUP_REMOVED lines=14> */
.L_x_727:
[----:B------:R-:W-:Y:S05]  /*c550*/  BSYNC B0 ;  /* 0x0000000000007941 */ /* 0x000fea0003800000 */
.L_x_726:
[----:B------:R-:W-:Y:S01]  /*c560*/  ISETP.GE.OR P2, PT, R6, UR5, P1 ;  /* 0x0000000506007c0c */ /* 0x000fe20008f46670 */
[----:B------:R-:W-:Y:S01]  /*c570*/  ULDC UR6, c[0x0][0x83c] ;  /* 0x00020f0000067ab9 */ /* 0x000fe20000000800 */
[----:B------:R-:W-:Y:S01]  /*c580*/  BSSY B0, `(.L_x_728) ;  /* 0x0000010000007945 */ /* 0x000fe20003800000 */
[----:B--2---:R-:W-:-:S10]  /*c590*/  VIADD R12, R4, 0x30 ;  /* 0x00000030040c7836 */ /* 0x004fd40000000000 */
        /* <DEDUP_REMOVED lines=14> */
.L_x_729:
[----:B------:R-:W-:Y:S05]  /*c680*/  BSYNC B0 ;  /* 0x0000000000007941 */ /* 0x000fea0003800000 */
.L_x_728:
[----:B------:R-:W-:Y:S01]  /*c690*/  ISETP.GE.OR P3, PT, R6, UR6, P3 ;  /* 0x0000000606007c0c */ /* 0x000fe20009f66670 */
[----:B------:R-:W-:Y:S01]  /*c6a0*/  BSSY B0, `(.L_x_730) ;  /* 0x000001c000007945 */ /* 0x000fe20003800000 */
[----:B------:R-:W-:Y:S01]  /*c6b0*/  ISETP.GE.AND P2, PT, R12, UR4, PT ;  /* 0x000000040c007c0c */ /* 0x000fe2000bf46270 */
[----:B------:R-:W-:Y:S01]  /*c6c0*/  VIADD R12, R4, 0x38 ;  /* 0x00000038040c7836 */ /* 0x000fe20000000000 */
[----:B------:R-:W-:Y:S02]  /*c6d0*/  P2R R23, PR, RZ, 0x8 ;  /* 0x00000008ff177803 */ /* 0x000fe40000000000 */
[C---:B------:R-:W-:Y:S02]  /*c6e0*/  ISETP.GE.OR P3, PT, R6.reuse, UR5, P2 ;  /* 0x0000000506007c0c */ /* 0x040fe40009766670 */
[C---:B------:R-:W-:Y:S02]  /*c6f0*/  ISETP.GE.OR P6, PT, R6.reuse, UR6, P6 ;  /* 0x0000000606007c0c */ /* 0x040fe4000b7c6670 */
[----:B------:R-:W-:-:S02]  /*c700*/  ISETP.GE.OR P5, PT, R6, UR6, P5 ;  /* 0x0000000606007c0c */ /* 0x000fc4000afa6670 */
[C---:B------:R-:W-:Y:S02]  /*c710*/  ISETP.GE.OR P4, PT, R6.reuse, UR6, P4 ;  /* 0x0000000606007c0c */ /* 0x040fe4000a786670 */
[----:B-12---:R-:W-:Y:S02]  /*c720*/  P2R R20, PR, RZ, 0x40 ;  /* 0x00000040ff147803 */ /* 0x006fe40000000000 */
[----:B------:R-:W-:Y:S02]  /*c730*/  P2R R21, PR, RZ, 0x20 ;  /* 0x00000020ff157803 */ /* 0x000fe40000000000 */
[C---:B------:R-:W-:Y:S02]  /*c740*/  ISETP.GE.OR P0, PT, R6.reuse, UR6, P0 ;  /* 0x0000000606007c0c */ /* 0x040fe40008706670 */
[----:B------:R-:W-:Y:S02]  /*c750*/  P2R R22, PR, RZ, 0x10 ;  /* 0x00000010ff167803 */ /* 0x000fe40000000000 */
[----:B------:R-:W-:-:S02]  /*c760*/  ISETP.GE.OR P1, PT, R6, UR6, P1 ;  /* 0x0000000606007c0c */ /* 0x000fc40008f26670 */
[----:B------:R-:W-:Y:S01]  /*c770*/  ISETP.GE.OR P2, PT, R6, UR6, P2 ;  /* 0x0000000606007c0c */ /* 0x000fe20009746670 */
[----:B------:R-:W-:-:S12]  /*c780*/  @P3 BRA `(.L_x_731) ;  /* 0x0000000000343947 */ /* 0x000fd80003800000 */
        /* <DEDUP_REMOVED lines=13> */
.L_x_731:
[----:B------:R-:W-:Y:S05]  /*c860*/  BSYNC B0 ;  /* 0x0000000000007941 */ /* 0x000fea0003800000 */
.L_x_730:
[----:B------:R-:W-:Y:S01]  /*c870*/  ISETP.GE.AND P3, PT, R12, UR4, PT ;  /* 0x000000040c007c0c */ /* 0x000fe2000bf66270 */
[----:B------:R-:W-:Y:S01]  /*c880*/  IMAD R0, R16, UR8, RZ ;  /* 0x0000000810007c24 */ /* 0x000fe2000f8e02ff */
[----:B------:R-:W-:Y:S01]  /*c890*/  BSSY B0, `(.L_x_732) ;  /* 0x0000013000007945 */ /* 0x000fe20003800000 */
[----:B------:R-:W-:Y:S01]  /*c8a0*/  VIADD R12, R4, 0x40 ;  /* 0x00000040040c7836 */ /* 0x000fe20000000000 */
[C---:B------:R-:W-:Y:S01]  /*c8b0*/  ISETP.GE.OR P4, PT, R6.reuse, UR5, P3 ;  /* 0x0000000506007c0c */ /* 0x040fe20009f86670 */
[----:B------:R-:W-:Y:S01]  /*c8c0*/  IMAD R17, R17, UR43, R0 ;  /* 0x0000002b11117c24 */ /* 0x000fe2000f8e0200 */
[----:B------:R-:W-:-:S11]  /*c8d0*/  ISETP.GE.OR P3, PT, R6, UR6, P3 ;  /* 0x0000000606007c0c */ /* 0x000fd60009f66670 */
        /* <DEDUP_REMOVED lines=14> */
.L_x_733:
[----:B------:R-:W-:Y:S05]  /*c9c0*/  BSYNC B0 ;  /* 0x0000000000007941 */ /* 0x000fea0003800000 */
.L_x_732:
[----:B------:R-:W-:Y:S01]  /*c9d0*/  ISETP.GE.AND P4, PT, R12, UR4, PT ;  /* 0x000000040c007c0c */ /* 0x000fe2000bf86270 */
[----:B------:R-:W-:Y:S01]  /*c9e0*/  IMAD.WIDE.U32 R8, R16, UR43, R6 ;  /* 0x0000002b10087c25 */ /* 0x000fe2000f8e0006 */
[----:B------:R-:W-:Y:S02]  /*c9f0*/  BSSY B0, `(.L_x_734) ;  /* 0x0000013000007945 */ /* 0x000fe40003800000 */
[----:B------:R-:W-:Y:S01]  /*ca00*/  ISETP.GE.OR P5, PT, R6, UR5, P4 ;  /* 0x0000000506007c0c */ /* 0x000fe2000a7a6670 */
[----:B------:R-:W-:Y:S01]  /*ca10*/  VIADD R0, R4, 0x48 ;  /* 0x0000004804007836 */ /* 0x000fe20000000000 */
[----:B------:R-:W-:Y:S01]  /*ca20*/  ISETP.GE.OR P4, PT, R6, UR6, P4 ;  /* 0x0000000606007c0c */ /* 0x000fe2000a786670 */
[----:B------:R-:W-:-:S10]  /*ca30*/  IMAD.IADD R13, R9, 0x1, R17 ;  /* 0x00000001090d7824 */ /* 0x000fd400078e0211 */
        /* <DEDUP_REMOVED lines=14> */
.L_x_735:
[----:B------:R-:W-:Y:S05]  /*cb20*/  BSYNC B0 ;  /* 0x0000000000007941 */ /* 0x000fea0003800000 */
.L_x_734:
[----:B------:R-:W-:Y:S01]  /*cb30*/  ISETP.GE.AND P6, PT, R0, UR4, PT ;  /* 0x0000000400007c0c */ /* 0x000fe2000bfc6270 */
[----:B------:R-:W-:Y:S01]  /*cb40*/  IMAD R0, R18, UR9, RZ ;  /* 0x0000000912007c24 */ /* 0x000fe2000f8e02ff */
[----:B------:R-:W-:Y:S01]  /*cb50*/  BSSY B0, `(.L_x_736) ;  /* 0x0000014000007945 */ /* 0x000fe20003800000 */
[----:B------:R-:W-:Y:S01]  /*cb60*/  IMAD.MOV.U32 R12, RZ, RZ, R8 ;  /* 0x000000ffff0c7224 */ /* 0x000fe200078e0008 */
[C---:B------:R-:W-:Y:S01]  /*cb70*/  ISETP.GE.OR P5, PT, R6.reuse, UR5, P6 ;  /* 0x0000000506007c0c */ /* 0x040fe2000b7a6670 */
        /* <DEDUP_REMOVED lines=17> */
.L_x_737:
[----:B------:R-:W-:Y:S05]  /*cc90*/  BSYNC B0 ;  /* 0x0000000000007941 */ /* 0x000fea0003800000 */
.L_x_736:
[----:B------:R-:W-:Y:S01]  /*cca0*/  ISETP.NE.AND P5, PT, R20, RZ, PT ;  /* 0x000000ff1400720c */ /* 0x000fe20003fa5270 */
[----:B------:R-:W-:Y:S01]  /*ccb0*/  BSSY B0, `(.L_x_738) ;  /* 0x000000d000007945 */ /* 0x000fe20003800000 */
[----:B----4-:R-:W-:-:S11]  /*ccc0*/  IMAD.IADD R7, R13, 0x1, R9 ;  /* 0x000000010d077824 */ /* 0x010fd600078e0209 */
        /* <DEDUP_REMOVED lines=11> */
.L_x_739:
[----:B------:R-:W-:Y:S05]  /*cd80*/  BSYNC B0 ;  /* 0x0000000000007941 */ /* 0x000fea0003800000 */
.L_x_738:
[----:B------:R-:W-:Y:S01]  /*cd90*/  ISETP.NE.AND P5, PT, R21, RZ, PT ;  /* 0x000000ff1500720c */ /* 0x000fe20003fa5270 */
[----:B------:R-:W-:-:S12]  /*cda0*/  BSSY B0, `(.L_x_740) ;  /* 0x000000f000007945 */ /* 0x000fd80003800000 */
[----:B------:R-:W-:Y:S05]  /*cdb0*/  @P5 BRA `(.L_x_741) ;  /* 0x0000000000345947 */ /* 0x000fea0003800000 */
[----:B----4-:R-:W-:Y:S01]  /*cdc0*/  IADD3 R9, P5, R2, 0x8, RZ ;  /* 0x0000000802097810 */ /* 0x010fe20007fbe0ff */
        /* <DEDUP_REMOVED lines=12> */
.L_x_741:
[----:B------:R-:W-:Y:S05]  /*ce90*/  BSYNC B0 ;  /* 0x0000000000007941 */ /* 0x000fea0003800000 */
.L_x_740:
        /* <DEDUP_REMOVED lines=16> */
.L_x_743:
[----:B------:R-:W-:Y:S05]  /*cfa0*/  BSYNC B0 ;  /* 0x0000000000007941 */ /* 0x000fea0003800000 */
.L_x_742:
        /* <DEDUP_REMOVED lines=16> */
.L_x_745:
[----:B------:R-:W-:Y:S05]  /*d0b0*/  BSYNC B0 ;  /* 0x0000000000007941 */ /* 0x000fea0003800000 */
.L_x_744:
[----:B------:R-:W-:Y:S04]  /*d0c0*/  BSSY B0, `(.L_x_746) ;  /* 0x000000f000007945 */ /* 0x000fe80003800000 */
        /* <DEDUP_REMOVED lines=14> */
.L_x_747:
[----:B------:R-:W-:Y:S05]  /*d1b0*/  BSYNC B0 ;  /* 0x0000000000007941 */ /* 0x000fea0003800000 */
.L_x_746:
        /* <DEDUP_REMOVED lines=15> */
.L_x_749:
[----:B------:R-:W-:Y:S05]  /*d2b0*/  BSYNC B0 ;  /* 0x0000000000007941 */ /* 0x000fea0003800000 */
.L_x_748:
        /* <DEDUP_REMOVED lines=15> */
.L_x_751:
[----:B------:R-:W-:Y:S05]  /*d3b0*/  BSYNC B0 ;  /* 0x0000000000007941 */ /* 0x000fea0003800000 */
.L_x_750:
        /* <DEDUP_REMOVED lines=15> */
.L_x_753:
[----:B------:R-:W-:Y:S05]  /*d4b0*/  BSYNC B0 ;  /* 0x0000000000007941 */ /* 0x000fea0003800000 */
.L_x_752:
        /* <DEDUP_REMOVED lines=15> */
.L_x_755:
[----:B------:R-:W-:Y:S05]  /*d5b0*/  BSYNC B0 ;  /* 0x0000000000007941 */ /* 0x000fea0003800000 */
.L_x_754:
        /* <DEDUP_REMOVED lines=15> */
.L_x_757:
[----:B------:R-:W-:Y:S05]  /*d6b0*/  BSYNC B0 ;  /* 0x0000000000007941 */ /* 0x000fea0003800000 */
.L_x_756:
[----:B------:R-:W-:Y:S05]  /*d6c0*/  EXIT ;  /* 0x000000000000794d */ /* 0x000fea0003800000 */
.L_x_693:
[----:B------:R-:W-:-:S08]  /*d6d0*/  NOP ;  /* 0x0000000000007918 */ /* 0x000fd00000000000 */
[----:B------:R-:W1:-:S00]  /*d6e0*/  USETMAXREG.DEALLOC.CTAPOOL 0x18 ;  /* 0x00000018000079c8 */ /* 0x000e4000080e0500 */
[----:B-1----:R-:W-:Y:S01]  /*d6f0*/  LOP3.LUT R2, R2, 0x3, RZ, 0xc0, !PT ;  /* 0x0000000302027812 */ /* 0x002fe200078ec0ff */
[----:B------:R-:W-:Y:S05]  /*d700*/  BSSY B0, `(.L_x_758) ;  /* 0x00001c8000007945 */ /* 0x000fea0003800000 */
[----:B------:R-:W1:Y:S02]  /*d710*/  SHFL.IDX PT, R2, R2, RZ, 0x1f ;  /* 0x00001fff02027589 */ /* 0x000e6400000e0000 */
[----:B-1----:R-:W-:-:S13]  /*d720*/  ISETP.NE.AND P0, PT, R2, RZ, PT ;  /* 0x000000ff0200720c */ /* 0x002fda0003f05270 */
[----:B------:R-:W-:Y:S05]  /*d730*/  @P0 BRA `(.L_x_759) ;  /* 0x0000001c00100947 */ /* 0x000fea0003800000 */
        /* <DEDUP_REMOVED lines=21> */
.L_x_760:
[----:B------:R-:W-:Y:S01]  /*d890*/  ULDC UR8, c[0x0][0xb44] ;  /* 0x0002d10000087ab9 */ /* 0x000fe20000000800 */
[----:B------:R-:W-:Y:S01]  /*d8a0*/  UMOV UR11, UR7 ;  /* 0x00000007000b7c82 */ /* 0x000fe20008000000 */
[----:B------:R-:W-:-:S11]  /*d8b0*/  UISETP.NE.AND UP0, UPT, UR8, 0x1, UPT ;  /* 0x000000010800788c */ /* 0x000fd6000bf05270 */
[----:B------:R-:W-:Y:S02]  /*d8c0*/  @UP0 ULDC.64 UR12, c[0x0][0xb48] ;  /* 0x0002d200000c0ab9 */ /* 0x000fe40000000a00 */
[----:B------:R-:W-:-:S04]  /*d8d0*/  UIMAD.WIDE.U32 UR4, UR7, UR12, URZ ;  /* 0x0000000c070472a5 */ /* 0x000fc8000f8e003f */
[----:B------:R-:W-:-:S04]  /*d8e0*/  @UP0 USHF.R.U32.HI UR11, URZ, UR13, UR5 ;  /* 0x0000000d3f0b0299 */ /* 0x000fc80008011605 */
[----:B------:R-:W-:-:S12]  /*d8f0*/  UIMAD UR4, UR11, UR8, URZ ;  /* 0x000000080b0472a4 */ /* 0x000fd8000f8e023f */
.L_x_761:
[----:B------:R-:W-:Y:S01]  /*d900*/  ULDC UR8, c[0x0][0xb38] ;  /* 0x0002ce0000087ab9 */ /* 0x000fe20000000800 */
[----:B------:R-:W-:Y:S01]  /*d910*/  UIADD3 UR4, UR7, -UR4, URZ ;  /* 0x8000000407047290 */ /* 0x000fe2000fffe03f */
[----:B------:R-:W-:Y:S01]  /*d920*/  IMAD.MOV.U32 R10, RZ, RZ, 0x1 ;  /* 0x00000001ff0a7424 */ /* 0x000fe200078e00ff */
[----:B------:R-:W-:Y:S01]  /*d930*/  UISETP.NE.AND UP0, UPT, UR8, 0x1, UPT ;  /* 0x000000010800788c */ /* 0x000fe2000bf05270 */
[----:B------:R-:W-:Y:S01]  /*d940*/  IMAD.MOV.U32 R17, RZ, RZ, RZ ;  /* 0x000000ffff117224 */ /* 0x000fe200078e00ff */
[----:B------:R-:W-:Y:S01]  /*d950*/  ULDC UR5, c[0x0][0xb44] ;  /* 0x0002d10000057ab9 */ /* 0x000fe20000000800 */
[----:B------:R-:W-:Y:S01]  /*d960*/  IMAD.MOV.U32 R6, RZ, RZ, 0x1 ;  /* 0x00000001ff067424 */ /* 0x000fe200078e00ff */
[----:B------:R-:W-:-:S07]  /*d970*/  UIMAD UR6, UR6, UR5, UR4 ;  /* 0x00000005060672a4 */ /* 0x000fce000f8e0204 */
        /* <DEDUP_REMOVED lines=8> */
[----:B------:R-:W-:Y:S05]  /*da00*/  @!P0 BRA `(.L_x_762) ;  /* 0x0000001400dc8947 */ /* 0x000fea0003800000 */
[----:B------:R-:W1:Y:S01]  /*da10*/  LDC R3, c[0x0][0x280] ;  /* 0x0000a000ff037b82 */ /* 0x000e620000000800 */
[----:B------:R-:W-:Y:S01]  /*da20*/  UIMAD UR11, UR11, 0x50, URZ ;  /* 0x000000500b0b78a4 */ /* 0x000fe2000f8e023f */
[----:B------:R-:W-:-:S06]  /*da30*/  ULDC UR4, c[0x0][0x74c] ;  /* 0x0001d30000047ab9 */ /* 0x000fcc0000000800 */
[----:B------:R-:W2:Y:S01]  /*da40*/  LDC R2, c[0x0][0x290] ;  /* 0x0000a400ff027b82 */ /* 0x000ea20000000800 */
[----:B-1----:R-:W-:-:S05]  /*da50*/  VIADD R4, R3, 0x3f ;  /* 0x0000003f03047836 */ /* 0x002fca0000000000 */
[----:B------:R-:W-:Y:S02]  /*da60*/  SHF.R.S32.HI R5, RZ, 0x1f, R4 ;  /* 0x0000001fff057819 */ /* 0x000fe40000011404 */
[----:B--2---:R-:W-:Y:S02]  /*da70*/  IADD3 R2, -R2, UR11, R3 ;  /* 0x0000000b02027c10 */ /* 0x004fe4000fffe103 */
[----:B------:R-:W-:-:S03]  /*da80*/  LEA.HI R5, R5, R4, RZ, 0x6 ;  /* 0x0000000405057211 */ /* 0x000fc600078f30ff */
[----:B------:R-:W-:Y:S01]  /*da90*/  VIADD R2, R2, -UR4 ;  /* 0x8000000402027c36 */ /* 0x000fe20008000000 */
[----:B------:R-:W-:-:S04]  /*daa0*/  SHF.R.S32.HI R8, RZ, 0x6, R5 ;  /* 0x00000006ff087819 */ /* 0x000fc80000011405 */
[----:B------:R-:W-:-:S04]  /*dab0*/  SHF.R.S32.HI R3, RZ, 0x1f, R2 ;  /* 0x0000001fff037819 */ /* 0x000fc80000011402 */
[----:B------:R-:W-:-:S04]  /*dac0*/  LEA.HI R3, R3, R2, RZ, 0x6 ;  /* 0x0000000203037211 */ /* 0x000fc800078f30ff */
[----:B------:R-:W-:-:S04]  /*dad0*/  SHF.R.S32.HI R3, RZ, 0x6, R3 ;  /* 0x00000006ff037819 */ /* 0x000fc80000011403 */
[----:B------:R-:W-:-:S04]  /*dae0*/  VIMNMX R9, RZ, R3, !PT ;  /* 0x00000003ff097248 */ /* 0x000fc80007fe0100 */
[----:B------:R-:W-:-:S13]  /*daf0*/  ISETP.GT.AND P0, PT, R8, R9, PT ;  /* 0x000000090800720c */ /* 0x000fda0003f04270 */
[----:B------:R-:W-:Y:S05]  /*db00*/  @!P0 BRA `(.L_x_762) ;  /* 0x00000014009c8947 */ /* 0x000fea0003800000 */
[----:B------:R-:W1:Y:S01]  /*db10*/  LDC.64 R2, c[0x0][0x718] ;  /* 0x0001c600ff027b82 */ /* 0x000e620000000a00 */
[----:B------:R-:W-:Y:S01]  /*db20*/  IMAD.U32 R5, RZ, RZ, UR20 ;  /* 0x00000014ff057e24 */ /* 0x000fe2000f8e00ff */
[----:B------:R-:W-:Y:S01]  /*db30*/  ULDC UR4, c[0x0][0x2e8] ;  /* 0x0000ba0000047ab9 */ /* 0x000fe20000000800 */
[----:B------:R-:W-:Y:S01]  /*db40*/  IMAD.U32 R15, RZ, RZ, UR21 ;  /* 0x00000015ff0f7e24 */ /* 0x000fe2000f8e00ff */
[----:B------:R-:W-:Y:S01]  /*db50*/  UISETP.NE.AND UP0, UPT, UR4, 0x1, UPT ;  /* 0x000000010400788c */ /* 0x000fe2000bf05270 */
[----:B------:R-:W-:Y:S01]  /*db60*/  BSSY B1, `(.L_x_762) ;  /* 0x0000161000017945 */ /* 0x000fe20003800000 */
[----:B------:R-:W-:Y:S02]  /*db70*/  SHF.R.S32.HI R5, RZ, 0x1f, R5 ;  /* 0x0000001fff057819 */ /* 0x000fe40000011405 */
[----:B------:R-:W-:Y:S01]  /*db80*/  ELECT P0, URZ, PT ;  /* 0x00000000003f782f */ /* 0x000fe20003800000 */
[----:B------:R-:W2:Y:S01]  /*db90*/  LDC.64 R6, c[0x0][0x730] ;  /* 0x0001cc00ff067b82 */ /* 0x000ea20000000a00 */
[----:B------:R-:W-:Y:S01]  /*dba0*/  SHF.R.S32.HI R15, RZ, 0x1f, R15 ;  /* 0x0000001fff0f7819 */ /* 0x000fe2000001140f */
[----:B------:R-:W-:Y:S01]  /*dbb0*/  UMOV UR12, UR20 ;  /* 0x00000014000c7c82 */ /* 0x000fe20008000000 */
[----:B------:R-:W-:-:S03]  /*dbc0*/  IMAD.MOV.U32 R17, RZ, RZ, RZ ;  /* 0x000000ffff117224 */ /* 0x000fc600078e00ff */
[----:B------:R-:W-:Y:S01]  /*dbd0*/  @UP0 ULDC UR4, c[0x0][0x2ec] ;  /* 0x0000bb0000040ab9 */ /* 0x000fe20000000800 */
[----:B------:R-:W-:Y:S01]  /*dbe0*/  @UP0 ULDC UR6, c[0x0][0x2f0] ;  /* 0x0000bc0000060ab9 */ /* 0x000fe20000000800 */
[----:B------:R-:W-:-:S04]  /*dbf0*/  UIMAD.WIDE.U32 UR4, UR20, UR4, URZ ;  /* 0x00000004140472a5 */ /* 0x000fc8000f8e003f */
[----:B------:R-:W-:Y:S01]  /*dc00*/  @UP0 USHF.R.U32.HI UR12, URZ, UR6, UR5 ;  /* 0x000000063f0c0299 */ /* 0x000fe20008011605 */
[C---:B-1----:R-:W-:Y:S02]  /*dc10*/  IMAD R4, R5.reuse, R2, RZ ;  /* 0x0000000205047224 */ /* 0x042fe400078e02ff */
[----:B--2---:R-:W-:Y:S02]  /*dc20*/  IMAD R12, R5, R6, RZ ;  /* 0x00000006050c7224 */ /* 0x004fe400078e02ff */
[----:B------:R-:W-:Y:S02]  /*dc30*/  IMAD R5, R3, UR20, R4 ;  /* 0x0000001403057c24 */ /* 0x000fe4000f8e0204 */
[----:B------:R-:W-:-:S04]  /*dc40*/  IMAD.WIDE.U32 R2, R2, UR20, RZ ;  /* 0x0000001402027c25 */ /* 0x000fc8000f8e00ff */
[----:B------:R-:W-:Y:S02]  /*dc50*/  IMAD.IADD R3, R3, 0x1, R5 ;  /* 0x0000000103037824 */ /* 0x000fe400078e0205 */
[----:B------:R-:W1:Y:S01]  /*dc60*/  LDC.64 R4, c[0x0][0x720] ;  /* 0x0001c800ff047b82 */ /* 0x000e620000000a00 */
[----:B------:R-:W-:Y:S02]  /*dc70*/  IMAD R11, R7, UR20, R12 ;  /* 0x00000014070b7c24 */ /* 0x000fe4000f8e020c */
[----:B------:R-:W-:-:S04]  /*dc80*/  IMAD.WIDE.U32 R6, R6, UR20, RZ ;  /* 0x0000001406067c25 */ /* 0x000fc8000f8e00ff */
[----:B------:R-:W-:Y:S01]  /*dc90*/  IMAD.IADD R7, R7, 0x1, R11 ;  /* 0x0000000107077824 */ /* 0x000fe200078e020b */
[----:B------:R-:W2:Y:S01]  /*dca0*/  LDC.64 R12, c[0x0][0x738] ;  /* 0x0001ce00ff0c7b82 */ /* 0x000ea20000000a00 */
[----:B-1----:R-:W-:-:S04]  /*dcb0*/  IMAD R14, R15, R4, RZ ;  /* 0x000000040f0e7224 */ /* 0x002fc800078e02ff */
[----:B------:R-:W-:Y:S02]  /*dcc0*/  IMAD R11, R5, UR21, R14 ;  /* 0x00000015050b7c24 */ /* 0x000fe4000f8e020e */
[----:B------:R-:W-:-:S04]  /*dcd0*/  IMAD.WIDE.U32 R4, R4, UR21, R2 ;  /* 0x0000001504047c25 */ /* 0x000fc8000f8e0002 */
        /* <DEDUP_REMOVED lines=13> */
.L_x_780:
        /* <DEDUP_REMOVED lines=10> */
.L_x_765:
[----:B------:R-:W1:Y:S01]  /*de50*/  LDC.64 R12, c[0x0][0x198] ;  /* 0x00006600ff0c7b82 */ /* 0x000e620000000a00 */
        /* <DEDUP_REMOVED lines=14> */
[----:B------:R-:W-:Y:S01]  /*df40*/  VIADD R8, R8, 0xffffffff ;  /* 0xffffffff08087836 */ /* 0x000fe20000000000 */
[----:B------:R-:W-:-:S02]  /*df50*/  UIADD3 UR16, UR8, 0x14100, URZ ;  /* 0x0001410008107890 */ /* 0x000fc4000fffe03f */
[----:B------:R-:W-:Y:S02]  /*df60*/  UIADD3 UR17, UR8, 0x31810, URZ ;  /* 0x0003181008117890 */ /* 0x000fe4000fffe03f */
[----:B------:R-:W-:Y:S01]  /*df70*/  IMAD.U32 R17, RZ, RZ, UR19 ;  /* 0x00000013ff117e24 */ /* 0x000fe2000f8e00ff */
[----:B------:R-:W-:Y:S02]  /*df80*/  UIADD3 UR40, UR8, 0x16100, URZ ;  /* 0x0001610008287890 */ /* 0x000fe4000fffe03f */
[----:B------:R-:W-:Y:S01]  /*df90*/  UIADD3 UR32, UR8, 0x18100, URZ ;  /* 0x0001810008207890 */ /* 0x000fe2000fffe03f */
[----:B-1----:R-:W-:Y:S01]  /*dfa0*/  IMAD.MOV.U32 R11, RZ, RZ, R12 ;  /* 0x000000ffff0b7224 */ /* 0x002fe200078e000c */
[----:B------:R-:W-:Y:S02]  /*dfb0*/  UIADD3 UR24, UR8, 0x1a100, URZ ;  /* 0x0001a10008187890 */ /* 0x000fe4000fffe03f */
[----:B------:R-:W-:Y:S02]  /*dfc0*/  UIADD3 UR30, UR8, 0x2c100, URZ ;  /* 0x0002c100081e7890 */ /* 0x000fe4000fffe03f */
        /* <DEDUP_REMOVED lines=9> */
[----:B------:R-:W-:Y:S01]  /*e060*/  IMAD.X R12, RZ, RZ, R10, P1 ;  /* 0x000000ffff0c7224 */ /* 0x000fe200008e060a */
[----:B------:R-:W-:Y:S01]  /*e070*/  IADD3 R15, P1, R4, UR19, RZ ;  /* 0x00000013040f7c10 */ /* 0x000fe2000ff3e0ff */
[----:B------:R-:W-:Y:S01]  /*e080*/  UMOV UR27, UR19 ;  /* 0x00000013001b7c82 */ /* 0x000fe20008000000 */
[----:B------:R-:W-:Y:S01]  /*e090*/  UMOV UR9, 0x10 ;  /* 0x0000001000097882 */ /* 0x000fe20000000000 */
[----:B------:R-:W-:Y:S01]  /*e0a0*/  UMOV UR31, UR17 ;  /* 0x00000011001f7c82 */ /* 0x000fe20008000000 */
[----:B------:R-:W-:Y:S01]  /*e0b0*/  R2UR UR7, R12 ;  /* 0x000000000c0772ca */ /* 0x000fe200000e0000 */
[----:B------:R-:W-:Y:S01]  /*e0c0*/  UMOV UR13, UR21 ;  /* 0x00000015000d7c82 */ /* 0x000fe20008000000 */
[----:B------:R-:W1:Y:S01]  /*e0d0*/  LDC.64 R12, c[0x0][0x700] ;  /* 0x0001c000ff0c7b82 */ /* 0x000e620000000a00 */
[----:B------:R-:W-:Y:S01]  /*e0e0*/  LEA.HI.X.SX32 R17, R17, R16, 0x1, P1 ;  /* 0x0000001011117211 */ /* 0x000fe200008f0eff */
[----:B------:R-:W-:Y:S01]  /*e0f0*/  UMOV UR10, UR18 ;  /* 0x00000012000a7c82 */ /* 0x000fe20008000000 */
[----:B------:R-:W-:-:S02]  /*e100*/  UIADD3 UR56, UR8, 0x5000, URZ ;  /* 0x0000500008387890 */ /* 0x000fc4000fffe03f */
[----:B------:R-:W-:Y:S01]  /*e110*/  UIADD3 UR48, UR8, 0x7800, URZ ;  /* 0x0000780008307890 */ /* 0x000fe2000fffe03f */
[----:B------:R-:W-:Y:S01]  /*e120*/  UMOV UR58, 0x80 ;  /* 0x00000080003a7882 */ /* 0x000fe20000000000 */
[----:B------:R-:W-:Y:S01]  /*e130*/  UMOV UR59, UR11 ;  /* 0x0000000b003b7c82 */ /* 0x000fe20008000000 */
[----:B------:R-:W-:Y:S01]  /*e140*/  UMOV UR60, UR12 ;  /* 0x0000000c003c7c82 */ /* 0x000fe20008000000 */
[----:B------:R-:W-:Y:S02]  /*e150*/  UMOV UR61, UR21 ;  /* 0x00000015003d7c82 */ /* 0x000fe40008000000 */
[----:B------:R2:W-:Y:S01]  /*e160*/  UTMALDG.4D [UR16], [UR6], desc[UR22] ;  /* 0x00001610060075b4 */ /* 0x0005e20008019000 */
[----:B------:R-:W-:Y:S01]  /*e170*/  UMOV UR50, 0xc0 ;  /* 0x000000c000327882 */ /* 0x000fe20000000000 */
[----:B------:R-:W-:Y:S01]  /*e180*/  UMOV UR51, UR11 ;  /* 0x0000000b00337c82 */ /* 0x000fe20008000000 */
[----:B------:R-:W-:Y:S01]  /*e190*/  UMOV UR52, UR12 ;  /* 0x0000000c00347c82 */ /* 0x000fe20008000000 */
[----:B------:R-:W-:Y:S01]  /*e1a0*/  UMOV UR53, UR21 ;  /* 0x0000001500357c82 */ /* 0x000fe20008000000 */
[----:B------:R3:W-:Y:S01]  /*e1b0*/  UTMALDG.4D [UR40], [UR6], desc[UR22] ;  /* 0x00001628060075b4 */ /* 0x0007e20008019000 */
[C---:B-1----:R-:W-:Y:S01]  /*e1c0*/  LEA R18, P1, R15.reuse, R12, 0x2 ;  /* 0x0000000c0f127211 */ /* 0x042fe200078210ff */
[----:B------:R1:W-:Y:S03]  /*e1d0*/  UTMALDG.4D [UR32], [UR6], desc[UR22] ;  /* 0x00001620060075b4 */ /* 0x0003e60008019000 */
[----:B------:R-:W-:-:S02]  /*e1e0*/  LEA.HI.X R17, R15, R13, R17, 0x2, P1 ;  /* 0x0000000d0f117211 */ /* 0x000fc400008f1411 */
[----:B------:R-:W-:Y:S02]  /*e1f0*/  IADD3 R15, P1, R11, 0x2f0, RZ ;  /* 0x000002f00b0f7810 */ /* 0x000fe40007f3e0ff */
[----:B------:R-:W-:Y:S01]  /*e200*/  R2UR UR4, R18 ;  /* 0x00000000120472ca */ /* 0x000fe200000e0000 */
[----:B------:R-:W-:Y:S01]  /*e210*/  IMAD.MOV.U32 R18, RZ, RZ, 0x14000 ;  /* 0x00014000ff127424 */ /* 0x000fe200078e00ff */
[----:B------:R-:W-:Y:S01]  /*e220*/  R2UR UR5, R17 ;  /* 0x00000000110572ca */ /* 0x000fe200000e0000 */
[----:B------:R4:W-:Y:S01]  /*e230*/  UTMALDG.4D [UR24], [UR6], desc[UR22] ;  /* 0x00001618060075b4 */ /* 0x0009e20008019000 */
[----:B------:R-:W-:Y:S01]  /*e240*/  R2UR UR14, R15 ;  /* 0x000000000f0e72ca */ /* 0x000fe200000e0000 */
[----:B------:R-:W-:Y:S01]  /*e250*/  IMAD.X R15, RZ, RZ, R10, P1 ;  /* 0x000000ffff0f7224 */ /* 0x000fe200008e060a */
[----:B--2---:R-:W-:Y:S01]  /*e260*/  UMOV UR16, 0x0 ;  /* 0x0000000000107882 */ /* 0x004fe20000000000 */
[----:B------:R-:W-:Y:S01]  /*e270*/  UMOV UR17, 0x10000000 ;  /* 0x1000000000117882 */ /* 0x000fe20000000000 */
[----:B------:R-:W-:-:S02]  /*e280*/  IMAD.MOV.U32 R17, RZ, RZ, 0x1 ;  /* 0x00000001ff117424 */ /* 0x000fc400078e00ff */
[----:B------:R-:W-:Y:S02]  /*e290*/  R2UR UR15, R15 ;  /* 0x000000000f0f72ca */ /* 0x000fe400000e0000 */
[----:B------:R-:W-:Y:S01]  /*e2a0*/  IADD3 R15, P1, R11, 0x3f0, RZ ;  /* 0x000003f00b0f7810 */ /* 0x000fe20007f3e0ff */
[----:B---3--:R-:W-:Y:S02]  /*e2b0*/  UIADD3 UR40, UR8, 0xa000, URZ ;  /* 0x0000a00008287890 */ /* 0x008fe4000fffe03f */
[----:B------:R2:W-:Y:S01]  /*e2c0*/  UBLKCP.S.G [UR30], [UR4], UR9 ;  /* 0x0000001e040073ba */ /* 0x0005e20008000209 */
[----:B------:R3:W-:Y:S01]  /*e2d0*/  SYNCS.ARRIVE.TRANS64 RZ, [R7+URZ+0x31800], R18 ;  /* 0x0318001207ff79a7 */ /* 0x0007e2000800003f */
[----:B------:R-:W-:Y:S01]  /*e2e0*/  UMOV UR43, UR11 ;  /* 0x0000000b002b7c82 */ /* 0x000fe20008000000 */
[----:B------:R-:W-:Y:S01]  /*e2f0*/  UMOV UR44, UR12 ;  /* 0x0000000c002c7c82 */ /* 0x000fe20008000000 */
[----:B------:R-:W-:Y:S01]  /*e300*/  UMOV UR42, UR18 ;  /* 0x00000012002a7c82 */ /* 0x000fe20008000000 */
[----:B-1----:R-:W-:Y:S01]  /*e310*/  UIADD3 UR32, UR8, 0xc800, URZ ;  /* 0x0000c80008207890 */ /* 0x002fe2000fffe03f */
[----:B------:R-:W-:Y:S01]  /*e320*/  UMOV UR34, 0x40 ;  /* 0x0000004000227882 */ /* 0x000fe20000000000 */
[----:B------:R-:W-:Y:S01]  /*e330*/  UMOV UR35, UR11 ;  /* 0x0000000b00237c82 */ /* 0x000fe20008000000 */
[----:B------:R-:W-:Y:S01]  /*e340*/  UMOV UR36, UR12 ;  /* 0x0000000c00247c82 */ /* 0x000fe20008000000 */
[----:B----4-:R-:W-:Y:S01]  /*e350*/  R2UR UR6, R15 ;  /* 0x000000000f0672ca */ /* 0x010fe200000e0000 */
[----:B------:R-:W-:Y:S01]  /*e360*/  IMAD.X R15, RZ, RZ, R10, P1 ;  /* 0x000000ffff0f7224 */ /* 0x000fe200008e060a */
[----:B--2---:R-:W-:Y:S01]  /*e370*/  UIADD3 UR9, UR8, 0x31800, URZ ;  /* 0x0003180008097890 */ /* 0x004fe2000fffe03f */
[----:B------:R-:W-:Y:S01]  /*e380*/  ISETP.GE.AND P1, PT, R9, R8, PT ;  /* 0x000000080900720c */ /* 0x000fe20003f26270 */
[----:B------:R-:W-:-:S02]  /*e390*/  UIADD3 UR24, UR8, 0x2800, URZ ;  /* 0x0000280008187890 */ /* 0x000fc4000fffe03f */
[----:B------:R-:W-:Y:S01]  /*e3a0*/  R2UR UR7, R15 ;  /* 0x000000000f0772ca */ /* 0x000fe200000e0000 */
[----:B------:R-:W-:Y:S01]  /*e3b0*/  UMOV UR26, 0x40 ;  /* 0x00000040001a7882 */ /* 0x000fe20000000000 */
[----:B------:R-:W-:Y:S01]  /*e3c0*/  UMOV UR27, UR11 ;  /* 0x0000000b001b7c82 */ /* 0x000fe20008000000 */
[----:B------:R-:W-:Y:S01]  /*e3d0*/  UMOV UR28, UR12 ;  /* 0x0000000c001c7c82 */ /* 0x000fe20008000000 */
[----:B------:R-:W-:Y:S01]  /*e3e0*/  UMOV UR25, UR9 ;  /* 0x0000000900197c82 */ /* 0x000fe20008000000 */
[----:B------:R1:W-:Y:S01]  /*e3f0*/  UTMALDG.4D [UR8], [UR14], desc[UR16] ;  /* 0x000010080e0075b4 */ /* 0x0003e20008019000 */
[----:B------:R-:W-:Y:S01]  /*e400*/  UMOV UR57, UR9 ;  /* 0x0000000900397c82 */ /* 0x000fe20008000000 */
[----:B------:R-:W-:Y:S01]  /*e410*/  UMOV UR49, UR9 ;  /* 0x0000000900317c82 */ /* 0x000fe20008000000 */
[----:B------:R-:W-:Y:S01]  /*e420*/  UMOV UR41, UR9 ;  /* 0x0000000900297c82 */ /* 0x000fe20008000000 */
[----:B------:R-:W-:Y:S01]  /*e430*/  UMOV UR33, UR9 ;  /* 0x0000000900217c82 */ /* 0x000fe20008000000 */
[----:B------:R-:W-:Y:S01]  /*e440*/  IMAD.MOV.U32 R15, RZ, RZ, 0x1 ;  /* 0x00000001ff0f7424 */ /* 0x000fe200078e00ff */
[----:B------:R2:W-:Y:S01]  /*e450*/  UTMALDG.4D [UR24], [UR14], desc[UR16] ;  /* 0x000010180e0075b4 */ /* 0x0005e20008019000 */
        /* <DEDUP_REMOVED lines=11> */
[----:B------:R-:W1:Y:S01]  /*e510*/  S2R R19, SR_TID.X ;  /* 0x0000000000137919 */ /* 0x000e620000002100 */
[----:B------:R-:W2:Y:S01]  /*e520*/  LDC.64 R10, c[0x0][0x728] ;  /* 0x0001ca00ff0a7b82 */ /* 0x000ea20000000a00 */
[----:B------:R-:W-:Y:S01]  /*e530*/  UIADD3 UR4, UR19, 0x40, URZ ;  /* 0x0000004013047890 */ /* 0x000fe2000fffe03f */
[----:B------:R-:W-:Y:S02]  /*e540*/  IMAD.MOV.U32 R15, RZ, RZ, 0x1 ;  /* 0x00000001ff0f7424 */ /* 0x000fe400078e00ff */
[----:B------:R-:W-:-:S03]  /*e550*/  IMAD.MOV.U32 R14, RZ, RZ, 0x1 ;  /* 0x00000001ff0e7424 */ /* 0x000fc600078e00ff */
[----:B------:R-:W-:Y:S01]  /*e560*/  IMAD.U32 R5, RZ, RZ, UR4 ;  /* 0x00000004ff057e24 */ /* 0x000fe2000f8e00ff */
[----:B------:R-:W-:Y:S01]  /*e570*/  IADD3 R4, P1, R4, UR4, RZ ;  /* 0x0000000404047c10 */ /* 0x000fe2000ff3e0ff */
[----:B------:R-:W-:-:S03]  /*e580*/  IMAD.U32 R18, RZ, RZ, UR4 ;  /* 0x00000004ff127e24 */ /* 0x000fc6000f8e00ff */
[----:B------:R-:W-:Y:S02]  /*e590*/  LEA.HI.X.SX32 R16, R5, R16, 0x1, P1 ;  /* 0x0000001005107211 */ /* 0x000fe400008f0eff */
[----:B------:R-:W-:-:S04]  /*e5a0*/  LEA R12, P1, R4, R12, 0x2 ;  /* 0x0000000c040c7211 */ /* 0x000fc800078210ff */
[----:B------:R-:W-:Y:S01]  /*e5b0*/  LEA.HI.X R13, R4, R13, R16, 0x2, P1 ;  /* 0x0000000d040d7211 */ /* 0x000fe200008f1410 */
[----:B------:R-:W-:Y:S01]  /*e5c0*/  IMAD.MOV.U32 R16, RZ, RZ, RZ ;  /* 0x000000ffff107224 */ /* 0x000fe200078e00ff */
[----:B------:R-:W-:-:S04]  /*e5d0*/  IADD3 R5, P1, R2, UR19, RZ ;  /* 0x0000001302057c10 */ /* 0x000fc8000ff3e0ff */
[----:B--2---:R-:W-:Y:S01]  /*e5e0*/  LEA R4, P2, R5, R10, 0x2 ;  /* 0x0000000a05047211 */ /* 0x004fe200078410ff */
[----:B------:R-:W-:-:S05]  /*e5f0*/  IMAD.X R10, RZ, RZ, R6, P1 ;  /* 0x000000ffff0a7224 */ /* 0x000fca00008e0606 */
[----:B------:R-:W-:Y:S02]  /*e600*/  LEA.HI.X R5, R5, R11, R10, 0x2, P2 ;  /* 0x0000000b05057211 */ /* 0x000fe400010f140a */
[----:B-1----:R-:W-:-:S07]  /*e610*/  LOP3.LUT R17, R19, 0x1f, RZ, 0xc0, !PT ;  /* 0x0000001f13117812 */ /* 0x002fce00078ec0ff */
.L_x_771:
[----:B------:R-:W-:-:S04]  /*e620*/  SHF.L.U32 R10, R15, 0x1f, RZ ;  /* 0x0000001f0f0a7819 */ /* 0x000fc800000006ff */
[----:B------:R-:W1:Y:S02]  /*e630*/  SYNCS.PHASECHK.TRANS64.TRYWAIT P1, [R7+URZ+0x31838], R10 ;  /* 0x0318380a070075a7 */ /* 0x000e64000802017f */
[----:B-1---5:R-:W-:Y:S05]  /*e640*/  @!P1 BRA `(.L_x_767) ;  /* 0x0000000c00a49947 */ /* 0x022fea0003800000 */
.L_x_781:
[----:B------:R-:W-:Y:S05]  /*e650*/  @P0 BRA `(.L_x_768) ;  /* 0x0000000000140947 */ /* 0x000fea0003800000 */
[----:B------:R-:W-:Y:S01]  /*e660*/  ISETP.NE.AND P1, PT, R17, RZ, PT ;  /* 0x000000ff1100720c */ /* 0x000fe20003f25270 */
[----:B-1----:R-:W-:-:S04]  /*e670*/  IMAD.MOV.U32 R10, RZ, RZ, 0x8100 ;  /* 0x00008100ff0a7424 */ /* 0x002fc800078e00ff */
[----:B------:R2:W-:Y:S08]  /*e680*/  SYNCS.ARRIVE.TRANS64 RZ, [R7+URZ+0x31830], R10 ;  /* 0x0318300a07ff79a7 */ /* 0x0005f0000800003f */
[----:B------:R-:W-:Y:S05]  /*e690*/  @!P1 BRA `(.L_x_768) ;  /* 0x0000000000049947 */ /* 0x000fea0003800000 */
[----:B------:R-:W-:Y:S01]  /*e6a0*/  BPT.TRAP 0x1 ;  /* 0x000000040000795c */ /* 0x000fe20000300000 */
.L_x_768:
[----:B------:R3:W-:Y:S01]  /*e6b0*/  STL.64 [R1+0x10], R2 ;  /* 0x0000100201007387 */ /* 0x0007e20000100a00 */
[----:B------:R-:W-:Y:S01]  /*e6c0*/  R2UR UR19, R18 ;  /* 0x00000000121372ca */ /* 0x000fe200000e0000 */
[----:B------:R-:W-:Y:S01]  /*e6d0*/  VIADD R16, R16, 0x1 ;  /* 0x0000000110107836 */ /* 0x000fe20000000000 */
        /* <DEDUP_REMOVED lines=8> */
[----:B------:R-:W-:Y:S01]  /*e760*/  UIADD3 UR19, UR19, -0x40, URZ ;  /* 0xffffffc013137890 */ /* 0x000fe2000fffe03f */
[----:B------:R-:W-:Y:S01]  /*e770*/  ISETP.NE.AND P1, PT, R16, 0x2, PT ;  /* 0x000000021000780c */ /* 0x000fe20003f25270 */
[----:B------:R-:W-:Y:S01]  /*e780*/  UMOV UR8, 0x0 ;  /* 0x0000000000087882 */ /* 0x000fe20000000000 */
[----:B------:R-:W-:Y:S01]  /*e790*/  UMOV UR9, 0x14f00000 ;  /* 0x14f0000000097882 */ /* 0x000fe20000000000 */
[----:B------:R-:W-:Y:S01]  /*e7a0*/  R2UR UR7, R19 ;  /* 0x00000000130772ca */ /* 0x000fe200000e0000 */
[----:B------:R-:W-:Y:S01]  /*e7b0*/  UMOV UR18, URZ ;  /* 0x0000003f00127c82 */ /* 0x000fe20008000000 */
[----:B------:R-:W-:Y:S01]  /*e7c0*/  R2UR UR4, R4 ;  /* 0x00000000040472ca */ /* 0x000fe200000e0000 */
[----:B------:R-:W-:Y:S01]  /*e7d0*/  UMOV UR34, 0x40 ;  /* 0x0000004000227882 */ /* 0x000fe20000000000 */
[----:B------:R-:W-:Y:S01]  /*e7e0*/  R2UR UR5, R5 ;  /* 0x00000000050572ca */ /* 0x000fe200000e0000 */
[----:B------:R-:W-:Y:S01]  /*e7f0*/  UMOV UR36, UR20 ;  /* 0x0000001400247c82 */ /* 0x000fe20008000000 */
[----:B------:R-:W-:Y:S01]  /*e800*/  SEL R19, RZ, 0x1, P1 ;  /* 0x00000001ff137807 */ /* 0x000fe20000800000 */
[----:B------:R-:W-:Y:S01]  /*e810*/  UIADD3 UR16, UR14, 0x24100, URZ ;  /* 0x000241000e107890 */ /* 0x000fe2000fffe03f */
[----:B------:R-:W-:Y:S01]  /*e820*/  SEL R16, R16, RZ, P1 ;  /* 0x000000ff10107207 */ /* 0x000fe20000800000 */
[----:B------:R-:W-:Y:S01]  /*e830*/  UIADD3 UR17, UR14, 0x31830, URZ ;  /* 0x000318300e117890 */ /* 0x000fe2000fffe03f */
[----:B------:R-:W-:Y:S01]  /*e840*/  LOP3.LUT R14, R14, R19, RZ, 0x3c, !PT ;  /* 0x000000130e0e7212 */ /* 0x000fe200078e3cff */
[----:B------:R-:W-:Y:S01]  /*e850*/  UIADD3 UR32, UR14, 0x26100, URZ ;  /* 0x000261000e207890 */ /* 0x000fe2000fffe03f */
[----:B------:R-:W-:Y:S01]  /*e860*/  ISETP.NE.AND P2, PT, R21, RZ, PT ;  /* 0x000000ff1500720c */ /* 0x000fe20003f45270 */
[----:B------:R-:W-:Y:S01]  /*e870*/  UIADD3 UR24, UR14, 0x28100, URZ ;  /* 0x000281000e187890 */ /* 0x000fe2000fffe03f */
[----:B------:R-:W-:Y:S01]  /*e880*/  IMAD R19, R16, 0x8, R7 ;  /* 0x0000000810137824 */ /* 0x000fe200078e0207 */
        /* <DEDUP_REMOVED lines=9> */
[----:B------:R-:W-:Y:S01]  /*e920*/  SHF.L.U32 R20, R14, 0x1f, RZ ;  /* 0x0000001f0e147819 */ /* 0x000fe200000006ff */
[----:B------:R-:W-:Y:S01]  /*e930*/  UMOV UR10, 0x10 ;  /* 0x00000010000a7882 */ /* 0x000fe20000000000 */
[----:B------:R1:W-:Y:S01]  /*e940*/  UTMALDG.4D [UR32], [UR6], desc[UR8] ;  /* 0x00000820060075b4 */ /* 0x0003e20008019000 */
        /* <DEDUP_REMOVED lines=9> */
.L_x_783:
[----:B------:R-:W-:Y:S01]  /*e9e0*/  LOP3.LUT R15, R15, 0x1, RZ, 0x3c, !PT ;  /* 0x000000010f0f7812 */ /* 0x000fe200078e3cff */
[----:B------:R-:W-:Y:S06]  /*e9f0*/  @P2 BRA `(.L_x_770) ;  /* 0x0000000000142947 */ /* 0x000fec0003800000 */
[----:B------:R-:W-:Y:S01]  /*ea00*/  ISETP.NE.AND P1, PT, R17, RZ, PT ;  /* 0x000000ff1100720c */ /* 0x000fe20003f25270 */
[----:B-1----:R-:W-:-:S04]  /*ea10*/  IMAD.MOV.U32 R20, RZ, RZ, 0x8100 ;  /* 0x00008100ff147424 */ /* 0x002fc800078e00ff */
[----:B------:R2:W-:Y:S08]  /*ea20*/  SYNCS.ARRIVE.TRANS64 RZ, [R19+URZ+0x31810], R20 ;  /* 0x0318101413ff79a7 */ /* 0x0005f0000800003f */
[----:B------:R-:W-:Y:S05]  /*ea30*/  @!P1 BRA `(.L_x_770) ;  /* 0x0000000000049947 */ /* 0x000fea0003800000 */
[----:B------:R-:W-:Y:S01]  /*ea40*/  BPT.TRAP 0x1 ;  /* 0x000000040000795c */ /* 0x000fe20000300000 */
.L_x_770:
[----:B------:R-:W-:Y:S01]  /*ea50*/  R2UR UR41, R19 ;  /* 0x00000000132972ca */ /* 0x000fe200000e0000 */
        /* <DEDUP_REMOVED lines=51> */
.L_x_766:
[----:B------:R-:W-:-:S04]  /*ed90*/  SHF.L.U32 R4, R15, 0x1f, RZ ;  /* 0x0000001f0f047819 */ /* 0x000fc800000006ff */
[----:B------:R-:W1:Y:S02]  /*eda0*/  SYNCS.PHASECHK.TRANS64.TRYWAIT P1, [R7+URZ+0x31838], R4 ;  /* 0x03183804070075a7 */ /* 0x000e64000802017f */
[----:B-1----:R-:W-:Y:S05]  /*edb0*/  @!P1 BRA `(.L_x_772) ;  /* 0x0000000400f49947 */ /* 0x002fea0003800000 */
.L_x_784:
[----:B------:R-:W-:Y:S05]  /*edc0*/  @P0 BRA `(.L_x_773) ;  /* 0x0000000000180947 */ /* 0x000fea0003800000 */
[----:B------:R-:W2:Y:S01]  /*edd0*/  S2R R5, SR_TID.X ;  /* 0x0000000000057919 */ /* 0x000ea20000002100 */
[----:B-1----:R-:W-:-:S04]  /*ede0*/  IMAD.MOV.U32 R4, RZ, RZ, 0x8100 ;  /* 0x00008100ff047424 */ /* 0x002fc800078e00ff */
[----:B------:R3:W-:Y:S01]  /*edf0*/  SYNCS.ARRIVE.TRANS64 RZ, [R7+URZ+0x31830], R4 ;  /* 0x0318300407ff79a7 */ /* 0x0007e2000800003f */
[----:B--2---:R-:W-:-:S13]  /*ee00*/  LOP3.LUT P0, RZ, R5, 0x1f, RZ, 0xc0, !PT ;  /* 0x0000001f05ff7812 */ /* 0x004fda000780c0ff */
[----:B---3--:R-:W-:Y:S05]  /*ee10*/  @!P0 BRA `(.L_x_773) ;  /* 0x0000000000048947 */ /* 0x008fea0003800000 */
[----:B------:R-:W-:Y:S01]  /*ee20*/  BPT.TRAP 0x1 ;  /* 0x000000040000795c */ /* 0x000fe20000300000 */
.L_x_773:
[----:B------:R-:W-:Y:S01]  /*ee30*/  R2UR UR43, R9 ;  /* 0x00000000092b72ca */ /* 0x000fe200000e0000 */
[----:B-1----:R-:W1:Y:S01]  /*ee40*/  LDC.64 R4, c[0x0][0x728] ;  /* 0x0001ca00ff047b82 */ /* 0x002e620000000a00 */
[----:B------:R-:W-:Y:S01]  /*ee50*/  R2UR UR8, R7 ;  /* 0x00000000070872ca */ /* 0x000fe200000e0000 */
[----:B------:R-:W-:Y:S01]  /*ee60*/  UMOV UR6, 0x0 ;  /* 0x0000000000067882 */ /* 0x000fe20000000000 */
[----:B------:R-:W-:Y:S01]  /*ee70*/  UMOV UR7, 0x14f00000 ;  /* 0x14f0000000077882 */ /* 0x000fe20000000000 */
[----:B------:R-:W-:Y:S01]  /*ee80*/  UMOV UR42, URZ ;  /* 0x0000003f002a7c82 */ /* 0x000fe20008000000 */
[----:B------:R-:W-:Y:S01]  /*ee90*/  UMOV UR44, UR20 ;  /* 0x00000014002c7c82 */ /* 0x000fe20008000000 */
[----:B------:R-:W-:Y:S01]  /*eea0*/  UMOV UR45, UR21 ;  /* 0x00000015002d7c82 */ /* 0x000fe20008000000 */
[----:B------:R-:W-:Y:S01]  /*eeb0*/  UMOV UR34, 0x40 ;  /* 0x0000004000227882 */ /* 0x000fe20000000000 */
[----:B------:R-:W-:Y:S01]  /*eec0*/  UMOV UR36, UR20 ;  /* 0x0000001400247c82 */ /* 0x000fe20008000000 */
[----:B------:R-:W-:Y:S01]  /*eed0*/  UMOV UR37, UR21 ;  /* 0x0000001500257c82 */ /* 0x000fe20008000000 */
[----:B------:R-:W-:Y:S01]  /*eee0*/  UMOV UR26, 0x80 ;  /* 0x00000080001a7882 */ /* 0x000fe20000000000 */
[----:B------:R-:W-:Y:S01]  /*eef0*/  UMOV UR28, UR20 ;  /* 0x00000014001c7c82 */ /* 0x000fe20008000000 */
[----:B------:R-:W-:-:S02]  /*ef00*/  USHF.L.U32 UR43, UR43, 0x6, URZ ;  /* 0x000000062b2b7899 */ /* 0x000fc4000800063f */
[----:B------:R-:W-:Y:S02]  /*ef10*/  UIADD3 UR40, UR8, 0x24100, URZ ;  /* 0x0002410008287890 */ /* 0x000fe4000fffe03f */
[----:B------:R-:W-:Y:S02]  /*ef20*/  UIADD3 UR41, UR8, 0x31830, URZ ;  /* 0x0003183008297890 */ /* 0x000fe4000fffe03f */
[----:B-----5:R-:W-:Y:S01]  /*ef30*/  IMAD.U32 R3, RZ, RZ, UR43 ;  /* 0x0000002bff037e24 */ /* 0x020fe2000f8e00ff */
[----:B------:R-:W-:Y:S01]  /*ef40*/  IADD3 R2, P0, R2, UR43, RZ ;  /* 0x0000002b02027c10 */ /* 0x000fe2000ff1e0ff */
[----:B------:R-:W-:Y:S02]  /*ef50*/  UIADD3 UR32, UR8, 0x26100, URZ ;  /* 0x0002610008207890 */ /* 0x000fe4000fffe03f */
[----:B------:R-:W-:Y:S01]  /*ef60*/  UIADD3 UR24, UR8, 0x28100, URZ ;  /* 0x0002810008187890 */ /* 0x000fe2000fffe03f */
[----:B------:R-:W-:Y:S01]  /*ef70*/  LEA.HI.X.SX32 R6, R3, R6, 0x1, P0 ;  /* 0x0000000603067211 */ /* 0x000fe200000f0eff */
[----:B------:R-:W-:Y:S01]  /*ef80*/  UIADD3 UR16, UR8, 0x2a100, URZ ;  /* 0x0002a10008107890 */ /* 0x000fe2000fffe03f */
[----:B-1----:R-:W-:Y:S01]  /*ef90*/  LEA R4, P0, R2, R4, 0x2 ;  /* 0x0000000402047211 */ /* 0x002fe200078010ff */
[----:B------:R-:W-:Y:S01]  /*efa0*/  UIADD3 UR8, UR8, 0x2c300, URZ ;  /* 0x0002c30008087890 */ /* 0x000fe2000fffe03f */
[----:B------:R-:W-:-:S02]  /*efb0*/  UMOV UR33, UR41 ;  /* 0x0000002900217c82 */ /* 0x000fc40008000000 */
        /* <DEDUP_REMOVED lines=27> */
.L_x_763:
[----:B------:R-:W-:Y:S05]  /*f170*/  BSYNC B1 ;  /* 0x0000000000017941 */ /* 0x000fea0003800000 */
.L_x_762:
[----:B------:R-:W-:-:S03]  /*f180*/  UMOV UR4, 0xffffffff ;  /* 0xffffffff00047882 */ /* 0x000fc60000000000 */
[----:B------:R-:W-:Y:S05]  /*f190*/  BRA.DIV UR4, `(.L_x_774) ;  /* 0x0000000604107947 */ /* 0x000fea000b800000 */
[----:B------:R-:W-:-:S13]  /*f1a0*/  ELECT P6, URZ, PT ;  /* 0x00000000003f782f */ /* 0x000fda00038c0000 */
.L_x_787:
[----:B------:R-:W-:Y:S05]  /*f1b0*/  @!P6 BRA `(.L_x_759) ;  /* 0x000000000070e947 */ /* 0x000fea0003800000 */
[----:B------:R-:W-:-:S04]  /*f1c0*/  LOP3.LUT R0, R0, 0x2, RZ, 0xfc, !PT ;  /* 0x0000000200007812 */ /* 0x000fc800078efcff */
[----:B------:R-:W-:-:S13]  /*f1d0*/  ISETP.NE.AND P1, PT, R0, 0x3, PT ;  /* 0x000000030000780c */ /* 0x000fda0003f25270 */
[----:B------:R-:W-:Y:S05]  /*f1e0*/  @!P1 BRA `(.L_x_775) ;  /* 0x0000000000049947 */ /* 0x000fea0003800000 */
[----:B------:R-:W-:Y:S01]  /*f1f0*/  BPT.TRAP 0x1 ;  /* 0x000000040000795c */ /* 0x000fe20000300000 */
.L_x_775:
[----:B------:R-:W1:Y:S01]  /*f200*/  S2R R3, SR_CgaCtaId ;  /* 0x0000000000037919 */ /* 0x000e620000008800 */
[----:B------:R-:W-:Y:S02]  /*f210*/  MOV R0, 0x400 ;  /* 0x0000040000007802 */ /* 0x000fe40000000f00 */
[----:B------:R-:W-:Y:S02]  /*f220*/  SHF.L.U32 R2, R10, 0x1f, RZ ;  /* 0x0000001f0a027819 */ /* 0x000fe400000006ff */
[----:B-1----:R-:W-:-:S05]  /*f230*/  LEA R5, R3, R0, 0x18 ;  /* 0x0000000003057211 */ /* 0x002fca00078ec0ff */
[----:B------:R-:W-:-:S04]  /*f240*/  VIADD R0, R5, 0x31820 ;  /* 0x0003182005007836 */ /* 0x000fc80000000000 */
[----:B------:R-:W-:-:S04]  /*f250*/  IMAD R3, R17, 0x8, R0 ;  /* 0x0000000811037824 */ /* 0x000fc800078e0200 */
[----:B------:R-:W1:Y:S02]  /*f260*/  SYNCS.PHASECHK.TRANS64.TRYWAIT P0, [R3+URZ], R2 ;  /* 0x00000002030075a7 */ /* 0x000e64000800017f */
[----:B-1----:R-:W-:Y:S05]  /*f270*/  @!P0 BRA `(.L_x_776) ;  /* 0x0000000000f88947 */ /* 0x002fea0003800000 */
.L_x_788:
        /* <DEDUP_REMOVED lines=9> */
.L_x_789:
[----:B------:R-:W-:Y:S05]  /*f310*/  @!P1 BRA `(.L_x_778) ;  /* 0x0000000000049947 */ /* 0x000fea0003800000 */
[----:B------:R-:W-:Y:S01]  /*f320*/  BPT.TRAP 0x1 ;  /* 0x000000040000795c */ /* 0x000fe20000300000 */
.L_x_778:
[----:B------:R-:W-:-:S07]  /*f330*/  SHF.L.U32 R6, R6, 0x1f, RZ ;  /* 0x0000001f06067819 */ /* 0x000fce00000006ff */
.L_x_779:
[----:B--2---:R2:W3:Y:S02]  /*f340*/  SYNCS.PHASECHK.TRANS64.TRYWAIT P0, [R5+URZ+0x31838], R6 ;  /* 0x03183806050075a7 */ /* 0x0044e4000800017f */
[----:B---3--:R-:W-:Y:S05]  /*f350*/  @!P0 NANOSLEEP.SYNCS 0x989680 ;  /* 0x009896800000895d */ /* 0x008fea0003900000 */
[----:B------:R-:W3:Y:S02]  /*f360*/  @!P0 SYNCS.PHASECHK.TRANS64 P0, [R5+URZ+0x31838], R6 ;  /* 0x03183806050085a7 */ /* 0x000ee4000800007f */
[----:B---3--:R-:W-:Y:S05]  /*f370*/  @!P0 BRA `(.L_x_779) ;  /* 0xfffffffc00f08947 */ /* 0x008fea000383ffff */
.L_x_759:
[----:B------:R-:W-:Y:S05]  /*f380*/  BSYNC B0 ;  /* 0x0000000000007941 */ /* 0x000fea0003800000 */
.L_x_758:
[----:B------:R-:W-:Y:S05]  /*f390*/  EXIT ;  /* 0x000000000000794d */ /* 0x000fea0003800000 */
.L_x_699:
[----:B-1----:R1:W2:Y:S02]  /*f3a0*/  SYNCS.PHASECHK.TRANS64.TRYWAIT P0, [R17+URZ+0x31800], R10 ;  /* 0x0318000a110075a7 */ /* 0x0022a4000800017f */
[----:B--2---:R-:W-:Y:S05]  /*f3b0*/  @!P0 NANOSLEEP.SYNCS 0x989680 ;  /* 0x009896800000895d */ /* 0x004fea0003900000 */
[----:B------:R-:W2:Y:S02]  /*f3c0*/  @!P0 SYNCS.PHASECHK.TRANS64 P0, [R17+URZ+0x31800], R10 ;  /* 0x0318000a110085a7 */ /* 0x000ea4000800007f */
[----:B--2---:R-:W-:Y:S05]  /*f3d0*/  @!P0 BRA `(.L_x_699) ;  /* 0xfffffffc00f08947 */ /* 0x004fea000383ffff */
[----:B------:R-:W-:Y:S05]  /*f3e0*/  BRA `(.L_x_698) ;  /* 0xffffff1c000c7947 */ /* 0x000fea000383ffff */
.L_x_703:
[----:B--2---:R2:W3:Y:S02]  /*f3f0*/  SYNCS.PHASECHK.TRANS64.TRYWAIT P1, [R16+URZ+0x31810], R7 ;  /* 0x03181007100075a7 */ /* 0x0044e4000802017f */
[----:B---3--:R-:W-:Y:S05]  /*f400*/  @!P1 NANOSLEEP.SYNCS 0x989680 ;  /* 0x009896800000995d */ /* 0x008fea0003900000 */
[----:B------:R-:W3:Y:S02]  /*f410*/  @!P1 SYNCS.PHASECHK.TRANS64 P1, [R16+URZ+0x31810], R7 ;  /* 0x03181007100095a7 */ /* 0x000ee4000802007f */
[----:B---3--:R-:W-:Y:S05]  /*f420*/  @!P1 BRA `(.L_x_703) ;  /* 0xfffffffc00f09947 */ /* 0x008fea000383ffff */
[----:B------:R-:W-:Y:S05]  /*f430*/  BRA `(.L_x_702) ;  /* 0xffffff2400547947 */ /* 0x000fea000383ffff */
.L_x_707:
[----:B----4-:R4:W1:Y:S02]  /*f440*/  SYNCS.PHASECHK.TRANS64.TRYWAIT P1, [R17+URZ+0x31830], R6 ;  /* 0x03183006110075a7 */ /* 0x010864000802017f */
[----:B-1----:R-:W-:Y:S05]  /*f450*/  @!P1 NANOSLEEP.SYNCS 0x989680 ;  /* 0x009896800000995d */ /* 0x002fea0003900000 */
[----:B------:R-:W1:Y:S02]  /*f460*/  @!P1 SYNCS.PHASECHK.TRANS64 P1, [R17+URZ+0x31830], R6 ;  /* 0x03183006110095a7 */ /* 0x000e64000802007f */
[----:B-1----:R-:W-:Y:S05]  /*f470*/  @!P1 BRA `(.L_x_707) ;  /* 0xfffffffc00f09947 */ /* 0x002fea000383ffff */
[----:B------:R-:W-:Y:S05]  /*f480*/  BRA `(.L_x_706) ;  /* 0xffffff4800ac7947 */ /* 0x000fea000383ffff */
.L_x_764:
[----:B-1----:R1:W2:Y:S02]  /*f490*/  SYNCS.PHASECHK.TRANS64.TRYWAIT P1, [R7+URZ+0x31820], R6 ;  /* 0x03182006070075a7 */ /* 0x0022a4000802017f */
[----:B--2---:R-:W-:Y:S05]  /*f4a0*/  @!P1 NANOSLEEP.SYNCS 0x989680 ;  /* 0x009896800000995d */ /* 0x004fea0003900000 */
[----:B------:R-:W2:Y:S02]  /*f4b0*/  @!P1 SYNCS.PHASECHK.TRANS64 P1, [R7+URZ+0x31820], R6 ;  /* 0x03182006070095a7 */ /* 0x000ea4000802007f */
[----:B--2---:R-:W-:Y:S05]  /*f4c0*/  @!P1 BRA `(.L_x_764) ;  /* 0xfffffffc00f09947 */ /* 0x004fea000383ffff */
[----:B------:R-:W-:Y:S05]  /*f4d0*/  BRA `(.L_x_780) ;  /* 0xffffffe800347947 */ /* 0x000fea000383ffff */
.L_x_767:
[----:B-1----:R1:W2:Y:S02]  /*f4e0*/  SYNCS.PHASECHK.TRANS64.TRYWAIT P1, [R7+URZ+0x31838], R10 ;  /* 0x0318380a070075a7 */ /* 0x0022a4000802017f */
[----:B--2---:R-:W-:Y:S05]  /*f4f0*/  @!P1 NANOSLEEP.SYNCS 0x989680 ;  /* 0x009896800000995d */ /* 0x004fea0003900000 */
[----:B------:R-:W2:Y:S02]  /*f500*/  @!P1 SYNCS.PHASECHK.TRANS64 P1, [R7+URZ+0x31838], R10 ;  /* 0x0318380a070095a7 */ /* 0x000ea4000802007f */
[----:B--2---:R-:W-:Y:S05]  /*f510*/  @!P1 BRA `(.L_x_767) ;  /* 0xfffffffc00f09947 */ /* 0x004fea000383ffff */
[----:B------:R-:W-:Y:S05]  /*f520*/  BRA `(.L_x_781) ;  /* 0xfffffff000487947 */ /* 0x000fea000383ffff */
.L_x_769:
[----:B------:R-:W-:-:S07]  /*f530*/  SHF.L.U32 R20, R14, 0x1f, RZ ;  /* 0x0000001f0e147819 */ /* 0x000fce00000006ff */
.L_x_782:
[----:B-1----:R1:W2:Y:S02]  /*f540*/  SYNCS.PHASECHK.TRANS64.TRYWAIT P1, [R19+URZ+0x31820], R20 ;  /* 0x03182014130075a7 */ /* 0x0022a4000802017f */
[----:B--2---:R-:W-:Y:S05]  /*f550*/  @!P1 NANOSLEEP.SYNCS 0x989680 ;  /* 0x009896800000995d */ /* 0x004fea0003900000 */
[----:B------:R-:W2:Y:S02]  /*f560*/  @!P1 SYNCS.PHASECHK.TRANS64 P1, [R19+URZ+0x31820], R20 ;  /* 0x03182014130095a7 */ /* 0x000ea4000802007f */
[----:B--2---:R-:W-:Y:S05]  /*f570*/  @!P1 BRA `(.L_x_782) ;  /* 0xfffffffc00f09947 */ /* 0x004fea000383ffff */
[----:B------:R-:W-:Y:S05]  /*f580*/  BRA `(.L_x_783) ;  /* 0xfffffff400147947 */ /* 0x000fea000383ffff */
.L_x_772:
[----:B-1----:R1:W2:Y:S02]  /*f590*/  SYNCS.PHASECHK.TRANS64.TRYWAIT P1, [R7+URZ+0x31838], R4 ;  /* 0x03183804070075a7 */ /* 0x0022a4000802017f */
[----:B--2---:R-:W-:Y:S05]  /*f5a0*/  @!P1 NANOSLEEP.SYNCS 0x989680 ;  /* 0x009896800000995d */ /* 0x004fea0003900000 */
[----:B------:R-:W2:Y:S02]  /*f5b0*/  @!P1 SYNCS.PHASECHK.TRANS64 P1, [R7+URZ+0x31838], R4 ;  /* 0x03183804070095a7 */ /* 0x000ea4000802007f */
[----:B--2---:R-:W-:Y:S05]  /*f5c0*/  @!P1 BRA `(.L_x_772) ;  /* 0xfffffffc00f09947 */ /* 0x004fea000383ffff */
[----:B------:R-:W-:Y:S05]  /*f5d0*/  BRA `(.L_x_784) ;  /* 0xfffffff400f87947 */ /* 0x000fea000383ffff */
.L_x_774:
[----:B------:R-:W-:Y:S01]  /*f5e0*/  BSSY B1, `(.L_x_785) ;  /* 0x0000006000017945 */ /* 0x000fe20003800000 */
[----:B------:R-:W-:-:S07]  /*f5f0*/  IMAD.MOV.U32 R15, RZ, RZ, -0x1 ;  /* 0xffffffffff0f7424 */ /* 0x000fce00078e00ff */
[----:B------:R-:W-:Y:S05]  /*f600*/  WARPSYNC.COLLECTIVE R15, `(.L_x_786) ;  /* 0x000000000f0c7348 */ /* 0x000fea0003c00000 */
[----:B------:R-:W-:Y:S02]  /*f610*/  ELECT P6, UR62, PT ;  /* 0x00000000003e782f */ /* 0x000fe400038c0000 */
[----:B------:R-:W-:Y:S01]  /*f620*/  MOV R14, UR62 ;  /* 0x0000003e000e7c02 */ /* 0x000fe20008000f00 */
[----:B------:R-:W-:Y:S10]  /*f630*/  ENDCOLLECTIVE ;  /* 0x000000000000791b */ /* 0x000ff40003800000 */
.L_x_786:
[----:B------:R-:W-:Y:S05]  /*f640*/  BSYNC B1 ;  /* 0x0000000000017941 */ /* 0x000fea0003800000 */
.L_x_785:
[----:B------:R-:W-:Y:S05]  /*f650*/  BRA `(.L_x_787) ;  /* 0xfffffff800d47947 */ /* 0x000fea000383ffff */
.L_x_776:
[----:B-1----:R1:W2:Y:S02]  /*f660*/  SYNCS.PHASECHK.TRANS64.TRYWAIT P0, [R3+URZ], R2 ;  /* 0x00000002030075a7 */ /* 0x0022a4000800017f */
[----:B--2---:R-:W-:Y:S05]  /*f670*/  @!P0 NANOSLEEP.SYNCS 0x989680 ;  /* 0x009896800000895d */ /* 0x004fea0003900000 */
[----:B------:R-:W2:Y:S02]  /*f680*/  @!P0 SYNCS.PHASECHK.TRANS64 P0, [R3+URZ], R2 ;  /* 0x00000002030085a7 */ /* 0x000ea4000800007f */
[----:B--2---:R-:W-:Y:S05]  /*f690*/  @!P0 BRA `(.L_x_776) ;  /* 0xfffffffc00f08947 */ /* 0x004fea000383ffff */
[----:B------:R-:W-:Y:S05]  /*f6a0*/  BRA `(.L_x_788) ;  /* 0xfffffff800f47947 */ /* 0x000fea000383ffff */
.L_x_777:
[----:B-1----:R1:W2:Y:S02]  /*f6b0*/  SYNCS.PHASECHK.TRANS64.TRYWAIT P0, [R17+URZ], R0 ;  /* 0x00000000110075a7 */ /* 0x0022a4000800017f */
[----:B--2---:R-:W-:Y:S05]  /*f6c0*/  @!P0 NANOSLEEP.SYNCS 0x989680 ;  /* 0x009896800000895d */ /* 0x004fea0003900000 */
[----:B------:R-:W2:Y:S02]  /*f6d0*/  @!P0 SYNCS.PHASECHK.TRANS64 P0, [R17+URZ], R0 ;  /* 0x00000000110085a7 */ /* 0x000ea4000800007f */
[----:B--2---:R-:W-:Y:S05]  /*f6e0*/  @!P0 BRA `(.L_x_777) ;  /* 0xfffffffc00f08947 */ /* 0x004fea000383ffff */
[----:B------:R-:W-:Y:S05]  /*f6f0*/  BRA `(.L_x_789) ;  /* 0xfffffffc00047947 */ /* 0x000fea000383ffff */
.L_x_790:
        /* <DEDUP_REMOVED lines=16> */
.L_x_1153:


//--------------------- .text._ZN7cutlass13device_kernelIN5flash11enable_sm90INS1_16FlashAttnBwdSm90INS1_25CollectiveMainloopBwdSm90ILi2ELi1ELi1EN4cute5tupleIJNS5_1CILi1EEES8_S8_EEENS6_IJNS7_ILi64EEENS7_ILi80EEENS7_ILi256EEEEEENS_6half_tEfNS_4arch4Sm90ELb1ELb0ELb1ELb0ELb0ELb0ELb1ELb1ELi2ELi1ELi1ELi1ELb0EEENS1_24CollectiveEpilogueBwdGQAISD_fSG_Li256ELb0ELb0EEENS1_25SingleTileBwdLPTSchedulerILb0ELi80ELb0EEEEEEEEEvNT_6ParamsE --------------------------
	.section	.text._ZN7cutlass13device_kernelIN5flash11enable_sm90INS1_16FlashAttnBwdSm90INS1_25CollectiveMainloopBwdSm90ILi2ELi1ELi1EN4cute5tupleIJNS5_1CILi1EEES8_S8_EEENS6_IJNS7_ILi64EEENS7_ILi80EEENS7_ILi256EEEEEENS_6half_tEfNS_4arch4Sm90ELb1ELb0ELb1ELb0ELb0ELb0ELb1ELb1ELi2ELi1ELi1ELi1ELb0EEENS1_24CollectiveEpilogueBwdGQAISD_fSG_Li256ELb0ELb0EEENS1_25SingleTileBwdLPTSchedulerILb0ELi80ELb0EEEEEEEEEvNT_6ParamsE,"ax",@progbits
	.align	128
.text._ZN7cutlass13device_kernelIN5flash11enable_sm90INS1_16FlashAttnBwdSm90INS1_25CollectiveMainloopBwdSm90ILi2ELi1ELi1EN4cute5tupleIJNS5_1CILi1EEES8_S8_EEENS6_IJNS7_ILi64EEENS7_ILi80EEENS7_ILi256EEEEEENS_6half_tEfNS_4arch4Sm90ELb1ELb0ELb1ELb0ELb0ELb0ELb1ELb1ELi2ELi1ELi1ELi1ELb0EEENS1_24CollectiveEpilogueBwdGQAISD_fSG_Li256ELb0ELb0EEENS1_25SingleTileBwdLPTSchedulerILb0ELi80ELb0EEEEEEEEEvNT_6ParamsE:
        .type           _ZN7cutlass13device_kernelIN5flash11enable_sm90INS1_16FlashAttnBwdSm90INS1_25CollectiveMainloopBwdSm90ILi2ELi1ELi1EN4cute5tupleIJNS5_1CILi1EEES8_S8_EEENS6_IJNS7_ILi64EEENS7_ILi80EEENS7_ILi256EEEEEENS_6half_tEfNS_4arch4Sm90ELb1ELb0ELb1ELb0ELb0ELb0ELb1ELb1ELi2ELi1ELi1ELi1ELb0EEENS1_24CollectiveEpilogueBwdGQAISD_fSG_Li256ELb0ELb0EEENS1_25SingleTileBwdLPTSchedulerILb0ELi80ELb0EEEEEEEEEvNT_6ParamsE,@function
        .size           _ZN7cutlass13device_kernelIN5flash11enable_sm90INS1_16FlashAttnBwdSm90INS1_25CollectiveMainloopBwdSm90ILi2ELi1ELi1EN4cute5tupleIJNS5_1CILi1EEES8_S8_EEENS6_IJNS7_ILi64EEENS7_ILi80EEENS7_ILi256EEEEEENS_6half_tEfNS_4arch4Sm90ELb1ELb0ELb1ELb0ELb0ELb0ELb1ELb1ELi2ELi1ELi1ELi1ELb0EEENS1_24CollectiveEpilogueBwdGQAISD_fSG_Li256ELb0ELb0EEENS1_25SingleTileBwdLPTSchedulerILb0ELi80ELb0EEEEEEEEEvNT_6ParamsE,(.L_x_1154 - _ZN7cutlass13device_kernelIN5flash11enable_sm90INS1_16FlashAttnBwdSm90INS1_25CollectiveMainloopBwdSm90ILi2ELi1ELi1EN4cute5tupleIJNS5_1CILi1EEES8_S8_EEENS6_IJNS7_ILi64EEENS7_ILi80EEENS7_ILi256EEEEEENS_6half_tEfNS_4arch4Sm90ELb1ELb0ELb1ELb0ELb0ELb0ELb1ELb1ELi2ELi1ELi1ELi1ELb0EEENS1_24CollectiveEpilogueBwdGQAISD_fSG_Li256ELb0ELb0EEENS1_25SingleTileBwdLPTSchedulerILb0ELi80ELb0EEEEEEEEEvNT_6ParamsE)
        .other          _ZN7cutlass13device_kernelIN5flash11enable_sm90INS1_16FlashAttnBwdSm90INS1_25CollectiveMainloopBwdSm90ILi2ELi1ELi1EN4cute5tupleIJNS5_1CILi1EEES8_S8_EEENS6_IJNS7_ILi64EEENS7_ILi80EEENS7_ILi256EEEEEENS_6half_tEfNS_4arch4Sm90ELb1ELb0ELb1ELb0ELb0ELb0ELb1ELb1ELi2ELi1ELi1ELi1ELb0EEENS1_24CollectiveEpilogueBwdGQAISD_fSG_Li256ELb0ELb0EEENS1_25SingleTileBwdLPTSchedulerILb0ELi80ELb0EEEEEEEEEvNT_6ParamsE,@"STO_CUDA_ENTRY STV_DEFAULT"
_ZN7cutlass13device_kernelIN5flash11enable_sm90INS1_16FlashAttnBwdSm90INS1_25CollectiveMainloopBwdSm90ILi2ELi1ELi1EN4cute5tupleIJNS5_1CILi1EEES8_S8_EEENS6_IJNS7_ILi64EEENS7_ILi80EEENS7_ILi256EEEEEENS_6half_tEfNS_4arch4Sm90ELb1ELb0ELb1ELb0ELb0ELb0ELb1ELb1ELi2ELi1ELi1ELi1ELb0EEENS1_24CollectiveEpilogueBwdGQAISD_fSG_Li256ELb0ELb0EEENS1_25SingleTileBwdLPTSchedulerILb0ELi80ELb0EEEEEEEEEvNT_6ParamsE:
        /* <DEDUP_REMOVED lines=23> */
.L_x_792:
[----:B------:R-:W-:Y:S05]  /*0170*/  BSYNC B0 ;  /* 0x0000000000007941 */ /* 0x000fea0003800000 */
.L_x_791:
        /* <DEDUP_REMOVED lines=34> */
.L_x_793:
        /* <DEDUP_REMOVED lines=20> */
.L_x_794:
        /* <DEDUP_REMOVED lines=8> */
.L_x_797:
        /* <DEDUP_REMOVED lines=23> */
[----:B------:R-:W-:Y:S02]  /*06d0*/  UIMAD UR4, UR11, UR7, URZ ;  /* 0x000000070b0472a4 */ /* 0x000fe4000f8e023f */
[----:B------:R-:W-:-:S05]  /*06e0*/  IMAD.U32 R2, RZ, RZ, UR11 ;  /* 0x0000000bff027e24 */ /* 0x000fca000f8e00ff */
[----:B------:R1:W-:Y:S01]  /*06f0*/  STL [R1+0x10], R2 ;  /* 0x0000100201007387 */ /* 0x0003e20000100800 */
[----:B------:R-:W-:Y:S05]  /*0700*/  BRA `(.L_x_799) ;  /* 0x0000000000247947 */ /* 0x000fea0003800000 */
.L_x_798:
        /* <DEDUP_REMOVED lines=8> */
[----:B------:R2:W-:Y:S05]  /*0790*/  STL [R1+0x10], R2 ;  /* 0x0000100201007387 */ /* 0x0005ea0000100800 */
.L_x_799:
        /* <DEDUP_REMOVED lines=11> */
[----:B-12---:R-:W-:Y:S01]  /*0850*/  IMAD.U32 R2, RZ, RZ, UR9 ;  /* 0x00000009ff027e24 */ /* 0x006fe2000f8e00ff */
[----:B------:R-:W-:Y:S01]  /*0860*/  ISETP.LE.AND P0, PT, RZ, UR9, PT ;  /* 0x00000009ff007c0c */ /* 0x000fe2000bf03270 */
[----:B------:R-:W-:-:S03]  /*0870*/  UIMAD UR4, UR7, UR4, UR6 ;  /* 0x00000004070472a4 */ /* 0x000fc6000f8e0206 */
[----:B------:R1:W-:Y:S09]  /*0880*/  STL [R1+0x14], R2 ;  /* 0x0000140201007387 */ /* 0x0003f20000100800 */
[----:B------:R-:W-:Y:S05]  /*0890*/  @!P0 BRA `(.L_x_800) ;  /* 0x000000a800308947 */ /* 0x000fea0003800000 */
[----:B-1----:R-:W2:Y:S01]  /*08a0*/  LDL R2, [R1+0x10] ;  /* 0x0000100001027983 */ /* 0x002ea20000100800 */
[----:B------:R-:W-:Y:S01]  /*08b0*/  ULDC UR9, c[0x0][0x280] ;  /* 0x0000a00000097ab9 */ /* 0x000fe20000000800 */
[----:B------:R-:W-:Y:S01]  /*08c0*/  ULDC UR10, c[0x0][0x290] ;  /* 0x0000a400000a7ab9 */ /* 0x000fe20000000800 */
[----:B------:R-:W-:Y:S01]  /*08d0*/  ULDC UR7, c[0x0][0x74c] ;  /* 0x0001d30000077ab9 */ /* 0x000fe20000000800 */
        /* <DEDUP_REMOVED lines=81> */
[----:B--2---:R-:W-:-:S13]  /*0df0*/  R2UR UR5, R2 ;  /* 0x00000000020572ca */ /* 0x004fda00000e0000 */
[----:B------:R-:W-:-:S04]  /*0e00*/  UIMAD UR5, UR5, 0x50, UR9 ;  /* 0x00000050050578a4 */ /* 0x000fc8000f8e0209 */
[----:B------:R-:W-:Y:S02]  /*0e10*/  UIADD3 UR7, -UR7, UR5, -UR10 ;  /* 0x0000000507077290 */ /* 0x000fe4000fffe90a */
[----:B------:R-:W-:Y:S02]  /*0e20*/  UIADD3 UR5, UR9, 0x3f, URZ ;  /* 0x0000003f09057890 */ /* 0x000fe4000fffe03f */
[----:B------:R-:W-:Y:S02]  /*0e30*/  USHF.R.S32.HI UR8, URZ, 0x1f, UR7 ;  /* 0x0000001f3f087899 */ /* 0x000fe40008011407 */
[----:B------:R-:W-:Y:S02]  /*0e40*/  USHF.R.S32.HI UR6, URZ, 0x1f, UR5 ;  /* 0x0000001f3f067899 */ /* 0x000fe40008011405 */
[----:B------:R-:W-:Y:S02]  /*0e50*/  ULEA.HI UR8, UR8, UR7, URZ, 0x6 ;  /* 0x0000000708087291 */ /* 0x000fe4000f8f303f */
[----:B------:R-:W-:-:S02]  /*0e60*/  ULEA.HI UR6, UR6, UR5, URZ, 0x6 ;  /* 0x0000000506067291 */ /* 0x000fc4000f8f303f */
[----:B------:R-:W-:Y:S02]  /*0e70*/  USHF.R.S32.HI UR8, URZ, 0x6, UR8 ;  /* 0x000000063f087899 */ /* 0x000fe40008011408 */
[----:B------:R-:W-:-:S04]  /*0e80*/  USHF.R.S32.HI UR11, URZ, 0x6, UR6 ;  /* 0x000000063f0b7899 */ /* 0x000fc80008011406 */
[----:B------:R-:W-:Y:S02]  /*0e90*/  VIMNMX R5, RZ, UR8, !PT ;  /* 0x00000008ff057c48 */ /* 0x000fe4000ffe0100 */
[----:B------:R-:W-:Y:S02]  /*0ea0*/  IMAD.U32 R2, RZ, RZ, UR11 ;  /* 0x0000000bff027e24 */ /* 0x000fe4000f8e00ff */
[----:B------:R-:W-:-:S03]  /*0eb0*/  ISETP.LT.AND P1, PT, R5, UR11, PT ;  /* 0x0000000b05007c0c */ /* 0x000fc6000bf21270 */
[----:B------:R1:W-:Y:S02]  /*0ec0*/  STL [R1+0x8], R2 ;  /* 0x0000080201007387 */ /* 0x0003e40000100800 */
[----:B-1----:R-:W-:-:S05]  /*0ed0*/  IMAD.U32 R2, RZ, RZ, UR4 ;  /* 0x00000004ff027e24 */ /* 0x002fca000f8e00ff */
[----:B------:R1:W-:Y:S03]  /*0ee0*/  STL [R1+0xc], R2 ;  /* 0x00000c0201007387 */ /* 0x0003e60000100800 */
[----:B------:R-:W-:Y:S05]  /*0ef0*/  @!P1 BRA `(.L_x_801) ;  /* 0x0000007c00549947 */ /* 0x000fea0003800000 */
[----:B-1----:R-:W1:Y:S01]  /*0f00*/  S2R R2, SR_CgaCtaId ;  /* 0x0000000000027919 */ /* 0x002e620000008800 */
        /* <DEDUP_REMOVED lines=9> */
[CC--:B------:R-:W-:Y:S02]  /*0fa0*/  LEA.HI R8, R3.reuse, R2.reuse, RZ, 0x4 ;  /* 0x0000000203087211 */ /* 0x0c0fe400078f20ff */
[----:B------:R-:W-:Y:S02]  /*0fb0*/  SHF.R.S32.HI R6, RZ, 0x7, R4 ;  /* 0x00000007ff067819 */ /* 0x000fe40000011404 */
[----:B------:R-:W-:Y:S02]  /*0fc0*/  LOP3.LUT R9, R4, 0xffffff80, RZ, 0xc0, !PT ;  /* 0xffffff8004097812 */ /* 0x000fe400078ec0ff */
[----:B------:R-:W-:Y:S01]  /*0fd0*/  LOP3.LUT R11, R8, 0xffffff0, RZ, 0xc0, !PT ;  /* 0x0ffffff0080b7812 */ /* 0x000fe200078ec0ff */
[----:B------:R3:W4:Y:S01]  /*0fe0*/  SHFL.IDX PT, R7, R6, RZ, 0x1f ;  /* 0x00001fff06077589 */ /* 0x00072200000e0000 */
[----:B------:R-:W-:Y:S01]  /*0ff0*/  LEA.HI R3, R3, R2, RZ, 0x5 ;  /* 0x0000000203037211 */ /* 0x000fe200078f28ff */
[----:B------:R-:W-:-:S02]  /*1000*/  IMAD.IADD R9, R2, 0x1, -R9 ;  /* 0x0000000102097824 */ /* 0x000fc400078e0a09 */
[----:B------:R-:W-:Y:S01]  /*1010*/  IMAD.IADD R11, R2, 0x1, -R11 ;  /* 0x00000001020b7824 */ /* 0x000fe200078e0a0b */
[--C-:B------:R-:W-:Y:S02]  /*1020*/  SHF.R.S32.HI R12, RZ, 0x5, R3.reuse ;  /* 0x00000005ff0c7819 */ /* 0x100fe40000011403 */
[----:B------:R-:W-:Y:S02]  /*1030*/  SHF.R.S32.HI R3, RZ, 0x1f, R3 ;  /* 0x0000001fff037819 */ /* 0x000fe40000011403 */
[----:B------:R-:W-:Y:S01]  /*1040*/  LEA.HI R2, R6, R6, RZ, 0x1 ;  /* 0x0000000606027211 */ /* 0x000fe200078f08ff */
[----:B-123--:R-:W-:Y:S06]  /*1050*/  @P0 BRA `(.L_x_802) ;  /* 0x0000000000080947 */ /* 0x00efec0003800000 */
[----:B------:R-:W1:Y:S02]  /*1060*/  SYNCS.PHASECHK.TRANS64.TRYWAIT P0, [R17+URZ+0x31800], R10 ;  /* 0x0318000a110075a7 */ /* 0x000e64000800017f */
[----:B-1----:R-:W-:Y:S05]  /*1070*/  @!P0 BRA `(.L_x_803) ;  /* 0x000000a000408947 */ /* 0x002fea0003800000 */
.L_x_802:
[----:B------:R-:W2:Y:S01]  /*1080*/  LDL R8, [R1+0xc] ;  /* 0x00000c0001087983 */ /* 0x000ea20000100800 */
[----:B------:R-:W3:Y:S03]  /*1090*/  LDC.64 R232, c[0x0][0x2e0] ;  /* 0x0000b800ffe87b82 */ /* 0x000ee60000000a00 */
[----:B------:R-:W5:Y:S04]  /*10a0*/  LDL R4, [R1+0x14] ;  /* 0x0000140001047983 */ /* 0x000f680000100800 */
[----:B------:R-:W3:Y:S01]  /*10b0*/  LDL R16, [R1+0x10] ;  /* 0x0000100001107983 */ /* 0x000ee20000100800 */
[----:B------:R-:W-:Y:S01]  /*10c0*/  LOP3.LUT R13, R2, 0x1ffffffe, RZ, 0xc0, !PT ;  /* 0x1ffffffe020d7812 */ /* 0x000fe200078ec0ff */
[C---:B------:R-:W-:Y:S01]  /*10d0*/  IMAD R14, R6.reuse, 0x40, R11 ;  /* 0x00000040060e7824 */ /* 0x040fe200078e020b */
[----:B----4-:R-:W-:Y:S01]  /*10e0*/  LEA.HI R2, R7, R7, RZ, 0x1 ;  /* 0x0000000707027211 */ /* 0x010fe200078f08ff */
[----:B-1----:R-:W-:-:S02]  /*10f0*/  IMAD R10, R6, 0x800, R9 ;  /* 0x00000800060a7824 */ /* 0x002fc400078e0209 */
[----:B------:R-:W-:Y:S01]  /*1100*/  IMAD.IADD R15, R6, 0x1, -R13 ;  /* 0x00000001060f7824 */ /* 0x000fe200078e0a0d */
[----:B------:R-:W-:-:S04]  /*1110*/  LEA.HI R3, R3, R12, RZ, 0x2 ;  /* 0x0000000c03037211 */ /* 0x000fc800078f10ff */
[----:B------:R-:W-:-:S05]  /*1120*/  LOP3.LUT R13, R3, 0xfffffc, RZ, 0xc0, !PT ;  /* 0x00fffffc030d7812 */ /* 0x000fca00078ec0ff */
[----:B------:R-:W-:Y:S01]  /*1130*/  IMAD.IADD R13, R12, 0x1, -R13 ;  /* 0x000000010c0d7824 */ /* 0x000fe200078e0a0d */
[----:B------:R-:W-:-:S03]  /*1140*/  LOP3.LUT R231, R0, 0x1, RZ, 0xfc, !PT ;  /* 0x0000000100e77812 */ /* 0x000fc600078efcff */
[----:B------:R-:W-:-:S04]  /*1150*/  IMAD R13, R13, 0x10, R14 ;  /* 0x000000100d0d7824 */ /* 0x000fc800078e020e */
[----:B------:R-:W-:Y:S01]  /*1160*/  IMAD.SHL.U32 R0, R13, 0x8, RZ ;  /* 0x000000080d007824 */ /* 0x000fe200078e00ff */
[----:B------:R-:W-:Y:S01]  /*1170*/  CS2R R214, SRZ ;  /* 0x0000000000d67805 */ /* 0x000fe2000001ff00 */
[----:B------:R-:W-:Y:S01]  /*1180*/  IMAD.MOV.U32 R228, RZ, RZ, RZ ;  /* 0x000000ffffe47224 */ /* 0x000fe200078e00ff */
        /* <DEDUP_REMOVED lines=80> */
[----:B------:R-:W-:Y:S01]  /*1690*/  ULDC.64 UR60, c[0x0][0x208] ;  /* 0x00008200003c7ab9 */ /* 0x000fe20000000a00 */
[----:B--2---:R-:W-:Y:S02]  /*16a0*/  R2UR UR6, R8 ;  /* 0x00000000080672ca */ /* 0x004fe400000e0000 */
[----:B------:R-:W-:Y:S02]  /*16b0*/  SHF.R.S32.HI R8, RZ, 0x1f, R9 ;  /* 0x0000001fff087819 */ /* 0x000fe40000011409 */
[----:B-----5:R-:W-:Y:S02]  /*16c0*/  R2UR UR5, R4 ;  /* 0x00000000040572ca */ /* 0x020fe400000e0000 */
[----:B------:R-:W-:-:S02]  /*16d0*/  LEA.HI R6, R8, R9, RZ, 0x2 ;  /* 0x0000000908067211 */ /* 0x000fc400078f10ff */
[----:B------:R-:W-:Y:S01]  /*16e0*/  LOP3.LUT R4, R2, 0xfffffffe, RZ, 0xc0, !PT ;  /* 0xfffffffe02047812 */ /* 0x000fe200078ec0ff */
[----:B------:R-:W-:Y:S01]  /*16f0*/  IMAD.SHL.U32 R2, R10, 0x4, RZ ;  /* 0x000000040a027824 */ /* 0x000fe200078e00ff */
[--C-:B------:R-:W-:Y:S02]  /*1700*/  SHF.R.S32.HI R10, RZ, 0x2, R6.reuse ;  /* 0x00000002ff0a7819 */ /* 0x100fe40000011406 */
[----:B------:R-:W-:Y:S01]  /*1710*/  SHF.R.S32.HI R11, RZ, 0x1f, R6 ;  /* 0x0000001fff0b7819 */ /* 0x000fe20000011406 */
[----:B------:R-:W-:Y:S01]  /*1720*/  USHF.R.S32.HI UR4, URZ, 0x1f, UR6 ;  /* 0x0000001f3f047899 */ /* 0x000fe20008011406 */
[----:B------:R-:W-:Y:S02]  /*1730*/  SHF.R.S32.HI R3, RZ, 0x1f, R2 ;  /* 0x0000001fff037819 */ /* 0x000fe40000011402 */
[----:B------:R-:W-:-:S03]  /*1740*/  LEA.HI R11, R11, R10, RZ, 0x3 ;  /* 0x0000000a0b0b7211 */ /* 0x000fc600078f18ff */
[C---:B------:R-:W-:Y:S01]  /*1750*/  IMAD R12, R18.reuse, UR4, RZ ;  /* 0x00000004120c7c24 */ /* 0x040fe2000f8e02ff */
[----:B------:R-:W-:Y:S01]  /*1760*/  LOP3.LUT R11, R11, 0xfffffff8, RZ, 0xc0, !PT ;  /* 0xfffffff80b0b7812 */ /* 0x000fe200078ec0ff */
[----:B------:R-:W-:Y:S01]  /*1770*/  USHF.R.S32.HI UR4, URZ, 0x1f, UR5 ;  /* 0x0000001f3f047899 */ /* 0x000fe20008011405 */
[----:B------:R-:W-:Y:S02]  /*1780*/  IMAD.IADD R4, R7, 0x1, -R4 ;  /* 0x0000000107047824 */ /* 0x000fe400078e0a04 */
[----:B------:R-:W-:-:S04]  /*1790*/  IMAD.WIDE.U32 R2, R18, UR6, R2 ;  /* 0x0000000612027c25 */ /* 0x000fc8000f8e0002 */
[----:B------:R-:W-:Y:S02]  /*17a0*/  IMAD R7, R19, UR6, R12 ;  /* 0x0000000613077c24 */ /* 0x000fe4000f8e020c */
[----:B------:R-:W-:Y:S02]  /*17b0*/  IMAD.IADD R11, R10, 0x1, -R11 ;  /* 0x000000010a0b7824 */ /* 0x000fe400078e0a0b */
[C---:B---3--:R-:W-:Y:S02]  /*17c0*/  IMAD R10, R232.reuse, UR4, RZ ;  /* 0x00000004e80a7c24 */ /* 0x048fe4000f8e02ff */
[----:B------:R-:W-:Y:S02]  /*17d0*/  IMAD.IADD R3, R3, 0x1, R7 ;  /* 0x0000000103037824 */ /* 0x000fe400078e0207 */
[----:B------:R-:W-:Y:S02]  /*17e0*/  IMAD R7, R233, UR5, R10 ;  /* 0x00000005e9077c24 */ /* 0x000fe4000f8e020a */
[----:B------:R-:W-:Y:S01]  /*17f0*/  IMAD.WIDE.U32 R232, R232, UR5, R2 ;  /* 0x00000005e8e87c25 */ /* 0x000fe2000f8e0002 */
[----:B------:R-:W-:-:S03]  /*1800*/  R2UR UR4, R16 ;  /* 0x00000000100472ca */ /* 0x000fc600000e0000 */
[----:B------:R-:W-:Y:S02]  /*1810*/  IMAD.MOV.U32 R3, RZ, RZ, R5 ;  /* 0x000000ffff037224 */ /* 0x000fe400078e0005 */
[----:B------:R-:W-:Y:S01]  /*1820*/  IMAD.IADD R5, R233, 0x1, R7 ;  /* 0x00000001e9057824 */ /* 0x000fe200078e0207 */
[----:B------:R-:W-:-:S04]  /*1830*/  LOP3.LUT R6, R6, 0x7ffffffc, RZ, 0xc0, !PT ;  /* 0x7ffffffc06067812 */ /* 0x000fc800078ec0ff */
[----:B------:R1:W-:Y:S01]  /*1840*/  STL [R1+0x4], R5 ;  /* 0x0000040501007387 */ /* 0x0003e20000100800 */
[----:B------:R-:W-:Y:S01]  /*1850*/  IMAD.IADD R6, R9, 0x1, -R6 ;  /* 0x0000000109067824 */ /* 0x000fe200078e0a06 */
[----:B------:R-:W-:Y:S01]  /*1860*/  LEA.HI R8, R8, R9, RZ, 0x5 ;  /* 0x0000000908087211 */ /* 0x000fe200078f28ff */
[----:B------:R-:W-:Y:S02]  /*1870*/  UIMAD UR4, UR4, -0x50, UR10 ;  /* 0xffffffb0040478a4 */ /* 0x000fe4000f8e020a */
[----:B------:R-:W-:Y:S01]  /*1880*/  IMAD R6, R15, 0x4, R6 ;  /* 0x000000040f067824 */ /* 0x000fe200078e0206 */
[----:B------:R-:W-:Y:S01]  /*1890*/  SHF.R.S32.HI R8, RZ, 0x5, R8 ;  /* 0x00000005ff087819 */ /* 0x000fe20000011408 */
[----:B------:R-:W-:Y:S02]  /*18a0*/  UIADD3 UR5, UR4, 0x1, -UR9 ;  /* 0x0000000104057890 */ /* 0x000fe4000fffe809 */
[----:B------:R-:W-:Y:S02]  /*18b0*/  IMAD.SHL.U32 R229, R6, 0x2, RZ ;  /* 0x0000000206e57824 */ /* 0x000fe400078e00ff */
[----:B------:R-:W-:-:S02]  /*18c0*/  IMAD R19, R8, 0x10, R11 ;  /* 0x0000001008137824 */ /* 0x000fc400078e020b */
[----:B------:R-:W-:Y:S01]  /*18d0*/  IMAD.MOV.U32 R2, RZ, RZ, RZ ;  /* 0x000000ffff027224 */ /* 0x000fe200078e00ff */
[C---:B------:R-:W-:Y:S01]  /*18e0*/  IADD3 R230, -R229.reuse, UR4, RZ ;  /* 0x00000004e5e67c10 */ /* 0x040fe2000fffe1ff */
[----:B------:R-:W-:Y:S01]  /*18f0*/  IMAD.MOV.U32 R18, RZ, RZ, RZ ;  /* 0x000000ffff127224 */ /* 0x000fe200078e00ff */
[----:B-1----:R-:W-:-:S07]  /*1900*/  IADD3 R229, -R229, UR5, RZ ;  /* 0x00000005e5e57c10 */ /* 0x002fce000fffe1ff */
.L_x_814:
[----:B------:R-:W-:-:S13]  /*1910*/  ISETP.NE.AND P0, PT, R231, 0x3, PT ;  /* 0x00000003e700780c */ /* 0x000fda0003f05270 */
[----:B------:R-:W-:Y:S05]  /*1920*/  @!P0 BRA `(.L_x_804) ;  /* 0x0000000000048947 */ /* 0x000fea0003800000 */
[----:B------:R-:W-:Y:S01]  /*1930*/  BPT.TRAP 0x1 ;  /* 0x000000040000795c */ /* 0x000fe20000300000 */
.L_x_804:
[----:B------:R-:W-:Y:S01]  /*1940*/  IMAD R16, R2, 0x8, R17 ;  /* 0x0000000802107824 */ /* 0x000fe200078e0211 */
[----:B------:R-:W-:-:S04]  /*1950*/  SHF.L.U32 R9, R228, 0x1f, RZ ;  /* 0x0000001fe4097819 */ /* 0x000fc800000006ff */
[----:B------:R1:W2:Y:S01]  /*1960*/  SYNCS.PHASECHK.TRANS64.TRYWAIT P1, [R16+URZ+0x31810], R9 ;  /* 0x03181009100075a7 */ /* 0x0002a2000802017f */
[----:B------:R-:W-:Y:S05]  /*1970*/  @!P0 BRA `(.L_x_805) ;  /* 0x0000000000048947 */ /* 0x000fea0003800000 */
[----:B------:R-:W-:Y:S01]  /*1980*/  BPT.TRAP 0x1 ;  /* 0x000000040000795c */ /* 0x000fe20000300000 */
.L_x_805:
        /* <DEDUP_REMOVED lines=11> */
.L_x_806:
[----:B------:R-:W-:Y:S01]  /*1a40*/  IMAD R7, R2, 0x800, R11 ;  /* 0x0000080002077824 */ /* 0x000fe200078e020b */
[C---:B------:R-:W-:Y:S01]  /*1a50*/  R2UR UR6, R6.reuse ;  /* 0x00000000060672ca */ /* 0x040fe200000e0000 */
[C---:B------:R-:W-:Y:S01]  /*1a60*/  VIADD R8, R6.reuse, 0x80 ;  /* 0x0000008006087836 */ /* 0x040fe20000000000 */
[----:B------:R-:W-:Y:S01]  /*1a70*/  WARPGROUP.ARRIVE ;  /* 0x00000000000079c5 */ /* 0x000fe20000000000 */
[----:B-12---:R-:W-:Y:S01]  /*1a80*/  VIADD R9, R6, 0x100 ;  /* 0x0000010006097836 */ /* 0x006fe20000000000 */
        /* <DEDUP_REMOVED lines=414> */
[----:B------:R-:W-:-:S04]  /*3470*/  IMAD R6, R2, 0x40, R19 ;  /* 0x0000004002067824 */ /* 0x000fc800078e0213 */
[----:B------:R-:W-:-:S05]  /*3480*/  IMAD R8, R6, 0x4, R17 ;  /* 0x0000000406087824 */ /* 0x000fca00078e0211 */
        /* <DEDUP_REMOVED lines=15> */
[----:B-1----:R-:W-:Y:S05]  /*3580*/  @!P0 BRA `(.L_x_808) ;  /* 0x0000000000048947 */ /* 0x002fea0003800000 */
[----:B------:R-:W-:Y:S01]  /*3590*/  BPT.TRAP 0x1 ;  /* 0x000000040000795c */ /* 0x000fe20000300000 */
.L_x_808:
[----:B------:R-:W-:-:S04]  /*35a0*/  SHF.L.U32 R10, R18, 0x1f, RZ ;  /* 0x0000001f120a7819 */ /* 0x000fc800000006ff */
[----:B------:R1:W4:Y:S01]  /*35b0*/  SYNCS.PHASECHK.TRANS64.TRYWAIT P1, [R17+URZ+0x31830], R10 ;  /* 0x0318300a110075a7 */ /* 0x000322000802017f */
[----:B------:R-:W-:Y:S05]  /*35c0*/  @!P0 BRA `(.L_x_809) ;  /* 0x0000000000048947 */ /* 0x000fea0003800000 */
[----:B------:R-:W-:Y:S01]  /*35d0*/  BPT.TRAP 0x1 ;  /* 0x000000040000795c */ /* 0x000fe20000300000 */
.L_x_809:
        /* <DEDUP_REMOVED lines=11> */
.L_x_810:
[C---:B-1--4-:R-:W-:Y:S01]  /*3690*/  VIADD R10, R8.reuse, 0x80 ;  /* 0x00000080080a7836 */ /* 0x052fe20000000000 */
[----:B------:R-:W-:Y:S01]  /*36a0*/  R2UR UR4, R9 ;  /* 0x00000000090472ca */ /* 0x000fe200000e0000 */
[C---:B------:R-:W-:Y:S01]  /*36b0*/  VIADD R11, R8.reuse, 0x100 ;  /* 0x00000100080b7836 */ /* 0x040fe20000000000 */
        /* <DEDUP_REMOVED lines=11> */
[C---:B------:R-:W-:Y:S01]  /*3770*/  VIADD R11, R8.reuse, 0x82 ;  /* 0x00000082080b7836 */ /* 0x040fe20000000000 */
[----:B------:R1:W-:Y:S01]  /*3780*/  STL [R1+0x18], R16 ;  /* 0x0000181001007387 */ /* 0x0003e20000100800 */
[----:B------:R-:W-:Y:S01]  /*3790*/  HGMMA.64x8x16.F32 R44, gdesc[UR4], RZ, !UPT ;  /* 0x00000000042c79f0 */ /* 0x000fe2000c7008ff */
[----:B------:R-:W-:Y:S01]  /*37a0*/  UMOV UR7, 0x40000000 ;  /* 0x4000000000077882 */ /* 0x000fe20000000000 */
[----:B------:R-:W-:Y:S01]  /*37b0*/  UMOV UR6, UR8 ;  /* 0x0000000800067c82 */ /* 0x000fe20008000000 */
[----:B------:R-:W-:Y:S01]  /*37c0*/  R2UR UR8, R11 ;  /* 0x000000000b0872ca */ /* 0x000fe200000e0000 */
[----:B------:R-:W-:Y:S01]  /*37d0*/  HGMMA.64x8x16.F32 R48, gdesc[UR4], RZ, !UPT ;  /* 0x00000000043079f0 */ /* 0x000fe2000c7008ff */
[----:B------:R-:W-:Y:S01]  /*37e0*/  UMOV UR6, UR9 ;  /* 0x0000000900067c82 */ /* 0x000fe20008000000 */
[----:B------:R-:W-:Y:S01]  /*37f0*/  UMOV UR7, 0x40000000 ;  /* 0x4000000000077882 */ /* 0x000fe20000000000 */
[----:B------:R-:W-:Y:S01]  /*3800*/  VIADD R11, R8, 0x182 ;  /* 0x00000182080b7836 */ /* 0x000fe20000000000 */
[----:B------:R-:W-:Y:S01]  /*3810*/  HGMMA.64x8x16.F32 R52, gdesc[UR4], RZ, !UPT ;  /* 0x00000000043479f0 */ /* 0x000fe2000c7008ff */
[----:B------:R-:W-:Y:S01]  /*3820*/  UMOV UR6, UR10 ;  /* 0x0000000a00067c82 */ /* 0x000fe20008000000 */
[----:B------:R-:W-:-:S02]  /*3830*/  UMOV UR7, 0x40000000 ;  /* 0x4000000000077882 */ /* 0x000fc40000000000 */
[----:B------:R-:W-:Y:S01]  /*3840*/  HGMMA.64x8x16.F32 R216, gdesc[UR4], RZ, !UPT ;  /* 0x0000000004d879f0 */ /* 0x000fe2000c7008ff */
[----:B------:R-:W-:Y:S01]  /*3850*/  UMOV UR6, UR11 ;  /* 0x0000000b00067c82 */ /* 0x000fe20008000000 */
[----:B------:R-:W-:Y:S01]  /*3860*/  UMOV UR7, 0x40000000 ;  /* 0x4000000000077882 */ /* 0x000fe20000000000 */
[----:B------:R-:W-:Y:S01]  /*3870*/  R2UR UR10, R11 ;  /* 0x000000000b0a72ca */ /* 0x000fe200000e0000 */
[----:B------:R-:W-:Y:S01]  /*3880*/  HGMMA.64x8x16.F32 R220, gdesc[UR4], RZ, !UPT ;  /* 0x0000000004dc79f0 */ /* 0x000fe2000c7008ff */
[----:B------:R-:W-:Y:S01]  /*3890*/  R2UR UR6, R10 ;  /* 0x000000000a0672ca */ /* 0x000fe200000e0000 */
[----:B------:R-:W-:Y:S01]  /*38a0*/  VIADD R10, R9, 0x2 ;  /* 0x00000002090a7836 */ /* 0x000fe20000000000 */
        /* <DEDUP_REMOVED lines=8> */
[C---:B------:R-:W-:Y:S01]  /*3930*/  VIADD R10, R8.reuse, 0x4 ;  /* 0x00000004080a7836 */ /* 0x040fe20000000000 */
[----:B------:R-:W-:Y:S01]  /*3940*/  HGMMA.64x8x16.F32 R44, gdesc[UR4], R44 ;  /* 0x00000000042c79f0 */ /* 0x000fe2000870082c */
        /* <DEDUP_REMOVED lines=9> */
[----:B------:R-:W-:-:S02]  /*39e0*/  UMOV UR7, 0x40000000 ;  /* 0x4000000000077882 */ /* 0x000fc40000000000 */
[----:B------:R-:W-:Y:S01]  /*39f0*/  HGMMA.64x8x16.F32 R216, gdesc[UR4], R216 ;  /* 0x0000000004d879f0 */ /* 0x000fe200087008d8 */
[----:B------:R-:W-:Y:S01]  /*3a00*/  UMOV UR6, UR11 ;  /* 0x0000000b00067c82 */ /* 0x000fe20008000000 */
[----:B------:R-:W-:Y:S01]  /*3a10*/  UMOV UR7, 0x40000000 ;  /* 0x4000000000077882 */ /* 0x000fe20000000000 */
[----:B------:R-:W-:Y:S01]  /*3a20*/  R2UR UR10, R11 ;  /* 0x000000000b0a72ca */ /* 0x000fe200000e0000 */
[----:B------:R-:W-:Y:S01]  /*3a30*/  HGMMA.64x8x16.F32 R220, gdesc[UR4], R220 ;  /* 0x0000000004dc79f0 */ /* 0x000fe200087008dc */
        /* <DEDUP_REMOVED lines=334> */
[----:B------:R-:W-:Y:S01]  /*4f20*/  VIADD R10, R8, 0x786 ;  /* 0x00000786080a7836 */ /* 0x000fe20000000000 */
        /* <DEDUP_REMOVED lines=39> */
[----:B------:R-:W-:Y:S02]  /*51a0*/  ULDC UR4, c[0x0][0x744] ;  /* 0x0001d10000047ab9 */ /* 0x000fe40000000800 */
[----:B------:R-:W-:-:S02]  /*51b0*/  WARPGROUP.DEPBAR.LE gsb0, 0x1 ;  /* 0x00008000000079c5 */ /* 0x000fc40000010100 */
[----:B------:R-:W-:Y:S01]  /*51c0*/  FMUL.FTZ R237, R24, UR8 ;  /* 0x0000000818ed7c20 */ /* 0x000fe20008410000 */
[----:B------:R-:W-:Y:S01]  /*51d0*/  FMUL.FTZ R8, R25, UR8 ;  /* 0x0000000819087c20 */ /* 0x000fe20008410000 */
[----:B------:R-:W-:Y:S01]  /*51e0*/  FMUL.FTZ R10, R28, UR8 ;  /* 0x000000081c0a7c20 */ /* 0x000fe20008410000 */
[----:B------:R-:W-:Y:S01]  /*51f0*/  FMUL.FTZ R11, R29, UR8 ;  /* 0x000000081d0b7c20 */ /* 0x000fe20008410000 */
[----:B------:R-:W-:Y:S01]  /*5200*/  FMUL.FTZ R26, R26, UR8 ;  /* 0x000000081a1a7c20 */ /* 0x000fe20008410000 */
[----:B------:R-:W-:Y:S01]  /*5210*/  FMUL.FTZ R14, R32, UR8 ;  /* 0x00000008200e7c20 */ /* 0x000fe20008410000 */
[----:B------:R-:W4:Y:S01]  /*5220*/  MUFU.TANH R237, R237 ;  /* 0x000000ed00ed7308 */ /* 0x000f220000002400 */
[----:B------:R-:W-:Y:S01]  /*5230*/  FMUL.FTZ R15, R33, UR8 ;  /* 0x00000008210f7c20 */ /* 0x000fe20008410000 */
[----:B------:R-:W-:Y:S01]  /*5240*/  FMUL.FTZ R22, R36, UR8 ;  /* 0x0000000824167c20 */ /* 0x000fe20008410000 */
[----:B------:R-:W-:Y:S01]  /*5250*/  FMUL.FTZ R23, R37, UR8 ;  /* 0x0000000825177c20 */ /* 0x000fe20008410000 */
[----:B------:R-:W-:Y:S01]  /*5260*/  FMUL.FTZ R9, R27, UR8 ;  /* 0x000000081b097c20 */ /* 0x000fe20008410000 */
[----:B------:R-:W-:Y:S01]  /*5270*/  FMUL.FTZ R12, R30, UR8 ;  /* 0x000000081e0c7c20 */ /* 0x000fe20008410000 */
[----:B------:R-:W-:Y:S01]  /*5280*/  FMUL.FTZ R13, R31, UR8 ;  /* 0x000000081f0d7c20 */ /* 0x000fe20008410000 */
[----:B------:R-:W-:Y:S01]  /*5290*/  FMUL.FTZ R24, R40, UR8 ;  /* 0x0000000828187c20 */ /* 0x000fe20008410000 */
[----:B------:R-:W2:Y:S01]  /*52a0*/  MUFU.TANH R8, R8 ;  /* 0x0000000800087308 */ /* 0x000ea20000002400 */
[----:B------:R-:W-:Y:S01]  /*52b0*/  FMUL.FTZ R21, R35, UR8 ;  /* 0x0000000823157c20 */ /* 0x000fe20008410000 */
[----:B------:R-:W-:Y:S01]  /*52c0*/  FMUL.FTZ R27, R39, UR8 ;  /* 0x00000008271b7c20 */ /* 0x000fe20008410000 */
[----:B------:R-:W-:Y:S01]  /*52d0*/  FMUL.FTZ R20, R34, UR8 ;  /* 0x0000000822147c20 */ /* 0x000fe20008410000 */
[----:B------:R-:W-:-:S04]  /*52e0*/  FMUL.FTZ R28, R42, UR8 ;  /* 0x000000082a1c7c20 */ /* 0x000fc80008410000 */
[----:B------:R-:W3:Y:S08]  /*52f0*/  MUFU.TANH R10, R10 ;  /* 0x0000000a000a7308 */ /* 0x000ef00000002400 */
[----:B------:R-:W3:Y:S08]  /*5300*/  MUFU.TANH R11, R11 ;  /* 0x0000000b000b7308 */ /* 0x000ef00000002400 */
[----:B-1----:R1:W-:Y:S08]  /*5310*/  MUFU.TANH R16, R26 ;  /* 0x0000001a00107308 */ /* 0x0023f00000002400 */
[----:B------:R-:W3:Y:S01]  /*5320*/  MUFU.TANH R14, R14 ;  /* 0x0000000e000e7308 */ /* 0x000ee20000002400 */
[----:B-1----:R-:W-:-:S05]  /*5330*/  IMAD R26, R3, 0x40, R19 ;  /* 0x00000040031a7824 */ /* 0x002fca00078e0213 */
[----:B------:R-:W-:Y:S02]  /*5340*/  VIADDMNMX R25, R26, R229, R230, PT ;  /* 0x000000e51a197246 */ /* 0x000fe400038001e6 */
[----:B------:R-:W1:Y:S01]  /*5350*/  MUFU.TANH R15, R15 ;  /* 0x0000000f000f7308 */ /* 0x000e620000002400 */
[----:B------:R-:W-:Y:S01]  /*5360*/  IADD3 R31, R229, 0x8, R26 ;  /* 0x00000008e51f7810 */ /* 0x000fe20007ffe01a */
[----:B------:R-:W-:Y:S01]  /*5370*/  FMUL.FTZ R26, R38, UR8 ;  /* 0x00000008261a7c20 */ /* 0x000fe20008410000 */
[C---:B------:R-:W-:Y:S02]  /*5380*/  ISETP.GT.AND P6, PT, R25.reuse, RZ, PT ;  /* 0x000000ff1900720c */ /* 0x040fe40003fc4270 */
[C---:B------:R-:W-:Y:S02]  /*5390*/  ISETP.GT.AND P1, PT, R25.reuse, 0x1, PT ;  /* 0x000000011900780c */ /* 0x040fe40003f24270 */
[C---:B------:R-:W-:Y:S01]  /*53a0*/  ISETP.GT.AND P2, PT, R25.reuse, 0x10, PT ;  /* 0x000000101900780c */ /* 0x040fe20003f44270 */
[----:B------:R-:W1:Y:S01]  /*53b0*/  MUFU.TANH R22, R22 ;  /* 0x0000001600167308 */ /* 0x000e620000002400 */
[----:B------:R-:W-:-:S02]  /*53c0*/  ISETP.GT.AND P3, PT, R25, 0x11, PT ;  /* 0x000000111900780c */ /* 0x000fc40003f64270 */
[----:B----4-:R-:W-:Y:S02]  /*53d0*/  FSEL R235, R237, -INF , P6 ;  /* 0xff800000edeb7808 */ /* 0x010fe40003000000 */
[C---:B--2---:R-:W-:Y:S01]  /*53e0*/  FSEL R227, R8.reuse, -INF , P1 ;  /* 0xff80000008e37808 */ /* 0x044fe20000800000 */
[----:B------:R-:W-:Y:S01]  /*53f0*/  FFMA.FTZ R8, -R8, R8, 1 ;  /* 0x3f80000008087423 */ /* 0x000fe20000010108 */
[----:B---3--:R-:W-:Y:S01]  /*5400*/  FSEL R226, R10, -INF , P2 ;  /* 0xff8000000ae27808 */ /* 0x008fe20001000000 */
[----:B------:R-:W2:Y:S01]  /*5410*/  MUFU.TANH R23, R23 ;  /* 0x0000001700177308 */ /* 0x000ea20000002400 */
[----:B------:R-:W-:Y:S01]  /*5420*/  FSEL R225, R11, -INF , P3 ;  /* 0xff8000000be17808 */ /* 0x000fe20001800000 */
[--C-:B------:R-:W-:Y:S01]  /*5430*/  FFMA.FTZ R235, R235, UR4, -R7.reuse ;  /* 0x00000004ebeb7c23 */ /* 0x100fe20008010807 */
[----:B------:R-:W-:Y:S01]  /*5440*/  ISETP.GT.AND P4, PT, R25, 0x20, PT ;  /* 0x000000201900780c */ /* 0x000fe20003f84270 */
[--C-:B------:R-:W-:Y:S01]  /*5450*/  FFMA.FTZ R227, R227, UR4, -R7.reuse ;  /* 0x00000004e3e37c23 */ /* 0x100fe20008010807 */
[C---:B------:R-:W-:Y:S01]  /*5460*/  ISETP.GT.AND P5, PT, R25.reuse, 0x21, PT ;  /* 0x000000211900780c */ /* 0x040fe20003fa4270 */
[--C-:B------:R-:W-:Y:S01]  /*5470*/  FFMA.FTZ R226, R226, UR4, -R7.reuse ;  /* 0x00000004e2e27c23 */ /* 0x100fe20008010807 */
[C---:B------:R-:W-:Y:S01]  /*5480*/  ISETP.GT.AND P6, PT, R25.reuse, 0x30, PT ;  /* 0x000000301900780c */ /* 0x040fe20003fc4270 */
[----:B------:R-:W3:Y:S01]  /*5490*/  MUFU.TANH R9, R9 ;  /* 0x0000000900097308 */ /* 0x000ee20000002400 */
[----:B------:R-:W-:Y:S01]  /*54a0*/  ISETP.GT.AND P1, PT, R25, 0x31, PT ;  /* 0x000000311900780c */ /* 0x000fe20003f24270 */
[--C-:B------:R-:W-:Y:S01]  /*54b0*/  FFMA.FTZ R225, R225, UR4, -R7.reuse ;  /* 0x00000004e1e17c23 */ /* 0x100fe20008010807 */
[C---:B------:R-:W-:Y:S01]  /*54c0*/  ISETP.GT.AND P2, PT, R25.reuse, 0x40, PT ;  /* 0x000000401900780c */ /* 0x040fe20003f44270 */
[----:B------:R-:W-:Y:S01]  /*54d0*/  FFMA.FTZ R10, -R10, R10, 1 ;  /* 0x3f8000000a0a7423 */ /* 0x000fe2000001010a */
[----:B------:R-:W-:Y:S01]  /*54e0*/  ISETP.GT.AND P3, PT, R25, 0x41, PT ;  /* 0x000000411900780c */ /* 0x000fe20003f64270 */
[----:B------:R-:W-:Y:S01]  /*54f0*/  FMUL.FTZ R25, R41, UR8 ;  /* 0x0000000829197c20 */ /* 0x000fe20008410000 */
[----:B------:R-:W-:Y:S01]  /*5500*/  VIMNMX R31, R230, R31, PT ;  /* 0x0000001fe61f7248 */ /* 0x000fe20003fe0100 */
[----:B------:R-:W4:Y:S01]  /*5510*/  MUFU.TANH R12, R12 ;  /* 0x0000000c000c7308 */ /* 0x000f220000002400 */
[C---:B------:R-:W-:Y:S01]  /*5520*/  FSEL R35, R14.reuse, -INF , P4 ;  /* 0xff8000000e237808 */ /* 0x040fe20002000000 */
[----:B------:R-:W-:Y:S01]  /*5530*/  FFMA.FTZ R14, -R14, R14, 1 ;  /* 0x3f8000000e0e7423 */ /* 0x000fe2000001010e */
[----:B-1----:R-:W-:Y:S01]  /*5540*/  FSEL R39, R15, -INF , P5 ;  /* 0xff8000000f277808 */ /* 0x002fe20002800000 */
[----:B------:R-:W-:Y:S01]  /*5550*/  FFMA.FTZ R11, -R11, R11, 1 ;  /* 0x3f8000000b0b7423 */ /* 0x000fe2000001010b */
[----:B------:R-:W-:Y:S01]  /*5560*/  FSEL R30, R22, -INF , P6 ;  /* 0xff800000161e7808 */ /* 0x000fe20003000000 */
[--C-:B------:R-:W-:Y:S01]  /*5570*/  FFMA.FTZ R42, R35, UR4, -R7.reuse ;  /* 0x00000004232a7c23 */ /* 0x100fe20008010807 */
[----:B--2---:R-:W-:Y:S01]  /*5580*/  FSEL R29, R23, -INF , P1 ;  /* 0xff800000171d7808 */ /* 0x004fe20000800000 */
[----:B------:R-:W1:Y:S01]  /*5590*/  MUFU.TANH R13, R13 ;  /* 0x0000000d000d7308 */ /* 0x000e620000002400 */
[----:B------:R-:W-:Y:S01]  /*55a0*/  ISETP.GT.AND P4, PT, R31, RZ, PT ;  /* 0x000000ff1f00720c */ /* 0x000fe20003f84270 */
[--C-:B------:R-:W-:Y:S01]  /*55b0*/  FFMA.FTZ R39, R39, UR4, -R7.reuse ;  /* 0x0000000427277c23 */ /* 0x100fe20008010807 */
[C---:B------:R-:W-:Y:S01]  /*55c0*/  ISETP.GT.AND P5, PT, R31.reuse, 0x1, PT ;  /* 0x000000011f00780c */ /* 0x040fe20003fa4270 */
[--C-:B------:R-:W-:Y:S01]  /*55d0*/  FFMA.FTZ R30, R30, UR4, -R7.reuse ;  /* 0x000000041e1e7c23 */ /* 0x100fe20008010807 */
[----:B------:R-:W-:Y:S01]  /*55e0*/  ISETP.GT.AND P6, PT, R31, 0x10, PT ;  /* 0x000000101f00780c */ /* 0x000fe20003fc4270 */
[----:B------:R-:W-:Y:S01]  /*55f0*/  FFMA.FTZ R29, R29, UR4, -R7 ;  /* 0x000000041d1d7c23 */ /* 0x000fe20008010807 */
[----:B------:R-:W-:Y:S01]  /*5600*/  ISETP.GT.AND P1, PT, R31, 0x11, PT ;  /* 0x000000111f00780c */ /* 0x000fe20003f24270 */
[----:B------:R-:W2:Y:S01]  /*5610*/  MUFU.TANH R24, R24 ;  /* 0x0000001800187308 */ /* 0x000ea20000002400 */
[----:B------:R-:W-:Y:S01]  /*5620*/  FSEL R33, R16, -INF , P4 ;  /* 0xff80000010217808 */ /* 0x000fe20002000000 */
[----:B------:R-:W-:Y:S01]  /*5630*/  FFMA.FTZ R22, -R22, R22, 1 ;  /* 0x3f80000016167423 */ /* 0x000fe20000010116 */
[----:B---3--:R-:W-:-:S02]  /*5640*/  FSEL R234, R9, -INF , P5 ;  /* 0xff80000009ea7808 */ /* 0x008fc40002800000 */
[----:B----4-:R-:W-:Y:S02]  /*5650*/  FSEL R37, R12, -INF , P6 ;  /* 0xff8000000c257808 */ /* 0x010fe40003000000 */
[----:B------:R-:W-:Y:S01]  /*5660*/  ISETP.GT.AND P4, PT, R31, 0x30, PT ;  /* 0x000000301f00780c */ /* 0x000fe20003f84270 */
[----:B------:R-:W3:Y:S01]  /*5670*/  MUFU.TANH R25, R25 ;  /* 0x0000001900197308 */ /* 0x000ee20000002400 */
[----:B-1----:R-:W-:Y:S01]  /*5680*/  FSEL R34, R13, -INF , P1 ;  /* 0xff8000000d227808 */ /* 0x002fe20000800000 */
[--C-:B------:R-:W-:Y:S01]  /*5690*/  FFMA.FTZ R234, R234, UR4, -R6.reuse ;  /* 0x00000004eaea7c23 */ /* 0x100fe20008010806 */
[----:B------:R-:W-:Y:S01]  /*56a0*/  ISETP.GT.AND P5, PT, R31, 0x31, PT ;  /* 0x000000311f00780c */ /* 0x000fe20003fa4270 */
[--C-:B------:R-:W-:Y:S01]  /*56b0*/  FFMA.FTZ R37, R37, UR4, -R6.reuse ;  /* 0x0000000425257c23 */ /* 0x100fe20008010806 */
[C---:B------:R-:W-:Y:S01]  /*56c0*/  ISETP.GT.AND P6, PT, R31.reuse, 0x40, PT ;  /* 0x000000401f00780c */ /* 0x040fe20003fc4270 */
[----:B------:R-:W-:Y:S01]  /*56d0*/  FFMA.FTZ R34, R34, UR4, -R6 ;  /* 0x0000000422227c23 */ /* 0x000fe20008010806 */
[C---:B------:R-:W-:Y:S01]  /*56e0*/  ISETP.GT.AND P1, PT, R31.reuse, 0x41, PT ;  /* 0x000000411f00780c */ /* 0x040fe20003f24270 */
[----:B------:R-:W1:Y:S01]  /*56f0*/  MUFU.TANH R20, R20 ;  /* 0x0000001400147308 */ /* 0x000e620000002400 */
[C---:B--2---:R-:W-:Y:S01]  /*5700*/  FSEL R32, R24.reuse, -INF , P2 ;  /* 0xff80000018207808 */ /* 0x044fe20001000000 */
[----:B------:R-:W-:Y:S01]  /*5710*/  FFMA.FTZ R24, -R24, R24, 1 ;  /* 0x3f80000018187423 */ /* 0x000fe20000010118 */
[----:B------:R-:W-:-:S03]  /*5720*/  ISETP.GT.AND P2, PT, R31, 0x20, PT ;  /* 0x000000201f00780c */ /* 0x000fc60003f44270 */
[--C-:B------:R-:W-:Y:S02]  /*5730*/  FFMA.FTZ R32, R32, UR4, -R7.reuse ;  /* 0x0000000420207c23 */ /* 0x100fe40008010807 */
[----:B------:R-:W2:Y:S01]  /*5740*/  MUFU.TANH R21, R21 ;  /* 0x0000001500157308 */ /* 0x000ea20000002400 */
[----:B---3--:R-:W-:Y:S02]  /*5750*/  FSEL R36, R25, -INF , P3 ;  /* 0xff80000019247808 */ /* 0x008fe40001800000 */
[----:B------:R-:W-:Y:S01]  /*5760*/  ISETP.GT.AND P3, PT, R31, 0x21, PT ;  /* 0x000000211f00780c */ /* 0x000fe20003f64270 */
[----:B------:R-:W-:Y:S02]  /*5770*/  FMUL.FTZ R31, R43, UR8 ;  /* 0x000000082b1f7c20 */ /* 0x000fe40008410000 */
[----:B------:R-:W-:Y:S01]  /*5780*/  FFMA.FTZ R36, R36, UR4, -R7 ;  /* 0x0000000424247c23 */ /* 0x000fe20008010807 */
[----:B------:R-:W-:Y:S01]  /*5790*/  FFMA.FTZ R7, R33, UR4, -R6 ;  /* 0x0000000421077c23 */ /* 0x000fe20008010806 */
[----:B------:R-:W3:Y:S01]  /*57a0*/  MUFU.TANH R26, R26 ;  /* 0x0000001a001a7308 */ /* 0x000ee20000002400 */
[----:B-1----:R-:W-:-:S05]  /*57b0*/  FSEL R41, R20, -INF , P2 ;  /* 0xff80000014297808 */ /* 0x002fca0001000000 */
[----:B------:R-:W-:Y:S02]  /*57c0*/  FFMA.FTZ R41, R41, UR4, -R6 ;  /* 0x0000000429297c23 */ /* 0x000fe40008010806 */
[----:B------:R-:W1:Y:S01]  /*57d0*/  MUFU.TANH R27, R27 ;  /* 0x0000001b001b7308 */ /* 0x000e620000002400 */
[----:B--2---:R-:W-:-:S05]  /*57e0*/  FSEL R33, R21, -INF , P3 ;  /* 0xff80000015217808 */ /* 0x004fca0001800000 */
[----:B------:R-:W-:Y:S02]  /*57f0*/  FFMA.FTZ R33, R33, UR4, -R6 ;  /* 0x0000000421217c23 */ /* 0x000fe40008010806 */
[----:B------:R-:W2:Y:S01]  /*5800*/  MUFU.TANH R28, R28 ;  /* 0x0000001c001c7308 */ /* 0x000ea20000002400 */
[----:B---3--:R-:W-:-:S05]  /*5810*/  FSEL R35, R26, -INF , P4 ;  /* 0xff8000001a237808 */ /* 0x008fca0002000000 */
[----:B------:R-:W-:Y:S02]  /*5820*/  FFMA.FTZ R35, R35, UR4, -R6 ;  /* 0x0000000423237c23 */ /* 0x000fe40008010806 */
[----:B------:R-:W3:Y:S01]  /*5830*/  MUFU.TANH R31, R31 ;  /* 0x0000001f001f7308 */ /* 0x000ee20000002400 */
[----:B-1----:R-:W-:-:S05]  /*5840*/  FSEL R40, R27, -INF , P5 ;  /* 0xff8000001b287808 */ /* 0x002fca0002800000 */
[----:B------:R-:W-:Y:S02]  /*5850*/  FFMA.FTZ R40, R40, UR4, -R6 ;  /* 0x0000000428287c23 */ /* 0x000fe40008010806 */
[----:B------:R-:W-:Y:S01]  /*5860*/  MUFU.EX2 R235, R235 ;  /* 0x000000eb00eb7308 */ /* 0x000fe20000000800 */
[----:B--2---:R-:W-:-:S05]  /*5870*/  FSEL R38, R28, -INF , P6 ;  /* 0xff8000001c267808 */ /* 0x004fca0003000000 */
[----:B------:R-:W-:Y:S02]  /*5880*/  FFMA.FTZ R38, R38, UR4, -R6 ;  /* 0x0000000426267c23 */ /* 0x000fe40008010806 */
[----:B------:R-:W-:Y:S01]  /*5890*/  MUFU.EX2 R227, R227 ;  /* 0x000000e300e37308 */ /* 0x000fe20000000800 */
[----:B---3--:R-:W-:-:S05]  /*58a0*/  FSEL R224, R31, -INF , P1 ;  /* 0xff8000001fe07808 */ /* 0x008fca0000800000 */
[----:B------:R-:W-:Y:S01]  /*58b0*/  FFMA.FTZ R224, R224, UR4, -R6 ;  /* 0x00000004e0e07c23 */ /* 0x000fe20008010806 */
[----:B------:R-:W-:Y:S01]  /*58c0*/  IMAD R6, R19, 0x4, R17 ;  /* 0x0000000413067824 */ /* 0x000fe200078e0211 */
[----:B------:R-:W-:Y:S04]  /*58d0*/  MUFU.EX2 R234, R234 ;  /* 0x000000ea00ea7308 */ /* 0x000fe80000000800 */
[----:B------:R-:W1:Y:S04]  /*58e0*/  LDS R43, [R6+0x2c300] ;  /* 0x02c30000062b7984 */ /* 0x000e680000000800 */
[----:B------:R2:W3:Y:S01]  /*58f0*/  LDS R236, [R6+0x2c320] ;  /* 0x02c3200006ec7984 */ /* 0x0004e20000000800 */
[----:B------:R-:W-:-:S02]  /*5900*/  WARPGROUP.DEPBAR.LE gsb0, 0x0 ;  /* 0x00008000000079c5 */ /* 0x000fc40000010000 */
[----:B------:R-:W-:Y:S01]  /*5910*/  MUFU.EX2 R226, R226 ;  /* 0x000000e200e27308 */ /* 0x000fe20000000800 */
[----:B--2---:R-:W-:-:S07]  /*5920*/  FFMA.FTZ R6, -R237, R237, 1 ;  /* 0x3f800000ed067423 */ /* 0x004fce00000101ed */
[----:B------:R-:W2:Y:S08]  /*5930*/  MUFU.EX2 R237, R7 ;  /* 0x0000000700ed7308 */ /* 0x000eb00000000800 */
[----:B------:R-:W-:Y:S08]  /*5940*/  MUFU.EX2 R42, R42 ;  /* 0x0000002a002a7308 */ /* 0x000ff00000000800 */
[----:B------:R-:W-:Y:S01]  /*5950*/  MUFU.EX2 R30, R30 ;  /* 0x0000001e001e7308 */ /* 0x000fe20000000800 */
[----:B--2---:R-:W-:-:S07]  /*5960*/  F2FP.F16.F32.PACK_AB R7, R234, R237 ;  /* 0x000000edea07723e */ /* 0x004fce00000000ff */
[----:B------:R-:W2:Y:S01]  /*5970*/  MUFU.EX2 R36, R36 ;  /* 0x0000002400247308 */ /* 0x000ea20000000800 */
[--C-:B-1----:R-:W-:Y:S01]  /*5980*/  FADD.FTZ R44, R44, -R43.reuse ;  /* 0x8000002b2c2c7221 */ /* 0x102fe20000010000 */
[--C-:B------:R-:W-:Y:S01]  /*5990*/  FADD.FTZ R45, R45, -R43.reuse ;  /* 0x8000002b2d2d7221 */ /* 0x100fe20000010000 */
[--C-:B------:R-:W-:Y:S01]  /*59a0*/  FADD.FTZ R48, R48, -R43.reuse ;  /* 0x8000002b30307221 */ /* 0x100fe20000010000 */
[--C-:B------:R-:W-:Y:S01]  /*59b0*/  FADD.FTZ R217, R217, -R43.reuse ;  /* 0x8000002bd9d97221 */ /* 0x100fe20000010000 */
[----:B------:R-:W-:Y:S01]  /*59c0*/  FMUL.FTZ R44, R235, R44 ;  /* 0x0000002ceb2c7220 */ /* 0x000fe20000410000 */
[C---:B------:R-:W-:Y:S01]  /*59d0*/  FMUL.FTZ R45, R227.reuse, R45 ;  /* 0x0000002de32d7220 */ /* 0x040fe20000410000 */
[----:B------:R-:W-:Y:S01]  /*59e0*/  FMUL.FTZ R48, R226, R48 ;  /* 0x00000030e2307220 */ /* 0x000fe20000410000 */
[----:B------:R-:W-:Y:S01]  /*59f0*/  MUFU.EX2 R37, R37 ;  /* 0x0000002500257308 */ /* 0x000fe20000000800 */
[----:B------:R-:W-:Y:S01]  /*5a00*/  FMUL.FTZ R44, R6, R44 ;  /* 0x0000002c062c7220 */ /* 0x000fe20000410000 */
[----:B------:R-:W-:Y:S01]  /*5a10*/  F2FP.F16.F32.PACK_AB R6, R227, R235 ;  /* 0x000000ebe306723e */ /* 0x000fe200000000ff */
[----:B------:R-:W-:Y:S01]  /*5a20*/  BAR.SYNC.DEFER_BLOCKING 0x9, 0x100 ;  /* 0x0244000000007b1d */ /* 0x000fe20000010000 */
[----:B------:R-:W-:Y:S01]  /*5a30*/  FMUL.FTZ R8, R8, R45 ;  /* 0x0000002d08087220 */ /* 0x000fe20000410000 */
[--C-:B------:R-:W-:Y:S01]  /*5a40*/  FADD.FTZ R45, R52, -R43.reuse ;  /* 0x8000002b342d7221 */ /* 0x100fe20000010000 */
[----:B------:R-:W-:Y:S01]  /*5a50*/  FMUL.FTZ R10, R10, R48 ;  /* 0x000000300a0a7220 */ /* 0x000fe20000410000 */
[--C-:B------:R-:W-:Y:S01]  /*5a60*/  FADD.FTZ R48, R49, -R43.reuse ;  /* 0x8000002b31307221 */ /* 0x100fe20000010000 */
[--C-:B------:R-:W-:Y:S01]  /*5a70*/  FADD.FTZ R49, R216, -R43.reuse ;  /* 0x8000002bd8317221 */ /* 0x100fe20000010000 */
[--C-:B------:R-:W-:Y:S01]  /*5a80*/  FADD.FTZ R52, R53, -R43.reuse ;  /* 0x8000002b35347221 */ /* 0x100fe20000010000 */
[--C-:B------:R-:W-:Y:S01]  /*5a90*/  FADD.FTZ R220, R220, -R43.reuse ;  /* 0x8000002bdcdc7221 */ /* 0x100fe20000010000 */
[----:B------:R-:W-:Y:S01]  /*5aa0*/  FADD.FTZ R43, R221, -R43 ;  /* 0x8000002bdd2b7221 */ /* 0x000fe20000010000 */
[----:B------:R-:W-:Y:S01]  /*5ab0*/  MUFU.EX2 R41, R41 ;  /* 0x0000002900297308 */ /* 0x000fe20000000800 */
[--C-:B---3--:R-:W-:Y:S01]  /*5ac0*/  FADD.FTZ R46, R46, -R236.reuse ;  /* 0x800000ec2e2e7221 */ /* 0x108fe20000010000 */
[--C-:B------:R-:W-:Y:S01]  /*5ad0*/  FADD.FTZ R50, R50, -R236.reuse ;  /* 0x800000ec32327221 */ /* 0x100fe20000010000 */
[----:B--2---:R-:W-:Y:S01]  /*5ae0*/  FMUL.FTZ R43, R36, R43 ;  /* 0x0000002b242b7220 */ /* 0x004fe20000410000 */
[----:B------:R-:W-:Y:S01]  /*5af0*/  FFMA.FTZ R12, -R12, R12, 1 ;  /* 0x3f8000000c0c7423 */ /* 0x000fe2000001010c */
[----:B------:R-:W-:Y:S01]  /*5b00*/  FMUL.FTZ R46, R237, R46 ;  /* 0x0000002eed2e7220 */ /* 0x000fe20000410000 */
[----:B------:R-:W-:-:S02]  /*5b10*/  FADD.FTZ R54, R54, -R236 ;  /* 0x800000ec36367221 */ /* 0x000fc40000010000 */
[----:B------:R-:W1:Y:S08]  /*5b20*/  MUFU.EX2 R225, R225 ;  /* 0x000000e100e17308 */ /* 0x000e700000000800 */
[----:B------:R-:W2:Y:S01]  /*5b30*/  MUFU.EX2 R34, R34 ;  /* 0x0000002200227308 */ /* 0x000ea20000000800 */
[----:B------:R3:W-:Y:S07]  /*5b40*/  STSM.16.M88.2 [R0+0x2c500], R6 ;  /* 0x02c5000600007844 */ /* 0x0007ee0000000100 */
[----:B------:R-:W4:Y:S01]  /*5b50*/  MUFU.EX2 R39, R39 ;  /* 0x0000002700277308 */ /* 0x000f220000000800 */
[----:B------:R-:W-:Y:S01]  /*5b60*/  FFMA.FTZ R20, -R20, R20, 1 ;  /* 0x3f80000014147423 */ /* 0x000fe20000010114 */
[--C-:B------:R-:W-:Y:S01]  /*5b70*/  FADD.FTZ R218, R218, -R236.reuse ;  /* 0x800000ecdada7221 */ /* 0x100fe20000010000 */
[----:B------:R-:W-:-:S05]  /*5b80*/  FADD.FTZ R223, R223, -R236 ;  /* 0x800000ecdfdf7221 */ /* 0x000fca0000010000 */
[----:B------:R-:W-:Y:S01]  /*5b90*/  MUFU.EX2 R35, R35 ;  /* 0x0000002300237308 */ /* 0x000fe20000000800 */
[----:B---3--:R-:W-:Y:S01]  /*5ba0*/  FFMA.FTZ R6, -R15, R15, 1 ;  /* 0x3f8000000f067423 */ /* 0x008fe2000001010f */
[----:B------:R-:W-:-:S06]  /*5bb0*/  FMUL.FTZ R15, R42, R45 ;  /* 0x0000002d2a0f7220 */ /* 0x000fcc0000410000 */
[----:B------:R-:W-:Y:S01]  /*5bc0*/  MUFU.EX2 R224, R224 ;  /* 0x000000e000e07308 */ /* 0x000fe20000000800 */
[----:B------:R-:W-:Y:S01]  /*5bd0*/  FMUL.FTZ R15, R14, R15 ;  /* 0x0000000f0e0f7220 */ /* 0x000fe20000410000 */
[----:B------:R-:W-:Y:S01]  /*5be0*/  FFMA.FTZ R14, -R23, R23, 1 ;  /* 0x3f800000170e7423 */ /* 0x000fe20000010117 */
[----:B------:R-:W-:-:S05]  /*5bf0*/  FMUL.FTZ R23, R30, R49 ;  /* 0x000000311e177220 */ /* 0x000fca0000410000 */
[----:B------:R-:W3:Y:S01]  /*5c00*/  MUFU.EX2 R29, R29 ;  /* 0x0000001d001d7308 */ /* 0x000ee20000000800 */
[----:B------:R-:W-:Y:S01]  /*5c10*/  FMUL.FTZ R23, R22, R23 ;  /* 0x0000001716177220 */ /* 0x000fe20000410000 */
[----:B------:R-:W-:-:S06]  /*5c20*/  FFMA.FTZ R22, -R25, R25, 1 ;  /* 0x3f80000019167423 */ /* 0x000fcc0000010119 */
[----:B------:R-:W-:Y:S01]  /*5c30*/  MUFU.EX2 R40, R40 ;  /* 0x0000002800287308 */ /* 0x000fe20000000800 */
[----:B------:R-:W-:Y:S01]  /*5c40*/  FFMA.FTZ R26, -R26, R26, 1 ;  /* 0x3f8000001a1a7423 */ /* 0x000fe2000001011a */
[----:B------:R-:W-:Y:S01]  /*5c50*/  FFMA.FTZ R31, -R31, R31, 1 ;  /* 0x3f8000001f1f7423 */ /* 0x000fe2000001011f */
[----:B-1----:R-:W-:Y:S01]  /*5c60*/  F2FP.F16.F32.PACK_AB R226, R225, R226 ;  /* 0x000000e2e1e2723e */ /* 0x002fe200000000ff */
[--C-:B------:R-:W-:Y:S01]  /*5c70*/  FADD.FTZ R47, R47, -R236.reuse ;  /* 0x800000ec2f2f7221 */ /* 0x100fe20000010000 */
[----:B------:R-:W-:Y:S01]  /*5c80*/  FMUL.FTZ R48, R225, R48 ;  /* 0x00000030e1307220 */ /* 0x000fe20000410000 */
[--C-:B------:R-:W-:Y:S01]  /*5c90*/  FADD.FTZ R51, R51, -R236.reuse ;  /* 0x800000ec33337221 */ /* 0x100fe20000010000 */
[--C-:B------:R-:W-:Y:S01]  /*5ca0*/  FADD.FTZ R55, R55, -R236.reuse ;  /* 0x800000ec37377221 */ /* 0x100fe20000010000 */
[----:B------:R1:W1:Y:S01]  /*5cb0*/  MUFU.EX2 R7, R32 ;  /* 0x0000002000077308 */ /* 0x0002620000000800 */
[----:B--2---:R-:W-:Y:S01]  /*5cc0*/  F2FP.F16.F32.PACK_AB R227, R34, R37 ;  /* 0x0000002522e3723e */ /* 0x004fe200000000ff */
[----:B------:R-:W-:Y:S01]  /*5cd0*/  FMUL.FTZ R47, R234, R47 ;  /* 0x0000002fea2f7220 */ /* 0x000fe20000410000 */
[----:B----4-:R-:W-:Y:S01]  /*5ce0*/  F2FP.F16.F32.PACK_AB R42, R39, R42 ;  /* 0x0000002a272a723e */ /* 0x010fe200000000ff */
[----:B------:R-:W-:Y:S01]  /*5cf0*/  FMUL.FTZ R11, R11, R48 ;  /* 0x000000300b0b7220 */ /* 0x000fe20000410000 */
[----:B---3--:R-:W-:Y:S01]  /*5d00*/  F2FP.F16.F32.PACK_AB R30, R29, R30 ;  /* 0x0000001e1d1e723e */ /* 0x008fe200000000ff */
[----:B------:R-:W-:Y:S01]  /*5d10*/  FFMA.FTZ R13, -R13, R13, 1 ;  /* 0x3f8000000d0d7423 */ /* 0x000fe2000001010d */
[----:B------:R-:W-:Y:S01]  /*5d20*/  FADD.FTZ R219, R219, -R236 ;  /* 0x800000ecdbdb7221 */ /* 0x000fe20000010000 */
[----:B------:R-:W-:Y:S01]  /*5d30*/  FMUL.FTZ R45, R39, R52 ;  /* 0x00000034272d7220 */ /* 0x000fe20000410000 */
[----:B-1----:R-:W-:Y:S01]  /*5d40*/  FFMA.FTZ R32, -R9, R9, 1 ;  /* 0x3f80000009207423 */ /* 0x002fe20000010109 */
[----:B------:R-:W-:-:S02]  /*5d50*/  VIADD R9, R17, 0x2c500 ;  /* 0x0002c50011097836 */ /* 0x000fc40000000000 */
[----:B------:R-:W-:Y:S01]  /*5d60*/  FADD.FTZ R222, R222, -R236 ;  /* 0x800000ecdede7221 */ /* 0x000fe20000010000 */
[----:B------:R-:W-:Y:S01]  /*5d70*/  FMUL.FTZ R217, R29, R217 ;  /* 0x000000d91dd97220 */ /* 0x000fe20000410000 */
[----:B------:R-:W-:Y:S01]  /*5d80*/  FMUL.FTZ R25, R7, R220 ;  /* 0x000000dc07197220 */ /* 0x000fe20000410000 */
[----:B------:R-:W-:Y:S02]  /*5d90*/  SHF.R.U32.HI R9, RZ, 0x4, R9 ;  /* 0x00000004ff097819 */ /* 0x000fe40000011609 */
[----:B------:R-:W-:Y:S01]  /*5da0*/  F2FP.F16.F32.PACK_AB R36, R36, R7 ;  /* 0x000000072424723e */ /* 0x000fe200000000ff */
[----:B------:R-:W-:Y:S01]  /*5db0*/  FMUL.FTZ R25, R24, R25 ;  /* 0x0000001918197220 */ /* 0x000fe20000410000 */
[----:B------:R-:W-:Y:S01]  /*5dc0*/  LOP3.LUT R9, R9, 0x3fff, RZ, 0xc0, !PT ;  /* 0x00003fff09097812 */ /* 0x000fe200078ec0ff */
[----:B------:R-:W-:Y:S01]  /*5dd0*/  FMUL.FTZ R24, R22, R43 ;  /* 0x0000002b16187220 */ /* 0x000fe20000410000 */
[----:B------:R-:W-:Y:S01]  /*5de0*/  FFMA.FTZ R43, -R16, R16, 1 ;  /* 0x3f800000102b7423 */ /* 0x000fe20000010110 */
[----:B------:R1:W2:Y:S01]  /*5df0*/  MUFU.EX2 R22, R33 ;  /* 0x0000002100167308 */ /* 0x0002a20000000800 */
[----:B------:R-:W-:Y:S01]  /*5e00*/  LOP3.LUT R9, R9, 0x80000, RZ, 0xfc, !PT ;  /* 0x0008000009097812 */ /* 0x000fe200078efcff */
[----:B------:R-:W-:Y:S01]  /*5e10*/  STSM.16.M88.2 [R0+0x2cd00], R226 ;  /* 0x02cd00e200007844 */ /* 0x000fe20000000100 */
[----:B------:R-:W-:Y:S01]  /*5e20*/  FMUL.FTZ R46, R43, R46 ;  /* 0x0000002e2b2e7220 */ /* 0x000fe20000410000 */
[----:B------:R-:W-:Y:S01]  /*5e30*/  FMUL.FTZ R47, R32, R47 ;  /* 0x0000002f202f7220 */ /* 0x000fe20000410000 */
[----:B------:R-:W-:Y:S01]  /*5e40*/  FMUL.FTZ R48, R34, R51 ;  /* 0x0000003322307220 */ /* 0x000fe20000410000 */
[----:B------:R-:W-:Y:S01]  /*5e50*/  FMUL.FTZ R6, R6, R45 ;  /* 0x0000002d06067220 */ /* 0x000fe20000410000 */
[----:B------:R-:W-:Y:S01]  /*5e60*/  FFMA.FTZ R27, -R27, R27, 1 ;  /* 0x3f8000001b1b7423 */ /* 0x000fe2000001011b */
[----:B------:R-:W-:Y:S01]  /*5e70*/  FFMA.FTZ R28, -R28, R28, 1 ;  /* 0x3f8000001c1c7423 */ /* 0x000fe2000001011c */
[----:B-1----:R-:W-:Y:S01]  /*5e80*/  FMUL.FTZ R33, R37, R50 ;  /* 0x0000003225217220 */ /* 0x002fe20000410000 */
[----:B------:R-:W-:-:S02]  /*5e90*/  VIADD R43, R9, 0x100 ;  /* 0x00000100092b7836 */ /* 0x000fc40000000000 */
[----:B------:R-:W-:Y:S01]  /*5ea0*/  FMUL.FTZ R14, R14, R217 ;  /* 0x000000d90e0e7220 */ /* 0x000fe20000410000 */
[----:B------:R-:W-:Y:S01]  /*5eb0*/  F2FP.F16.F32.PACK_AB R44, R8, R44 ;  /* 0x0000002c082c723e */ /* 0x000fe200000000ff */
[----:B------:R-:W-:Y:S01]  /*5ec0*/  FMUL.FTZ R12, R12, R33 ;  /* 0x000000210c0c7220 */ /* 0x000fe20000410000 */
[----:B------:R-:W-:Y:S01]  /*5ed0*/  F2FP.F16.F32.PACK_AB R10, R11, R10 ;  /* 0x0000000a0b0a723e */ /* 0x000fe200000000ff */
[----:B------:R1:W3:Y:S01]  /*5ee0*/  MUFU.EX2 R33, R38 ;  /* 0x0000002600217308 */ /* 0x0002e20000000800 */
[----:B------:R-:W-:Y:S01]  /*5ef0*/  R2UR UR5, R43 ;  /* 0x000000002b0572ca */ /* 0x000fe200000e0000 */
[----:B------:R-:W-:Y:S01]  /*5f00*/  FMUL.FTZ R43, R41, R54 ;  /* 0x00000036292b7220 */ /* 0x000fe20000410000 */
[----:B------:R-:W-:Y:S01]  /*5f10*/  F2FP.F16.F32.PACK_AB R24, R24, R25 ;  /* 0x000000191818723e */ /* 0x000fe200000000ff */
[----:B------:R-:W-:Y:S01]  /*5f20*/  UMOV UR57, 0x40000040 ;  /* 0x4000004000397882 */ /* 0x000fe20000000000 */
[----:B------:R-:W-:Y:S01]  /*5f30*/  UMOV UR59, 0x40 ;  /* 0x00000040003b7882 */ /* 0x000fe20000000000 */
[----:B------:R-:W-:Y:S01]  /*5f40*/  FMUL.FTZ R20, R20, R43 ;  /* 0x0000002b14147220 */ /* 0x000fe20000410000 */
[----:B------:R-:W-:Y:S01]  /*5f50*/  FMUL.FTZ R43, R35, R218 ;  /* 0x000000da232b7220 */ /* 0x000fe20000410000 */
[----:B------:R-:W-:Y:S01]  /*5f60*/  UMOV UR15, 0x40 ;  /* 0x00000040000f7882 */ /* 0x000fe20000000000 */
[----:B-1----:R-:W-:Y:S01]  /*5f70*/  FMUL.FTZ R38, R224, R223 ;  /* 0x000000dfe0267220 */ /* 0x002fe20000410000 */
[----:B------:R-:W-:Y:S01]  /*5f80*/  UMOV UR11, 0x40 ;  /* 0x00000040000b7882 */ /* 0x000fe20000000000 */
[----:B------:R-:W-:Y:S01]  /*5f90*/  FMUL.FTZ R26, R26, R43 ;  /* 0x0000002b1a1a7220 */ /* 0x000fe20000410000 */
[----:B--2---:R-:W-:Y:S01]  /*5fa0*/  F2FP.F16.F32.PACK_AB R43, R22, R41 ;  /* 0x00000029162b723e */ /* 0x004fe200000000ff */
[----:B------:R-:W-:Y:S01]  /*5fb0*/  FMUL.FTZ R49, R31, R38 ;  /* 0x000000261f317220 */ /* 0x000fe20000410000 */
[----:B------:R-:W-:Y:S01]  /*5fc0*/  F2FP.F16.F32.PACK_AB R31, R40, R35 ;  /* 0x00000023281f723e */ /* 0x000fe200000000ff */
[----:B------:R-:W-:Y:S01]  /*5fd0*/  UMOV UR19, 0x40 ;  /* 0x0000004000137882 */ /* 0x000fe20000000000 */
[----:B------:R-:W-:Y:S01]  /*5fe0*/  UMOV UR49, 0x40000040 ;  /* 0x4000004000317882 */ /* 0x000fe20000000000 */
[----:B---3--:R-:W-:Y:S01]  /*5ff0*/  F2FP.F16.F32.PACK_AB R37, R224, R33 ;  /* 0x00000021e025723e */ /* 0x008fe200000000ff */
[----:B------:R-:W-:Y:S04]  /*6000*/  STSM.16.M88.2 [R0+0x2d500], R42 ;  /* 0x02d5002a00007844 */ /* 0x000fe80000000100 */
[----:B------:R-:W-:Y:S04]  /*6010*/  STSM.16.M88.2 [R0+0x2dd00], R30 ;  /* 0x02dd001e00007844 */ /* 0x000fe80000000100 */
[----:B------:R-:W-:Y:S01]  /*6020*/  STSM.16.M88.2 [R0+0x2e500], R36 ;  /* 0x02e5002400007844 */ /* 0x000fe20000000100 */
[----:B------:R1:W-:Y:S06]  /*6030*/  MEMBAR.ALL.CTA ;  /* 0x0000000000007992 */ /* 0x0003ec0000008000 */
[----:B-1----:R-:W1:Y:S01]  /*6040*/  FENCE.VIEW.ASYNC.S ;  /* 0x00000000000073c6 */ /* 0x002e620000000000 */
[----:B------:R-:W-:-:S02]  /*6050*/  VIADD R32, R9, 0x80 ;  /* 0x0000008009207836 */ /* 0x000fc40000000000 */
[----:B------:R-:W-:Y:S01]  /*6060*/  FMUL.FTZ R55, R22, R55 ;  /* 0x0000003716377220 */ /* 0x000fe20000410000 */
[----:B------:R-:W-:Y:S01]  /*6070*/  UMOV UR51, 0x40 ;  /* 0x0000004000337882 */ /* 0x000fe20000000000 */
[----:B------:R-:W-:Y:S01]  /*6080*/  UMOV UR55, 0x40 ;  /* 0x0000004000377882 */ /* 0x000fe20000000000 */
[----:B------:R-:W-:Y:S01]  /*6090*/  UMOV UR47, 0x40 ;  /* 0x00000040002f7882 */ /* 0x000fe20000000000 */
[----:B------:R-:W-:Y:S01]  /*60a0*/  R2UR UR4, R32 ;  /* 0x00000000200472ca */ /* 0x000fe200000e0000 */
[----:B------:R-:W-:Y:S01]  /*60b0*/  FFMA.FTZ R32, -R21, R21, 1 ;  /* 0x3f80000015207423 */ /* 0x000fe20000010115 */
[----:B------:R-:W-:Y:S01]  /*60c0*/  VIADD R21, R9, 0x180 ;  /* 0x0000018009157836 */ /* 0x000fe20000000000 */
[----:B------:R-:W-:Y:S01]  /*60d0*/  UMOV UR29, 0x40000040 ;  /* 0x40000040001d7882 */ /* 0x000fe20000000000 */
[----:B------:R-:W-:Y:S01]  /*60e0*/  IMAD R22, R4, 0x2000, R5 ;  /* 0x0000200004167824 */ /* 0x000fe200078e0205 */
[----:B------:R-:W-:Y:S01]  /*60f0*/  UMOV UR31, 0x40 ;  /* 0x00000040001f7882 */ /* 0x000fe20000000000 */
[----:B------:R-:W-:Y:S01]  /*6100*/  UMOV UR43, 0x40 ;  /* 0x00000040002b7882 */ /* 0x000fe20000000000 */
[----:B------:R-:W-:Y:S01]  /*6110*/  R2UR UR6, R21 ;  /* 0x00000000150672ca */ /* 0x000fe200000e0000 */
[----:B------:R-:W-:Y:S01]  /*6120*/  FMUL.FTZ R21, R13, R48 ;  /* 0x000000300d157220 */ /* 0x000fe20000410000 */
[----:B------:R-:W-:Y:S01]  /*6130*/  FMUL.FTZ R13, R32, R55 ;  /* 0x00000037200d7220 */ /* 0x000fe20000410000 */
[----:B------:R-:W-:Y:S01]  /*6140*/  FMUL.FTZ R32, R40, R219 ;  /* 0x000000db28207220 */ /* 0x000fe20000410000 */
[----:B------:R-:W-:Y:S01]  /*6150*/  SHF.R.U32.HI R7, RZ, 0x4, R22 ;  /* 0x00000004ff077819 */ /* 0x000fe20000011616 */
[----:B------:R-:W-:Y:S01]  /*6160*/  FMUL.FTZ R45, R33, R222 ;  /* 0x000000de212d7220 */ /* 0x000fe20000410000 */
[----:B------:R-:W-:Y:S01]  /*6170*/  UMOV UR39, 0x40 ;  /* 0x0000004000277882 */ /* 0x000fe20000000000 */
[----:B------:R-:W-:Y:S01]  /*6180*/  FMUL.FTZ R27, R27, R32 ;  /* 0x000000201b1b7220 */ /* 0x000fe20000410000 */
[----:B------:R-:W-:Y:S01]  /*6190*/  LOP3.LUT R7, R7, 0x3fff, RZ, 0xc0, !PT ;  /* 0x00003fff07077812 */ /* 0x000fe200078ec0ff */
[----:B------:R-:W-:Y:S01]  /*61a0*/  FMUL.FTZ R28, R28, R45 ;  /* 0x0000002d1c1c7220 */ /* 0x000fe20000410000 */
[----:B------:R-:W-:Y:S01]  /*61b0*/  F2FP.F16.F32.PACK_AB R45, R47, R46 ;  /* 0x0000002e2f2d723e */ /* 0x000fe200000000ff */
[----:B-1----:R-:W-:Y:S01]  /*61c0*/  BAR.SYNC.DEFER_BLOCKING 0x9, 0x100 ;  /* 0x0244000000007b1d */ /* 0x002fe20000010000 */
[----:B------:R-:W-:Y:S01]  /*61d0*/  F2FP.F16.F32.PACK_AB R11, R21, R12 ;  /* 0x0000000c150b723e */ /* 0x000fe200000000ff */
[----:B------:R-:W-:Y:S01]  /*61e0*/  VIADD R5, R9, 0x200 ;  /* 0x0000020009057836 */ /* 0x000fe20000000000 */
[----:B------:R-:W-:-:S02]  /*61f0*/  F2FP.F16.F32.PACK_AB R12, R6, R15 ;  /* 0x0000000f060c723e */ /* 0x000fc400000000ff */
[----:B------:R-:W-:Y:S02]  /*6200*/  F2FP.F16.F32.PACK_AB R13, R13, R20 ;  /* 0x000000140d0d723e */ /* 0x000fe400000000ff */
[----:B------:R-:W-:Y:S01]  /*6210*/  R2UR UR56, R7 ;  /* 0x00000000073872ca */ /* 0x000fe200000e0000 */
[----:B------:R-:W-:Y:S01]  /*6220*/  UMOV UR35, 0x40 ;  /* 0x0000004000237882 */ /* 0x000fe20000000000 */
[----:B------:R-:W-:Y:S01]  /*6230*/  F2FP.F16.F32.PACK_AB R14, R14, R23 ;  /* 0x000000170e0e723e */ /* 0x000fe200000000ff */
[----:B------:R-:W-:Y:S01]  /*6240*/  UMOV UR27, 0x40 ;  /* 0x00000040001b7882 */ /* 0x000fe20000000000 */
[----:B------:R-:W-:Y:S01]  /*6250*/  R2UR UR58, R9 ;  /* 0x00000000093a72ca */ /* 0x000fe200000e0000 */
[----:B------:R-:W-:Y:S01]  /*6260*/  UMOV UR23, 0x40 ;  /* 0x0000004000177882 */ /* 0x000fe20000000000 */
[----:B------:R-:W-:Y:S01]  /*6270*/  F2FP.F16.F32.PACK_AB R15, R27, R26 ;  /* 0x0000001a1b0f723e */ /* 0x000fe200000000ff */
[----:B------:R1:W5:Y:S01]  /*6280*/  LDL.LU R16, [R1+0x18] ;  /* 0x0000180001107983 */ /* 0x0003620000300800 */
[----:B------:R-:W-:-:S02]  /*6290*/  F2FP.F16.F32.PACK_AB R25, R49, R28 ;  /* 0x0000001c3119723e */ /* 0x000fc400000000ff */
[----:B------:R-:W-:Y:S01]  /*62a0*/  R2UR UR7, R5 ;  /* 0x00000000050772ca */ /* 0x000fe200000e0000 */
[----:B------:R-:W-:Y:S04]  /*62b0*/  STSM.16.M88.2 [R0+0x2ed00], R44 ;  /* 0x02ed002c00007844 */ /* 0x000fe80000000100 */
[----:B------:R-:W-:Y:S04]  /*62c0*/  STSM.16.M88.2 [R0+0x2f500], R10 ;  /* 0x02f5000a00007844 */ /* 0x000fe80000000100 */
[----:B------:R-:W-:Y:S04]  /*62d0*/  STSM.16.M88.2 [R0+0x2fd00], R12 ;  /* 0x02fd000c00007844 */ /* 0x000fe80000000100 */
[----:B------:R2:W-:Y:S04]  /*62e0*/  STSM.16.M88.2 [R0+0x30500], R14 ;  /* 0x0305000e00007844 */ /* 0x0005e80000000100 */
[----:B------:R3:W-:Y:S01]  /*62f0*/  STSM.16.M88.2 [R0+0x30d00], R24 ;  /* 0x030d001800007844 */ /* 0x0007e20000000100 */
[----:B------:R-:W-:Y:S01]  /*6300*/  WARPGROUP.ARRIVE ;  /* 0x00000000000079c5 */ /* 0x000fe20000000000 */
[----:B------:R-:W-:Y:S01]  /*6310*/  UMOV UR12, UR56 ;  /* 0x00000038000c7c82 */ /* 0x000fe20008000000 */
[----:B------:R-:W-:Y:S01]  /*6320*/  UMOV UR13, UR57 ;  /* 0x00000039000d7c82 */ /* 0x000fe20008000000 */
        /* <DEDUP_REMOVED lines=9> */
[----:B------:R-:W-:Y:S01]  /*63c0*/  VIADD R6, R9, 0x10 ;  /* 0x0000001009067836 */ /* 0x000fe20000000000 */
        /* <DEDUP_REMOVED lines=10> */
[----:B------:R-:W-:Y:S01]  /*6470*/  UMOV UR41, UR29 ;  /* 0x0000001d00297c82 */ /* 0x000fe20008000000 */
[----:B------:R-:W-:Y:S01]  /*6480*/  HGMMA.64x16x16.F32 R88, gdesc[UR16].tnspA.tnspB, R88 ;  /* 0x60200000105879f0 */ /* 0x000fe20008700858 */
[----:B------:R-:W-:Y:S01]  /*6490*/  VIADD R5, R7, 0x80 ;  /* 0x0000008007057836 */ /* 0x000fe20000000000 */
[----:B------:R-:W-:Y:S01]  /*64a0*/  UMOV UR37, UR29 ;  /* 0x0000001d00257c82 */ /* 0x000fe20008000000 */
[----:B------:R-:W-:Y:S01]  /*64b0*/  UMOV UR33, UR29 ;  /* 0x0000001d00217c82 */ /* 0x000fe20008000000 */
[----:B------:R-:W-:Y:S01]  /*64c0*/  UMOV UR25, UR29 ;  /* 0x0000001d00197c82 */ /* 0x000fe20008000000 */
[----:B------:R-:W-:Y:S01]  /*64d0*/  MOV R216, UR58 ;  /* 0x0000003a00d87c02 */ /* 0x000fe20008000f00 */
[----:B------:R-:W-:Y:S01]  /*64e0*/  VIADD R20, R9, 0xb0 ;  /* 0x000000b009147836 */ /* 0x000fe20000000000 */
[----:B------:R-:W-:Y:S01]  /*64f0*/  R2UR UR48, R5 ;  /* 0x00000000053072ca */ /* 0x000fe200000e0000 */
[C---:B------:R-:W-:Y:S01]  /*6500*/  VIADD R5, R9.reuse, 0x90 ;  /* 0x0000009009057836 */ /* 0x040fe20000000000 */
[----:B------:R-:W-:Y:S01]  /*6510*/  R2UR UR50, R6 ;  /* 0x00000000063272ca */ /* 0x000fe200000e0000 */
[----:B------:R-:W-:Y:S01]  /*6520*/  VIADD R6, R9, 0x110 ;  /* 0x0000011009067836 */ /* 0x000fe20000000000 */
[----:B------:R-:W-:Y:S01]  /*6530*/  MOV R217, UR59 ;  /* 0x0000003b00d97c02 */ /* 0x000fe20008000f00 */
[----:B------:R-:W4:Y:S01]  /*6540*/  LDL R234, [R1+0x4] ;  /* 0x0000040001ea7983 */ /* 0x000f220000100800 */
[----:B------:R-:W-:Y:S01]  /*6550*/  R2UR UR4, R5 ;  /* 0x00000000050472ca */ /* 0x000fe200000e0000 */
[----:B------:R-:W-:Y:S01]  /*6560*/  VIADD R5, R9, 0x190 ;  /* 0x0000019009057836 */ /* 0x000fe20000000000 */
[----:B------:R-:W-:Y:S01]  /*6570*/  R2UR UR5, R6 ;  /* 0x00000000060572ca */ /* 0x000fe200000e0000 */
[----:B------:R-:W-:Y:S01]  /*6580*/  UMOV UR6, UR18 ;  /* 0x0000001200067c82 */ /* 0x000fe20008000000 */
[----:B------:R-:W-:Y:S01]  /*6590*/  UMOV UR7, UR19 ;  /* 0x0000001300077c82 */ /* 0x000fe20008000000 */
[----:B------:R-:W-:Y:S01]  /*65a0*/  UMOV UR17, UR49 ;  /* 0x0000003100117c82 */ /* 0x000fe20008000000 */
[----:B------:R-:W-:Y:S01]  /*65b0*/  R2UR UR54, R5 ;  /* 0x00000000053672ca */ /* 0x000fe200000e0000 */
[----:B------:R-:W-:Y:S01]  /*65c0*/  VIADD R5, R9, 0x210 ;  /* 0x0000021009057836 */ /* 0x000fe20000000000 */
[----:B------:R-:W-:Y:S01]  /*65d0*/  UMOV UR16, UR48 ;  /* 0x0000003000107c82 */ /* 0x000fe20008000000 */
[----:B------:R-:W-:Y:S01]  /*65e0*/  UMOV UR19, 0x40 ;  /* 0x0000004000137882 */ /* 0x000fe20000000000 */
[----:B------:R-:W-:Y:S01]  /*65f0*/  UMOV UR52, UR48 ;  /* 0x0000003000347c82 */ /* 0x000fe20008000000 */
[----:B------:R-:W-:Y:S01]  /*6600*/  UMOV UR57, UR19 ;  /* 0x0000001300397c82 */ /* 0x000fe20008000000 */
[----:B------:R-:W-:Y:S01]  /*6610*/  R2UR UR46, R5 ;  /* 0x00000000052e72ca */ /* 0x000fe200000e0000 */
[----:B------:R-:W-:Y:S01]  /*6620*/  UMOV UR18, UR4 ;  /* 0x0000000400127c82 */ /* 0x000fe20008000000 */
[----:B------:R-:W-:Y:S01]  /*6630*/  UMOV UR44, UR48 ;  /* 0x00000030002c7c82 */ /* 0x000fe20008000000 */
[----:B------:R-:W-:Y:S01]  /*6640*/  UMOV UR56, UR18 ;  /* 0x0000001200387c82 */ /* 0x000fe20008000000 */
[----:B------:R-:W-:Y:S01]  /*6650*/  VIADD R5, R7, 0x100 ;  /* 0x0000010007057836 */ /* 0x000fe20000000000 */
[----:B------:R-:W-:Y:S01]  /*6660*/  UMOV UR12, UR14 ;  /* 0x0000000e000c7c82 */ /* 0x000fe20008000000 */
[----:B------:R-:W-:Y:S01]  /*6670*/  VIADD R6, R9, 0x20 ;  /* 0x0000002009067836 */ /* 0x000fe20000000000 */
[----:B------:R-:W-:Y:S01]  /*6680*/  MOV R8, UR56 ;  /* 0x0000003800087c02 */ /* 0x000fe20008000f00 */
[----:B--2---:R-:W-:Y:S01]  /*6690*/  VIADD R14, R7, 0x180 ;  /* 0x00000180070e7836 */ /* 0x004fe20000000000 */
[----:B------:R-:W-:Y:S01]  /*66a0*/  HGMMA.64x16x16.F32 R56, gdesc[UR48].tnspA.tnspB, R56 ;  /* 0x60200000303879f0 */ /* 0x000fe20008700838 */
[----:B------:R-:W-:Y:S01]  /*66b0*/  R2UR UR28, R5 ;  /* 0x00000000051c72ca */ /* 0x000fe200000e0000 */
[----:B------:R-:W-:Y:S01]  /*66c0*/  VIADD R5, R9, 0xa0 ;  /* 0x000000a009057836 */ /* 0x000fe20000000000 */
[----:B------:R-:W-:Y:S01]  /*66d0*/  R2UR UR30, R6 ;  /* 0x00000000061e72ca */ /* 0x000fe200000e0000 */
[----:B------:R-:W-:Y:S01]  /*66e0*/  HGMMA.64x16x16.F32 R64, gdesc[UR16].tnspA.tnspB, R64 ;  /* 0x60200000104079f0 */ /* 0x000fe20008700840 */
[----:B------:R-:W-:Y:S01]  /*66f0*/  UMOV UR16, UR48 ;  /* 0x0000003000107c82 */ /* 0x000fe20008000000 */
[----:B------:R-:W-:Y:S01]  /*6700*/  UMOV UR17, UR49 ;  /* 0x0000003100117c82 */ /* 0x000fe20008000000 */
[----:B------:R-:W-:Y:S01]  /*6710*/  UMOV UR18, UR5 ;  /* 0x0000000500127c82 */ /* 0x000fe20008000000 */
[----:B------:R-:W-:Y:S01]  /*6720*/  UMOV UR19, 0x40 ;  /* 0x0000004000137882 */ /* 0x000fe20000000000 */
[----:B------:R-:W-:Y:S01]  /*6730*/  R2UR UR42, R5 ;  /* 0x00000000052a72ca */ /* 0x000fe200000e0000 */
[----:B------:R-:W-:Y:S01]  /*6740*/  HGMMA.64x16x16.F32 R72, gdesc[UR16].tnspA.tnspB, R72 ;  /* 0x60200000104879f0 */ /* 0x000fe20008700848 */
[C---:B------:R-:W-:Y:S01]  /*6750*/  VIADD R5, R9.reuse, 0x1a0 ;  /* 0x000001a009057836 */ /* 0x040fe20000000000 */
[----:B------:R-:W-:Y:S01]  /*6760*/  UMOV UR58, UR18 ;  /* 0x00000012003a7c82 */ /* 0x000fe20008000000 */
[----:B------:R-:W-:Y:S01]  /*6770*/  VIADD R6, R9, 0x120 ;  /* 0x0000012009067836 */ /* 0x000fe20000000000 */
[----:B------:R-:W-:Y:S01]  /*6780*/  HGMMA.64x16x16.F32 R80, gdesc[UR52].tnspA.tnspB, R80 ;  /* 0x60200000345079f0 */ /* 0x000fe20008700850 */
[----:B------:R-:W-:Y:S01]  /*6790*/  UMOV UR40, UR28 ;  /* 0x0000001c00287c82 */ /* 0x000fe20008000000 */
[----:B------:R-:W-:Y:S01]  /*67a0*/  R2UR UR34, R5 ;  /* 0x00000000052272ca */ /* 0x000fe200000e0000 */
[----:B------:R-:W-:Y:S01]  /*67b0*/  VIADD R5, R9, 0x220 ;  /* 0x0000022009057836 */ /* 0x000fe20000000000 */
[----:B------:R-:W-:Y:S01]  /*67c0*/  HGMMA.64x16x16.F32 R88, gdesc[UR44].tnspA.tnspB, R88 ;  /* 0x602000002c5879f0 */ /* 0x000fe20008700858 */
[----:B------:R-:W-:Y:S01]  /*67d0*/  R2UR UR38, R6 ;  /* 0x00000000062672ca */ /* 0x000fe200000e0000 */
[----:B------:R-:W-:Y:S01]  /*67e0*/  UMOV UR36, UR28 ;  /* 0x0000001c00247c82 */ /* 0x000fe20008000000 */
[----:B------:R-:W-:Y:S01]  /*67f0*/  UMOV UR32, UR28 ;  /* 0x0000001c00207c82 */ /* 0x000fe20008000000 */
[----:B------:R-:W-:Y:S01]  /*6800*/  R2UR UR26, R5 ;  /* 0x00000000051a72ca */ /* 0x000fe200000e0000 */
[----:B------:R-:W-:Y:S01]  /*6810*/  UMOV UR24, UR28 ;  /* 0x0000001c00187c82 */ /* 0x000fe20008000000 */
[----:B------:R-:W-:Y:S01]  /*6820*/  VIADD R6, R17, 0x2ed00 ;  /* 0x0002ed0011067836 */ /* 0x000fe20000000000 */
[----:B------:R-:W-:Y:S01]  /*6830*/  MOV R219, UR58 ;  /* 0x0000003a00db7c02 */ /* 0x000fe20008000f00 */
[----:B------:R-:W-:Y:S01]  /*6840*/  IMAD R5, R4, 0x2800, R17 ;  /* 0x0000280004057824 */ /* 0x000fe200078e0211 */
[----:B------:R-:W-:Y:S01]  /*6850*/  UMOV UR58, UR6 ;  /* 0x00000006003a7c82 */ /* 0x000fe20008000000 */
[C---:B------:R-:W-:Y:S01]  /*6860*/  VIADD R15, R9.reuse, 0x30 ;  /* 0x00000030090f7836 */ /* 0x040fe20000000000 */
[----:B------:R-:W-:Y:S01]  /*6870*/  SHF.R.U32.HI R6, RZ, 0x4, R6 ;  /* 0x00000004ff067819 */ /* 0x000fe20000011606 */
[----:B------:R-:W-:Y:S01]  /*6880*/  UMOV UR52, UR8 ;  /* 0x0000000800347c82 */ /* 0x000fe20008000000 */
[----:B------:R-:W-:Y:S01]  /*6890*/  SHF.R.U32.HI R5, RZ, 0x4, R5 ;  /* 0x00000004ff057819 */ /* 0x000fe20000011605 */
[----:B------:R-:W-:Y:S01]  /*68a0*/  UMOV UR59, UR19 ;  /* 0x00000013003b7c82 */ /* 0x000fe20008000000 */
[----:B------:R-:W-:Y:S01]  /*68b0*/  LOP3.LUT R23, R6, 0x3fff, RZ, 0xc0, !PT ;  /* 0x00003fff06177812 */ /* 0x000fe200078ec0ff */
[----:B------:R-:W-:Y:S01]  /*68c0*/  UMOV UR53, UR9 ;  /* 0x0000000900357c82 */ /* 0x000fe20008000000 */
[----:B------:R-:W-:Y:S01]  /*68d0*/  MOV R10, UR58 ;  /* 0x0000003a000a7c02 */ /* 0x000fe20008000f00 */
[----:B------:R-:W-:Y:S01]  /*68e0*/  UMOV UR58, UR10 ;  /* 0x0000000a003a7c82 */ /* 0x000fe20008000000 */
[----:B------:R-:W-:Y:S01]  /*68f0*/  R2UR UR8, R14 ;  /* 0x000000000e0872ca */ /* 0x000fe200000e0000 */
[----:B------:R-:W-:Y:S01]  /*6900*/  VIADD R14, R9, 0x130 ;  /* 0x00000130090e7836 */ /* 0x000fe20000000000 */
[----:B------:R-:W-:Y:S01]  /*6910*/  R2UR UR10, R15 ;  /* 0x000000000f0a72ca */ /* 0x000fe200000e0000 */
[----:B------:R-:W-:Y:S01]  /*6920*/  VIADD R15, R9, 0x1b0 ;  /* 0x000001b0090f7836 */ /* 0x000fe20000000000 */
[----:B------:R-:W-:Y:S01]  /*6930*/  LOP3.LUT R5, R5, 0x3fff, RZ, 0xc0, !PT ;  /* 0x00003fff05057812 */ /* 0x000fe200078ec0ff */
[----:B------:R-:W-:Y:S01]  /*6940*/  VIADD R9, R9, 0x230 ;  /* 0x0000023009097836 */ /* 0x000fe20000000000 */
[----:B------:R-:W-:Y:S01]  /*6950*/  LOP3.LUT R6, R23, 0x400000, RZ, 0xfc, !PT ;  /* 0x0040000017067812 */ /* 0x000fe200078efcff */
[----:B------:R-:W-:Y:S01]  /*6960*/  UMOV UR9, 0x40000040 ;  /* 0x4000004000097882 */ /* 0x000fe20000000000 */
[----:B------:R-:W-:Y:S01]  /*6970*/  R2UR UR18, R20 ;  /* 0x00000000141272ca */ /* 0x000fe200000e0000 */
[----:B------:R-:W-:Y:S01]  /*6980*/  UMOV UR13, UR15 ;  /* 0x0000000f000d7c82 */ /* 0x000fe20008000000 */
[----:B------:R-:W-:Y:S01]  /*6990*/  R2UR UR5, R5 ;  /* 0x00000000050572ca */ /* 0x000fe200000e0000 */
[----:B------:R-:W-:Y:S01]  /*69a0*/  UMOV UR56, UR12 ;  /* 0x0000000c00387c82 */ /* 0x000fe20008000000 */
[----:B------:R-:W-:Y:S01]  /*69b0*/  R2UR UR4, R6 ;  /* 0x00000000060472ca */ /* 0x000fe200000e0000 */
[----:B------:R-:W-:Y:S01]  /*69c0*/  UMOV UR16, UR8 ;  /* 0x0000000800107c82 */ /* 0x000fe20008000000 */
[----:B------:R-:W-:Y:S01]  /*69d0*/  R2UR UR22, R14 ;  /* 0x000000000e1672ca */ /* 0x000fe200000e0000 */
[----:B------:R-:W-:Y:S01]  /*69e0*/  HGMMA.64x16x16.F32 R56, gdesc[UR28].tnspA.tnspB, R56 ;  /* 0x602000001c3879f0 */ /* 0x000fe20008700838 */
[----:B------:R-:W-:Y:S01]  /*69f0*/  R2UR UR14, R15 ;  /* 0x000000000f0e72ca */ /* 0x000fe200000e0000 */
[----:B------:R-:W-:Y:S01]  /*6a00*/  UMOV UR17, UR9 ;  /* 0x0000000900117c82 */ /* 0x000fe20008000000 */
[----:B------:R-:W-:Y:S01]  /*6a10*/  R2UR UR6, R9 ;  /* 0x00000000090672ca */ /* 0x000fe200000e0000 */
[----:B------:R-:W-:Y:S01]  /*6a20*/  HGMMA.64x16x16.F32 R64, gdesc[UR40].tnspA.tnspB, R64 ;  /* 0x60200000284079f0 */ /* 0x000fe20008700840 */
[----:B------:R-:W-:Y:S01]  /*6a30*/  MOV R218, UR59 ;  /* 0x0000003b00da7c02 */ /* 0x000fe20008000f00 */
[----:B------:R-:W-:Y:S01]  /*6a40*/  UMOV UR59, UR7 ;  /* 0x00000007003b7c82 */ /* 0x000fe20008000000 */
[----:B------:R-:W-:Y:S01]  /*6a50*/  MOV R220, UR57 ;  /* 0x0000003900dc7c02 */ /* 0x000fe20008000f00 */
[----:B------:R-:W-:Y:S01]  /*6a60*/  UMOV UR19, 0x40 ;  /* 0x0000004000137882 */ /* 0x000fe20000000000 */
[----:B------:R-:W-:Y:S01]  /*6a70*/  MOV R11, UR59 ;  /* 0x0000003b000b7c02 */ /* 0x000fe20008000f00 */
[----:B------:R-:W-:Y:S01]  /*6a80*/  HGMMA.64x16x16.F32 R72, gdesc[UR36].tnspA.tnspB, R72 ;  /* 0x60200000244879f0 */ /* 0x000fe20008700848 */
[----:B------:R-:W-:Y:S01]  /*6a90*/  UMOV UR59, UR11 ;  /* 0x0000000b003b7c82 */ /* 0x000fe20008000000 */
[----:B------:R-:W-:Y:S01]  /*6aa0*/  UMOV UR11, 0x40 ;  /* 0x00000040000b7882 */ /* 0x000fe20000000000 */
[----:B------:R-:W-:Y:S01]  /*6ab0*/  UMOV UR57, UR13 ;  /* 0x0000000d00397c82 */ /* 0x000fe20008000000 */
[----:B------:R-:W-:Y:S01]  /*6ac0*/  HGMMA.64x16x16.F32 R80, gdesc[UR32].tnspA.tnspB, R80 ;  /* 0x60200000205079f0 */ /* 0x000fe20008700850 */
[----:B------:R-:W-:Y:S01]  /*6ad0*/  MOV R221, UR58 ;  /* 0x0000003a00dd7c02 */ /* 0x000fe20008000f00 */
[----:B------:R-:W-:Y:S01]  /*6ae0*/  UMOV UR20, UR8 ;  /* 0x0000000800147c82 */ /* 0x000fe20008000000 */
[----:B------:R-:W-:Y:S01]  /*6af0*/  MOV R12, UR56 ;  /* 0x00000038000c7c02 */ /* 0x000fe20008000f00 */
        /* <DEDUP_REMOVED lines=9> */
[----:B------:R-:W-:Y:S01]  /*6b90*/  UMOV UR7, 0x40 ;  /* 0x0000004000077882 */ /* 0x000fe20000000000 */
[----:B------:R-:W-:Y:S01]  /*6ba0*/  MOV R222, UR59 ;  /* 0x0000003b00de7c02 */ /* 0x000fe20008000f00 */
[----:B------:R-:W-:Y:S01]  /*6bb0*/  UMOV UR59, 0x8 ;  /* 0x00000008003b7882 */ /* 0x000fe20000000000 */
[----:B------:R-:W-:Y:S01]  /*6bc0*/  MOV R13, UR57 ;  /* 0x00000039000d7c02 */ /* 0x000fe20008000f00 */
[----:B------:R-:W-:Y:S01]  /*6bd0*/  UMOV UR57, 0x40000040 ;  /* 0x4000004000397882 */ /* 0x000fe20000000000 */
[----:B------:R-:W-:Y:S01]  /*6be0*/  VIADD R9, R5, 0x80 ;  /* 0x0000008005097836 */ /* 0x000fe20000000000 */
[----:B------:R-:W-:Y:S01]  /*6bf0*/  UMOV UR40, UR52 ;  /* 0x0000003400287c82 */ /* 0x000fe20008000000 */
[----:B------:R-:W-:Y:S01]  /*6c00*/  VIADD R14, R6, 0x80 ;  /* 0x00000080060e7836 */ /* 0x000fe20000000000 */
[----:B------:R-:W-:Y:S01]  /*6c10*/  UMOV UR41, UR53 ;  /* 0x0000003500297c82 */ /* 0x000fe20008000000 */
[----:B------:R-:W-:Y:S01]  /*6c20*/  IMAD.U32 R20, RZ, RZ, UR58 ;  /* 0x0000003aff147e24 */ /* 0x000fe2000f8e00ff */
[----:B------:R-:W-:Y:S01]  /*6c30*/  UMOV UR29, 0x40000040 ;  /* 0x40000040001d7882 */ /* 0x000fe20000000000 */
[----:B------:R-:W-:Y:S01]  /*6c40*/  IMAD.U32 R21, RZ, RZ, UR59 ;  /* 0x0000003bff157e24 */ /* 0x000fe2000f8e00ff */
[----:B------:R-:W-:Y:S01]  /*6c50*/  UMOV UR25, UR29 ;  /* 0x0000001d00197c82 */ /* 0x000fe20008000000 */
        /* <DEDUP_REMOVED lines=10> */
[----:B--2---:R-:W2:Y:S01]  /*6d00*/  FENCE.VIEW.ASYNC.S ;  /* 0x00000000000073c6 */ /* 0x004ea20000000000 */
[----:B------:R-:W-:Y:S01]  /*6d10*/  R2UR UR4, R9 ;  /* 0x00000000090472ca */ /* 0x000fe200000e0000 */
[----:B------:R-:W-:Y:S01]  /*6d20*/  VIADD R9, R5, 0x100 ;  /* 0x0000010005097836 */ /* 0x000fe20000000000 */
[----:B------:R-:W-:Y:S01]  /*6d30*/  R2UR UR5, R14 ;  /* 0x000000000e0572ca */ /* 0x000fe200000e0000 */
[----:B--2---:R-:W-:Y:S06]  /*6d40*/  BAR.SYNC.DEFER_BLOCKING 0x9, 0x100 ;  /* 0x0244000000007b1d */ /* 0x004fec0000010000 */
[----:B---3--:R-:W-:-:S06]  /*6d50*/  WARPGROUP.ARRIVE ;  /* 0x00000000000079c5 */ /* 0x008fcc0000000000 */
        /* <DEDUP_REMOVED lines=41> */
[----:B------:R-:W-:Y:S02]  /*6ff0*/  IMAD.U32 R10, RZ, RZ, UR58 ;  /* 0x0000003aff0a7e24 */ /* 0x000fe4000f8e00ff */
[----:B------:R-:W-:Y:S01]  /*7000*/  VIADD R6, R7, 0x400 ;  /* 0x0000040007067836 */ /* 0x000fe20000000000 */
[----:B------:R-:W-:Y:S01]  /*7010*/  HGMMA.64x64x16.F32 R24, gdesc[UR56].tnspA, R24 ;  /* 0x20e00000381879f0 */ /* 0x000fe20008700818 */
[----:B------:R-:W-:Y:S01]  /*7020*/  R2UR UR56, R8 ;  /* 0x00000000083872ca */ /* 0x000fe200000e0000 */
[----:B------:R-:W-:Y:S01]  /*7030*/  VIADD R8, R5, 0x200 ;  /* 0x0000020005087836 */ /* 0x000fe20000000000 */
[----:B------:R-:W-:Y:S02]  /*7040*/  R2UR UR59, R218 ;  /* 0x00000000da3b72ca */ /* 0x000fe400000e0000 */
[----:B------:R-:W-:-:S02]  /*7050*/  R2UR UR58, R219 ;  /* 0x00000000db3a72ca */ /* 0x000fc400000e0000 */
[----:B------:R-:W-:Y:S02]  /*7060*/  R2UR UR57, R220 ;  /* 0x00000000dc3972ca */ /* 0x000fe400000e0000 */
        /* <DEDUP_REMOVED lines=43> */
[----:B----4-:R-:W-:Y:S01]  /*7320*/  LEA.HI.X.SX32 R7, R7, R234, 0x1, P1 ;  /* 0x000000ea07077211 */ /* 0x010fe200008f0eff */
        /* <DEDUP_REMOVED lines=44> */
[----:B--2---:R-:W-:Y:S01]  /*75f0*/  LOP3.LUT R24, R23, 0x80000, RZ, 0xfc, !PT ;  /* 0x0008000017187812 */ /* 0x004fe200078efcff */
        /* <DEDUP_REMOVED lines=19> */
[----:B------:R-:W-:Y:S01]  /*7730*/  UMOV UR7, 0x40 ;  /* 0x0000004000077882 */ /* 0x000fe20000000000 */
        /* <DEDUP_REMOVED lines=28> */
[C---:B------:R-:W-:Y:S01]  /*7900*/  VIADD R26, R24.reuse, 0x10 ;  /* 0x00000010181a7836 */ /* 0x040fe20000000000 */
[----:B------:R-:W-:Y:S01]  /*7910*/  UMOV UR49, UR45 ;  /* 0x0000002d00317c82 */ /* 0x000fe20008000000 */
[----:B------:R-:W-:Y:S01]  /*7920*/  UMOV UR41, UR25 ;  /* 0x0000001900297c82 */ /* 0x000fe20008000000 */
[----:B------:R-:W-:Y:S01]  /*7930*/  R2UR UR44, R25 ;  /* 0x00000000192c72ca */ /* 0x000fe200000e0000 */
[----:B------:R-:W-:Y:S01]  /*7940*/  VIADD R25, R24, 0x110 ;  /* 0x0000011018197836 */ /* 0x000fe20000000000 */
[----:B------:R-:W-:Y:S01]  /*7950*/  R2UR UR46, R26 ;  /* 0x000000001a2e72ca */ /* 0x000fe200000e0000 */
[C---:B------:R-:W-:Y:S01]  /*7960*/  VIADD R26, R24.reuse, 0x90 ;  /* 0x00000090181a7836 */ /* 0x040fe20000000000 */
[----:B------:R-:W-:Y:S01]  /*7970*/  UMOV UR37, UR25 ;  /* 0x0000001900257c82 */ /* 0x000fe20008000000 */
[----:B------:R-:W-:Y:S01]  /*7980*/  UMOV UR33, UR25 ;  /* 0x0000001900217c82 */ /* 0x000fe20008000000 */
[----:B------:R-:W-:Y:S01]  /*7990*/  R2UR UR5, R25 ;  /* 0x00000000190572ca */ /* 0x000fe200000e0000 */
[----:B------:R-:W-:Y:S01]  /*79a0*/  VIADD R25, R24, 0x190 ;  /* 0x0000019018197836 */ /* 0x000fe20000000000 */
[----:B------:R-:W-:Y:S01]  /*79b0*/  R2UR UR4, R26 ;  /* 0x000000001a0472ca */ /* 0x000fe200000e0000 */
[----:B------:R-:W-:Y:S01]  /*79c0*/  UMOV UR29, UR25 ;  /* 0x00000019001d7c82 */ /* 0x000fe20008000000 */
[----:B------:R-:W-:Y:S01]  /*79d0*/  UMOV UR15, 0x40 ;  /* 0x00000040000f7882 */ /* 0x000fe20000000000 */
[----:B------:R1:W-:Y:S01]  /*79e0*/  REDG.E.ADD.F32x4.FTZ.RN.STRONG.GPU desc[UR60][R6.64+0x1000], R32 ;  /* 0x00100020060079a6 */ /* 0x0003e2000c10f7bc */
[----:B------:R-:W-:Y:S01]  /*79f0*/  R2UR UR6, R25 ;  /* 0x00000000190672ca */ /* 0x000fe200000e0000 */
[----:B------:R-:W-:Y:S01]  /*7a00*/  VIADD R25, R24, 0x210 ;  /* 0x0000021018197836 */ /* 0x000fe20000000000 */
[----:B------:R-:W-:Y:S01]  /*7a10*/  UMOV UR8, UR44 ;  /* 0x0000002c00087c82 */ /* 0x000fe20008000000 */
[----:B------:R-:W-:Y:S01]  /*7a20*/  IMAD.U32 R220, RZ, RZ, UR10 ;  /* 0x0000000affdc7e24 */ /* 0x000fe2000f8e00ff */
[----:B------:R-:W-:Y:S01]  /*7a30*/  UMOV UR9, UR45 ;  /* 0x0000002d00097c82 */ /* 0x000fe20008000000 */
[----:B------:R-:W-:Y:S01]  /*7a40*/  IMAD.U32 R221, RZ, RZ, UR11 ;  /* 0x0000000bffdd7e24 */ /* 0x000fe2000f8e00ff */
[----:B------:R-:W-:Y:S01]  /*7a50*/  R2UR UR50, R25 ;  /* 0x00000000193272ca */ /* 0x000fe200000e0000 */
[----:B------:R-:W-:Y:S01]  /*7a60*/  UMOV UR11, 0x40 ;  /* 0x00000040000b7882 */ /* 0x000fe20000000000 */
[----:B------:R-:W-:Y:S01]  /*7a70*/  UMOV UR48, UR44 ;  /* 0x0000002c00307c82 */ /* 0x000fe20008000000 */
[----:B------:R-:W-:Y:S01]  /*7a80*/  UMOV UR10, UR4 ;  /* 0x00000004000a7c82 */ /* 0x000fe20008000000 */
[----:B------:R-:W-:Y:S01]  /*7a90*/  IMAD.U32 R223, RZ, RZ, UR11 ;  /* 0x0000000bffdf7e24 */ /* 0x000fe2000f8e00ff */
[----:B------:R1:W-:Y:S01]  /*7aa0*/  REDG.E.ADD.F32x4.FTZ.RN.STRONG.GPU desc[UR60][R6.64+0x1800], R36 ;  /* 0x00180024060079a6 */ /* 0x0003e2000c10f7bc */
        /* <DEDUP_REMOVED lines=16> */
[----:B------:R-:W-:Y:S01]  /*7bb0*/  R2UR UR24, R25 ;  /* 0x00000000191872ca */ /* 0x000fe200000e0000 */
[----:B------:R-:W-:Y:S01]  /*7bc0*/  HGMMA.64x16x16.F32 R160, gdesc[UR8].tnspA.tnspB, R160 ;  /* 0x6020000008a079f0 */ /* 0x000fe200087008a0 */
[C---:B------:R-:W-:Y:S01]  /*7bd0*/  VIADD R26, R24.reuse, 0x20 ;  /* 0x00000020181a7836 */ /* 0x040fe20000000000 */
[----:B------:R1:W-:Y:S02]  /*7be0*/  REDG.E.ADD.F32x4.FTZ.RN.STRONG.GPU desc[UR60][R6.64+0x2800], R44 ;  /* 0x0028002c060079a6 */ /* 0x0003e4000c10f7bc */
[----:B------:R-:W-:Y:S01]  /*7bf0*/  HGMMA.64x16x16.F32 R168, gdesc[UR48].tnspA.tnspB, R168 ;  /* 0x6020000030a879f0 */ /* 0x000fe200087008a8 */
[----:B------:R-:W-:Y:S01]  /*7c00*/  VIADD R25, R24, 0x120 ;  /* 0x0000012018197836 */ /* 0x000fe20000000000 */
[----:B------:R-:W-:Y:S01]  /*7c10*/  R2UR UR26, R26 ;  /* 0x000000001a1a72ca */ /* 0x000fe200000e0000 */
[----:B------:R-:W-:Y:S01]  /*7c20*/  IMAD.U32 R226, RZ, RZ, UR10 ;  /* 0x0000000affe27e24 */ /* 0x000fe2000f8e00ff */
[----:B------:R-:W-:Y:S01]  /*7c30*/  UMOV UR5, 0x40000040 ;  /* 0x4000004000057882 */ /* 0x000fe20000000000 */
[----:B------:R-:W-:Y:S01]  /*7c40*/  IMAD.U32 R227, RZ, RZ, UR11 ;  /* 0x0000000bffe37e24 */ /* 0x000fe2000f8e00ff */
[----:B------:R-:W-:Y:S01]  /*7c50*/  R2UR UR38, R25 ;  /* 0x00000000192672ca */ /* 0x000fe200000e0000 */
[C---:B------:R-:W-:Y:S01]  /*7c60*/  VIADD R25, R24.reuse, 0x1a0 ;  /* 0x000001a018197836 */ /* 0x040fe20000000000 */
[----:B------:R-:W-:Y:S01]  /*7c70*/  UMOV UR40, UR24 ;  /* 0x0000001800287c82 */ /* 0x000fe20008000000 */
[C---:B------:R-:W-:Y:S01]  /*7c80*/  VIADD R26, R24.reuse, 0xa0 ;  /* 0x000000a0181a7836 */ /* 0x040fe20000000000 */
[----:B------:R-:W-:Y:S01]  /*7c90*/  UMOV UR36, UR24 ;  /* 0x0000001800247c82 */ /* 0x000fe20008000000 */
[----:B------:R-:W-:Y:S01]  /*7ca0*/  UMOV UR32, UR24 ;  /* 0x0000001800207c82 */ /* 0x000fe20008000000 */
[----:B------:R-:W-:Y:S01]  /*7cb0*/  R2UR UR34, R25 ;  /* 0x00000000192272ca */ /* 0x000fe200000e0000 */
[----:B------:R-:W-:Y:S01]  /*7cc0*/  VIADD R25, R24, 0x220 ;  /* 0x0000022018197836 */ /* 0x000fe20000000000 */
[----:B------:R-:W-:Y:S01]  /*7cd0*/  R2UR UR42, R26 ;  /* 0x000000001a2a72ca */ /* 0x000fe200000e0000 */
[----:B------:R-:W-:Y:S01]  /*7ce0*/  UMOV UR28, UR24 ;  /* 0x00000018001c7c82 */ /* 0x000fe20008000000 */
[----:B------:R1:W-:Y:S02]  /*7cf0*/  REDG.E.ADD.F32x4.FTZ.RN.STRONG.GPU desc[UR60][R6.64+0x3000], R48 ;  /* 0x00300030060079a6 */ /* 0x0003e4000c10f7bc */
[----:B------:R-:W-:Y:S01]  /*7d00*/  R2UR UR30, R25 ;  /* 0x00000000191e72ca */ /* 0x000fe200000e0000 */
[----:B------:R-:W-:Y:S01]  /*7d10*/  HGMMA.64x16x16.F32 R136, gdesc[UR24].tnspA.tnspB, R136 ;  /* 0x60200000188879f0 */ /* 0x000fe20008700888 */
[----:B------:R-:W-:Y:S01]  /*7d20*/  VIADD R26, R24, 0x30 ;  /* 0x00000030181a7836 */ /* 0x000fe20000000000 */
[----:B------:R-:W-:Y:S01]  /*7d30*/  UMOV UR21, UR5 ;  /* 0x0000000500157c82 */ /* 0x000fe20008000000 */
[----:B------:R-:W-:-:S05]  /*7d40*/  UMOV UR17, UR5 ;  /* 0x0000000500117c82 */ /* 0x000fca0008000000 */
[----:B------:R-:W-:Y:S01]  /*7d50*/  HGMMA.64x16x16.F32 R144, gdesc[UR40].tnspA.tnspB, R144 ;  /* 0x60200000289079f0 */ /* 0x000fe20008700890 */
[----:B------:R-:W-:Y:S01]  /*7d60*/  UMOV UR13, UR5 ;  /* 0x00000005000d7c82 */ /* 0x000fe20008000000 */
[----:B------:R-:W-:Y:S01]  /*7d70*/  UMOV UR9, UR5 ;  /* 0x0000000500097c82 */ /* 0x000fe20008000000 */
[----:B------:R-:W-:Y:S01]  /*7d80*/  UMOV UR11, 0x40 ;  /* 0x00000040000b7882 */ /* 0x000fe20000000000 */
[----:B------:R1:W-:Y:S01]  /*7d90*/  REDG.E.ADD.F32x4.FTZ.RN.STRONG.GPU desc[UR60][R6.64+0x3800], R52 ;  /* 0x00380034060079a6 */ /* 0x0003e2000c10f7bc */
[----:B------:R-:W-:Y:S01]  /*7da0*/  VIADD R25, R234, 0x180 ;  /* 0x00000180ea197836 */ /* 0x000fe20000000000 */
[----:B------:R-:W-:Y:S01]  /*7db0*/  HGMMA.64x16x16.F32 R152, gdesc[UR36].tnspA.tnspB, R152 ;  /* 0x60200000249879f0 */ /* 0x000fe20008700898 */
[----:B------:R-:W-:Y:S01]  /*7dc0*/  R2UR UR6, R26 ;  /* 0x000000001a0672ca */ /* 0x000fe200000e0000 */
[C---:B------:R-:W-:Y:S02]  /*7dd0*/  VIADD R26, R24.reuse, 0xb0 ;  /* 0x000000b0181a7836 */ /* 0x040fe40000000000 */
[----:B------:R-:W-:Y:S01]  /*7de0*/  R2UR UR4, R25 ;  /* 0x00000000190472ca */ /* 0x000fe200000e0000 */
[----:B------:R-:W-:Y:S01]  /*7df0*/  VIADD R25, R24, 0x130 ;  /* 0x0000013018197836 */ /* 0x000fe20000000000 */
[----:B------:R-:W-:Y:S01]  /*7e00*/  HGMMA.64x16x16.F32 R160, gdesc[UR32].tnspA.tnspB, R160 ;  /* 0x6020000020a079f0 */ /* 0x000fe200087008a0 */
[----:B------:R-:W-:Y:S01]  /*7e10*/  R2UR UR22, R26 ;  /* 0x000000001a1672ca */ /* 0x000fe200000e0000 */
[----:B------:R-:W-:-:S02]  /*7e20*/  IMAD.U32 R22, RZ, RZ, UR58 ;  /* 0x0000003aff167e24 */ /* 0x000fc4000f8e00ff */
[----:B------:R-:W-:Y:S01]  /*7e30*/  R2UR UR18, R25 ;  /* 0x00000000191272ca */ /* 0x000fe200000e0000 */
[----:B------:R-:W-:Y:S01]  /*7e40*/  HGMMA.64x16x16.F32 R168, gdesc[UR28].tnspA.tnspB, R168 ;  /* 0x602000001ca879f0 */ /* 0x000fe200087008a8 */
[C---:B------:R-:W-:Y:S02]  /*7e50*/  VIADD R25, R24.reuse, 0x1b0 ;  /* 0x000001b018197836 */ /* 0x040fe40000000000 */
[----:B------:R-:W-:Y:S02]  /*7e60*/  VIADD R24, R24, 0x230 ;  /* 0x0000023018187836 */ /* 0x000fe40000000000 */
        /* <DEDUP_REMOVED lines=15> */
.L_x_812:
        /* <DEDUP_REMOVED lines=111> */
.L_x_813:
[----:B------:R-:W2:Y:S01]  /*8650*/  LDL R5, [R1+0x8] ;  /* 0x0000080001057983 */ /* 0x000ea20000100800 */
[----:B------:R-:W-:Y:S01]  /*8660*/  VIADD R3, R3, 0x1 ;  /* 0x0000000103037836 */ /* 0x000fe20000000000 */
[----:B------:R-:W-:Y:S01]  /*8670*/  LOP3.LUT R18, R18, 0x1, RZ, 0x3c, !PT ;  /* 0x0000000112127812 */ /* 0x000fe200078e3cff */
[----:B------:R-:W-:Y:S02]  /*8680*/  VIADD R2, R2, 0x1 ;  /* 0x0000000102027836 */ /* 0x000fe40000000000 */
[----:B-----5:R-:W-:-:S03]  /*8690*/  VIADD R16, R16, 0x31820 ;  /* 0x0003182010107836 */ /* 0x020fc60000000000 */
[C---:B------:R-:W-:Y:S02]  /*86a0*/  ISETP.NE.AND P0, PT, R2.reuse, 0x2, PT ;  /* 0x000000020200780c */ /* 0x040fe40003f05270 */
[----:B------:R-:W-:Y:S02]  /*86b0*/  PRMT R16, RZ, 0x654, R16 ;  /* 0x00000654ff107816 */ /* 0x000fe40000000010 */
[----:B------:R-:W-:Y:S02]  /*86c0*/  SEL R2, R2, RZ, P0 ;  /* 0x000000ff02027207 */ /* 0x000fe40000000000 */
[----:B------:R1:W-:Y:S01]  /*86d0*/  SYNCS.ARRIVE.TRANS64.RED.A1T0 RZ, [R16+URZ], RZ ;  /* 0x000000ff10ff79a7 */ /* 0x0003e2000810043f */
[----:B--2---:R-:W-:Y:S02]  /*86e0*/  R2UR UR4, R5 ;  /* 0x00000000050472ca */ /* 0x004fe400000e0000 */
[----:B------:R-:W-:-:S04]  /*86f0*/  SEL R5, RZ, 0x1, P0 ;  /* 0x00000001ff057807 */ /* 0x000fc80000000000 */
[----:B------:R-:W-:-:S07]  /*8700*/  LOP3.LUT R228, R228, R5, RZ, 0x3c, !PT ;  /* 0x00000005e4e47212 */ /* 0x000fce00078e3cff */
[----:B------:R-:W-:-:S13]  /*8710*/  ISETP.GE.AND P1, PT, R3, UR4, PT ;  /* 0x0000000403007c0c */ /* 0x000fda000bf26270 */
[----:B-1----:R-:W-:Y:S05]  /*8720*/  @!P1 BRA `(.L_x_814) ;  /* 0xffffff9000789947 */ /* 0x002fea000383ffff */
        /* <DEDUP_REMOVED lines=82> */
.L_x_801:
[----:B------:R-:W-:Y:S05]  /*8c50*/  @P0 BRA `(.L_x_800) ;  /* 0x0000002400400947 */ /* 0x000fea0003800000 */
[----:B------:R-:W2:Y:S01]  /*8c60*/  LDL.LU R3, [R1+0x10] ;  /* 0x0000100001037983 */ /* 0x000ea20000300800 */
[----:B------:R-:W3:Y:S01]  /*8c70*/  S2R R4, SR_TID.X ;  /* 0x0000000000047919 */ /* 0x000ee20000002100 */
[----:B------:R-:W4:Y:S01]  /*8c80*/  S2UR UR5, SR_CgaCtaId ;  /* 0x00000000000579c3 */ /* 0x000f220000008800 */
[----:B------:R-:W-:Y:S01]  /*8c90*/  ULDC UR4, c[0x0][0x850] ;  /* 0x0002140000047ab9 */ /* 0x000fe20000000800 */
[----:B------:R-:W-:Y:S01]  /*8ca0*/  ULDC.64 UR12, c[0x0][0x818] ;  /* 0x00020600000c7ab9 */ /* 0x000fe20000000a00 */
[----:B-1----:R-:W5:Y:S01]  /*8cb0*/  LDL.LU R2, [R1+0xc] ;  /* 0x00000c0001027983 */ /* 0x002f620000300800 */
[----:B------:R-:W-:-:S03]  /*8cc0*/  ULDC.64 UR14, c[0x0][0x848] ;  /* 0x00021200000e7ab9 */ /* 0x000fc60000000a00 */
[----:B------:R-:W5:Y:S01]  /*8cd0*/  LDL.LU R0, [R1+0x14] ;  /* 0x0000140001007983 */ /* 0x000f620000300800 */
[----:B------:R-:W-:Y:S01]  /*8ce0*/  UISETP.NE.AND UP0, UPT, UR4, 0x1, UPT ;  /* 0x000000010400788c */ /* 0x000fe2000bf05270 */
[----:B------:R-:W-:Y:S02]  /*8cf0*/  BSSY B1, `(.L_x_815) ;  /* 0x0000057000017945 */ /* 0x000fe40003800000 */
[----:B------:R-:W-:-:S08]  /*8d00*/  UMOV UR4, 0x400 ;  /* 0x0000040000047882 */ /* 0x000fd00000000000 */
[----:B------:R-:W-:Y:S01]  /*8d10*/  @UP0 ULDC UR6, c[0x0][0x854] ;  /* 0x0002150000060ab9 */ /* 0x000fe20000000800 */
[----:B----4-:R-:W-:-:S03]  /*8d20*/  ULEA UR4, UR5, UR4, 0x18 ;  /* 0x0000000405047291 */ /* 0x010fc6000f8ec03f */
[----:B------:R-:W-:Y:S01]  /*8d30*/  @UP0 ULDC UR5, c[0x0][0x858] ;  /* 0x0002160000050ab9 */ /* 0x000fe20000000800 */
[----:B------:R-:W-:Y:S01]  /*8d40*/  BAR.SYNC.DEFER_BLOCKING 0x1, 0x100 ;  /* 0x0044000000007b1d */ /* 0x000fe20000010000 */
[----:B--2---:R-:W-:Y:S01]  /*8d50*/  R2UR UR8, R3 ;  /* 0x00000000030872ca */ /* 0x004fe200000e0000 */
[----:B---3--:R-:W-:-:S05]  /*8d60*/  VIADD R3, R4, 0xffffff80 ;  /* 0xffffff8004037836 */ /* 0x008fca0000000000 */
[----:B------:R-:W-:Y:S02]  /*8d70*/  ISETP.NE.AND P0, PT, R3, RZ, PT ;  /* 0x000000ff0300720c */ /* 0x000fe40003f05270 */
[----:B-----5:R-:W-:Y:S02]  /*8d80*/  R2UR UR11, R2 ;  /* 0x00000000020b72ca */ /* 0x020fe400000e0000 */
[----:B------:R-:W-:-:S03]  /*8d90*/  R2UR UR17, R0 ;  /* 0x00000000001172ca */ /* 0x000fc600000e0000 */
[----:B------:R-:W-:Y:S01]  /*8da0*/  UIMAD UR8, UR8, 0x5000, URZ ;  /* 0x00005000080878a4 */ /* 0x000fe2000f8e023f */
[----:B------:R-:W-:-:S03]  /*8db0*/  SHF.R.S32.HI R0, RZ, 0x1f, R3 ;  /* 0x0000001fff007819 */ /* 0x000fc60000011403 */
[----:B------:R-:W-:Y:S01]  /*8dc0*/  USHF.R.S32.HI UR9, URZ, 0x1f, UR8 ;  /* 0x0000001f3f097899 */ /* 0x000fe20008011408 */
[----:B------:R-:W-:-:S03]  /*8dd0*/  LEA.HI R2, R0, R3, RZ, 0x7 ;  /* 0x0000000300027211 */ /* 0x000fc600078f38ff */
[----:B------:R-:W-:Y:S01]  /*8de0*/  UIMAD.WIDE.U32 UR6, UR11, UR6, URZ ;  /* 0x000000060b0672a5 */ /* 0x000fe2000f8e003f */
[----:B------:R-:W-:Y:S02]  /*8df0*/  LOP3.LUT R0, R2, 0x3fffff80, RZ, 0xc0, !PT ;  /* 0x3fffff8002007812 */ /* 0x000fe400078ec0ff */
[----:B------:R-:W-:Y:S01]  /*8e00*/  SHF.R.S32.HI R5, RZ, 0x7, R2 ;  /* 0x00000007ff057819 */ /* 0x000fe20000011402 */
[----:B------:R-:W-:Y:S02]  /*8e10*/  @UP0 USHF.R.U32.HI UR11, URZ, UR5, UR7 ;  /* 0x000000053f0b0299 */ /* 0x000fe40008011607 */
[----:B------:R-:W-:Y:S01]  /*8e20*/  IMAD.IADD R0, R3, 0x1, -R0 ;  /* 0x0000000103007824 */ /* 0x000fe200078e0a00 */
[----:B------:R-:W-:Y:S02]  /*8e30*/  USHF.R.S32.HI UR16, URZ, 0x1f, UR17 ;  /* 0x0000001f3f107899 */ /* 0x000fe40008011411 */
[----:B------:R-:W-:Y:S01]  /*8e40*/  USHF.R.S32.HI UR5, URZ, 0x1f, UR11 ;  /* 0x0000001f3f057899 */ /* 0x000fe2000801140b */
[----:B------:R-:W-:Y:S01]  /*8e50*/  IMAD R0, R5, 0xa00, R0 ;  /* 0x00000a0005007824 */ /* 0x000fe200078e0200 */
[----:B------:R-:W-:-:S02]  /*8e60*/  UIMAD.WIDE.U32 UR6, UR11, UR12, UR8 ;  /* 0x0000000c0b0672a5 */ /* 0x000fc4000f8e0008 */
[----:B------:R-:W-:Y:S01]  /*8e70*/  IMAD.U32 R2, RZ, RZ, UR11 ;  /* 0x0000000bff027e24 */ /* 0x000fe2000f8e00ff */
[----:B------:R-:W-:Y:S01]  /*8e80*/  UIMAD UR10, UR5, UR12, URZ ;  /* 0x0000000c050a72a4 */ /* 0x000fe2000f8e023f */
[----:B------:R-:W-:-:S03]  /*8e90*/  IMAD.SHL.U32 R0, R0, 0x4, RZ ;  /* 0x0000000400007824 */ /* 0x000fc600078e00ff */
[----:B------:R-:W-:Y:S01]  /*8ea0*/  UIMAD UR10, UR11, UR13, UR10 ;  /* 0x0000000d0b0a72a4 */ /* 0x000fe2000f8e020a */
[----:B------:R1:W-:Y:S01]  /*8eb0*/  STL [R1+0xc], R2 ;  /* 0x00000c0201007387 */ /* 0x0003e20000100800 */
[----:B------:R-:W-:Y:S01]  /*8ec0*/  LEA R0, R0, UR4, 0x2 ;  /* 0x0000000400007c11 */ /* 0x000fe2000f8e10ff */
[----:B------:R-:W-:Y:S01]  /*8ed0*/  ULDC.64 UR12, c[0x0][0x840] ;  /* 0x00021000000c7ab9 */ /* 0x000fe20000000a00 */
[----:B------:R-:W-:Y:S02]  /*8ee0*/  UIADD3 UR7, UR7, UR10, URZ ;  /* 0x0000000a07077290 */ /* 0x000fe4000fffe03f */
[----:B------:R-:W-:Y:S01]  /*8ef0*/  UIMAD UR5, UR5, UR12, URZ ;  /* 0x0000000c050572a4 */ /* 0x000fe2000f8e023f */
[----:B------:R1:W-:Y:S01]  /*8f00*/  STS.128 [R0], R56 ;  /* 0x0000003800007388 */ /* 0x0003e20000000c00 */
[----:B------:R-:W-:Y:S02]  /*8f10*/  UIMAD.WIDE.U32 UR8, UR11, UR12, UR8 ;  /* 0x0000000c0b0872a5 */ /* 0x000fe4000f8e0008 */
[----:B------:R-:W-:Y:S01]  /*8f20*/  UIMAD UR11, UR11, UR13, UR5 ;  /* 0x0000000d0b0b72a4 */ /* 0x000fe2000f8e0205 */
[----:B------:R1:W-:Y:S01]  /*8f30*/  STS.128 [R0+0x800], R60 ;  /* 0x0008003c00007388 */ /* 0x0003e20000000c00 */
[----:B------:R-:W-:Y:S01]  /*8f40*/  UIMAD UR10, UR16, UR14, URZ ;  /* 0x0000000e100a72a4 */ /* 0x000fe2000f8e023f */
[----:B------:R-:W-:-:S02]  /*8f50*/  ULDC.64 UR12, c[0x0][0x820] ;  /* 0x00020800000c7ab9 */ /* 0x000fc40000000a00 */
        /* <DEDUP_REMOVED lines=33> */
[----:B--2---:R-:W2:Y:S02]  /*9170*/  FENCE.VIEW.ASYNC.S ;  /* 0x00000000000073c6 */ /* 0x004ea40000000000 */
[----:B--2---:R-:W-:Y:S06]  /*9180*/  BAR.SYNC.DEFER_BLOCKING 0x1, 0x100 ;  /* 0x0044000000007b1d */ /* 0x004fec0000010000 */
[----:B------:R-:W-:Y:S05]  /*9190*/  @P0 BRA `(.L_x_816) ;  /* 0x0000000000300947 */ /* 0x000fea0003800000 */
[----:B------:R-:W-:Y:S01]  /*91a0*/  PLOP3.LUT P0, PT, PT, PT, PT, 0x80, 0x0 ;  /* 0x000000000000781c */ /* 0x000fe20003f0f070 */
[----:B------:R-:W-:Y:S01]  /*91b0*/  UMOV UR5, 0x1400 ;  /* 0x0000140000057882 */ /* 0x000fe20000000000 */
[----:B------:R-:W-:Y:S01]  /*91c0*/  UMOV UR8, 0x0 ;  /* 0x0000000000087882 */ /* 0x000fe20000000000 */
[----:B------:R-:W-:Y:S01]  /*91d0*/  UMOV UR9, 0x14f00000 ;  /* 0x14f0000000097882 */ /* 0x000fe20000000000 */
[----:B------:R-:W-:-:S09]  /*91e0*/  UMOV UR6, UR14 ;  /* 0x0000000e00067c82 */ /* 0x000fd20008000000 */
.L_x_817:
[----:B------:R-:W-:Y:S01]  /*91f0*/  @P0 ELECT P1, URZ, PT ;  /* 0x00000000003f082f */ /* 0x000fe20003820000 */
[----:B------:R2:W-:-:S12]  /*9200*/  UBLKRED.G.S.ADD.F32.RN [UR6], [UR4], UR5, desc[UR8] ;  /* 0x00000806040073bb */ /* 0x0005d800080a1405 */
[----:B------:R-:W-:Y:S02]  /*9210*/  @P1 PLOP3.LUT P0, PT, P1, PT, PT, 0x8, 0x0 ;  /* 0x000000000000181c */ /* 0x000fe40000f0e170 */
[----:B------:R-:W-:-:S11]  /*9220*/  PLOP3.LUT P1, PT, PT, PT, PT, 0x8, 0x0 ;  /* 0x000000000000781c */ /* 0x000fd60003f2e170 */
[----:B--2---:R-:W-:Y:S05]  /*9230*/  @P0 BRA.U.ANY `(.L_x_817) ;  /* 0xfffffffd00ec0947 */ /* 0x004fea000393ffff */
[----:B------:R0:W-:Y:S01]  /*9240*/  UTMACMDFLUSH ;  /* 0x00000000000079b7 */ /* 0x0001e20000000000 */
[----:B------:R-:W-:-:S04]  /*9250*/  DEPBAR.LE SB0, 0x0 ;  /* 0x000080000000791a */ /* 0x000fc80000000000 */
.L_x_816:
[----:B------:R-:W-:Y:S05]  /*9260*/  BSYNC B1 ;  /* 0x0000000000017941 */ /* 0x000fea0003800000 */
.L_x_815:
        /* <DEDUP_REMOVED lines=32> */
.L_x_818:
        /* <DEDUP_REMOVED lines=8> */
.L_x_796:
[----:B------:R-:W-:-:S08]  /*94f0*/  NOP ;  /* 0x0000000000007918 */ /* 0x000fd00000000000 */
[----:B------:R-:W1:-:S00]  /*9500*/  USETMAXREG.DEALLOC.CTAPOOL 0x18 ;  /* 0x00000018000079c8 */ /* 0x000e4000080e0500 */
[----:B-1----:R-:W-:-:S06]  /*9510*/  LOP3.LUT R2, R2, 0x3, RZ, 0xc0, !PT ;  /* 0x0000000302027812 */ /* 0x002fcc00078ec0ff */
        /* <DEDUP_REMOVED lines=24> */
.L_x_819:
[----:B------:R-:W-:Y:S01]  /*96a0*/  ULDC UR8, c[0x0][0x8cc] ;  /* 0x0002330000087ab9 */ /* 0x000fe20000000800 */
[----:B------:R-:W-:Y:S01]  /*96b0*/  UMOV UR11, UR7 ;  /* 0x00000007000b7c82 */ /* 0x000fe20008000000 */
[----:B------:R-:W-:-:S11]  /*96c0*/  UISETP.NE.AND UP0, UPT, UR8, 0x1, UPT ;  /* 0x000000010800788c */ /* 0x000fd6000bf05270 */
[----:B------:R-:W-:Y:S02]  /*96d0*/  @UP0 ULDC.64 UR12, c[0x0][0x8d0] ;  /* 0x00023400000c0ab9 */ /* 0x000fe40000000a00 */
[----:B------:R-:W-:-:S04]  /*96e0*/  UIMAD.WIDE.U32 UR4, UR7, UR12, URZ ;  /* 0x0000000c070472a5 */ /* 0x000fc8000f8e003f */
[----:B------:R-:W-:-:S04]  /*96f0*/  @UP0 USHF.R.U32.HI UR11, URZ, UR13, UR5 ;  /* 0x0000000d3f0b0299 */ /* 0x000fc80008011605 */
[----:B------:R-:W-:-:S12]  /*9700*/  UIMAD UR4, UR11, UR8, URZ ;  /* 0x000000080b0472a4 */ /* 0x000fd8000f8e023f */
.L_x_820:
        /* <DEDUP_REMOVED lines=38> */
[----:B------:R-:W-:Y:S01]  /*9970*/  IMAD.MOV.U32 R17, RZ, RZ, RZ ;  /* 0x000000ffff117224 */ /* 0x000fe200078e00ff */
[----:B------:R-:W-:Y:S02]  /*9980*/  SHF.R.S32.HI R5, RZ, 0x1f, R5 ;  /* 0x0000001fff057819 */ /* 0x000fe40000011405 */
[----:B------:R-:W-:Y:S01]  /*9990*/  ELECT P0, URZ, PT ;  /* 0x00000000003f782f */ /* 0x000fe20003800000 */
[----:B------:R-:W2:Y:S01]  /*99a0*/  LDC.64 R6, c[0x0][0x730] ;  /* 0x0001cc00ff067b82 */ /* 0x000ea20000000a00 */
[----:B------:R-:W-:Y:S01]  /*99b0*/  SHF.R.S32.HI R15, RZ, 0x1f, R15 ;  /* 0x0000001fff0f7819 */ /* 0x000fe2000001140f */
[----:B------:R-:W-:-:S04]  /*99c0*/  UMOV UR12, UR20 ;  /* 0x00000014000c7c82 */ /* 0x000fc80008000000 */
        /* <DEDUP_REMOVED lines=30> */
.L_x_837:
        /* <DEDUP_REMOVED lines=10> */
.L_x_823:
        /* <DEDUP_REMOVED lines=125> */
.L_x_829:
[----:B------:R-:W-:-:S04]  /*a420*/  SHF.L.U32 R10, R15, 0x1f, RZ ;  /* 0x0000001f0f0a7819 */ /* 0x000fc800000006ff */
[----:B------:R-:W1:Y:S02]  /*a430*/  SYNCS.PHASECHK.TRANS64.TRYWAIT P1, [R7+URZ+0x31838], R10 ;  /* 0x0318380a070075a7 */ /* 0x000e64000802017f */
[----:B-1---5:R-:W-:Y:S05]  /*a440*/  @!P1 BRA `(.L_x_825) ;  /* 0x0000000c009c9947 */ /* 0x022fea0003800000 */
.L_x_838:
[----:B------:R-:W-:Y:S05]  /*a450*/  @P0 BRA `(.L_x_826) ;  /* 0x0000000000140947 */ /* 0x000fea0003800000 */
[----:B------:R-:W-:Y:S01]  /*a460*/  ISETP.NE.AND P1, PT, R17, RZ, PT ;  /* 0x000000ff1100720c */ /* 0x000fe20003f25270 */
[----:B-1----:R-:W-:-:S04]  /*a470*/  IMAD.MOV.U32 R10, RZ, RZ, 0x8100 ;  /* 0x00008100ff0a7424 */ /* 0x002fc800078e00ff */
[----:B------:R2:W-:Y:S08]  /*a480*/  SYNCS.ARRIVE.TRANS64 RZ, [R7+URZ+0x31830], R10 ;  /* 0x0318300a07ff79a7 */ /* 0x0005f0000800003f */
[----:B------:R-:W-:Y:S05]  /*a490*/  @!P1 BRA `(.L_x_826) ;  /* 0x0000000000049947 */ /* 0x000fea0003800000 */
[----:B------:R-:W-:Y:S01]  /*a4a0*/  BPT.TRAP 0x1 ;  /* 0x000000040000795c */ /* 0x000fe20000300000 */
.L_x_826:
        /* <DEDUP_REMOVED lines=51> */
.L_x_840:
[----:B------:R-:W-:Y:S01]  /*a7e0*/  LOP3.LUT R15, R15, 0x1, RZ, 0x3c, !PT ;  /* 0x000000010f0f7812 */ /* 0x000fe200078e3cff */
[----:B------:R-:W-:Y:S06]  /*a7f0*/  @P2 BRA `(.L_x_828) ;  /* 0x0000000000142947 */ /* 0x000fec0003800000 */
[----:B------:R-:W-:Y:S01]  /*a800*/  ISETP.NE.AND P1, PT, R17, RZ, PT ;  /* 0x000000ff1100720c */ /* 0x000fe20003f25270 */
[----:B-1----:R-:W-:-:S04]  /*a810*/  IMAD.MOV.U32 R20, RZ, RZ, 0x8100 ;  /* 0x00008100ff147424 */ /* 0x002fc800078e00ff */
[----:B------:R2:W-:Y:S08]  /*a820*/  SYNCS.ARRIVE.TRANS64 RZ, [R19+URZ+0x31810], R20 ;  /* 0x0318101413ff79a7 */ /* 0x0005f0000800003f */
[----:B------:R-:W-:Y:S05]  /*a830*/  @!P1 BRA `(.L_x_828) ;  /* 0x0000000000049947 */ /* 0x000fea0003800000 */
[----:B------:R-:W-:Y:S01]  /*a840*/  BPT.TRAP 0x1 ;  /* 0x000000040000795c */ /* 0x000fe20000300000 */
.L_x_828:
        /* <DEDUP_REMOVED lines=52> */
.L_x_824:
[----:B------:R-:W-:-:S04]  /*ab90*/  SHF.L.U32 R4, R15, 0x1f, RZ ;  /* 0x0000001f0f047819 */ /* 0x000fc800000006ff */
[----:B------:R-:W1:Y:S02]  /*aba0*/  SYNCS.PHASECHK.TRANS64.TRYWAIT P1, [R7+URZ+0x31838], R4 ;  /* 0x03183804070075a7 */ /* 0x000e64000802017f */
[----:B-1----:R-:W-:Y:S05]  /*abb0*/  @!P1 BRA `(.L_x_830) ;  /* 0x0000000400ec9947 */ /* 0x002fea0003800000 */
.L_x_841:
[----:B------:R-:W-:Y:S05]  /*abc0*/  @P0 BRA `(.L_x_831) ;  /* 0x0000000000180947 */ /* 0x000fea0003800000 */
[----:B------:R-:W2:Y:S01]  /*abd0*/  S2R R5, SR_TID.X ;  /* 0x0000000000057919 */ /* 0x000ea20000002100 */
[----:B-1----:R-:W-:-:S04]  /*abe0*/  IMAD.MOV.U32 R4, RZ, RZ, 0x8100 ;  /* 0x00008100ff047424 */ /* 0x002fc800078e00ff */
[----:B------:R3:W-:Y:S01]  /*abf0*/  SYNCS.ARRIVE.TRANS64 RZ, [R7+URZ+0x31830], R4 ;  /* 0x0318300407ff79a7 */ /* 0x0007e2000800003f */
[----:B--2---:R-:W-:-:S13]  /*ac00*/  LOP3.LUT P0, RZ, R5, 0x1f, RZ, 0xc0, !PT ;  /* 0x0000001f05ff7812 */ /* 0x004fda000780c0ff */
[----:B---3--:R-:W-:Y:S05]  /*ac10*/  @!P0 BRA `(.L_x_831) ;  /* 0x0000000000048947 */ /* 0x008fea0003800000 */
[----:B------:R-:W-:Y:S01]  /*ac20*/  BPT.TRAP 0x1 ;  /* 0x000000040000795c */ /* 0x000fe20000300000 */
.L_x_831:
        /* <DEDUP_REMOVED lines=14> */
[----:B------:R-:W-:Y:S01]  /*ad10*/  LOP3.LUT R15, R15, 0x1, RZ, 0x3c, !PT ;  /* 0x000000010f0f7812 */ /* 0x000fe200078e3cff */
[----:B------:R-:W-:-:S02]  /*ad20*/  UIADD3 UR40, UR8, 0x24100, URZ ;  /* 0x0002410008287890 */ /* 0x000fc4000fffe03f */
        /* <DEDUP_REMOVED lines=36> */
.L_x_821:
[----:B------:R-:W-:Y:S05]  /*af70*/  WARPSYNC.ALL ;  /* 0x0000000000007948 */ /* 0x000fea0003800000 */
[----:B------:R-:W-:-:S13]  /*af80*/  ELECT P0, URZ, PT ;  /* 0x00000000003f782f */ /* 0x000fda0003800000 */
[----:B------:R-:W-:Y:S05]  /*af90*/  @!P0 BRA `(.L_x_800) ;  /* 0x0000000000708947 */ /* 0x000fea0003800000 */
[----:B------:R-:W-:-:S04]  /*afa0*/  LOP3.LUT R0, R0, 0x2, RZ, 0xfc, !PT ;  /* 0x0000000200007812 */ /* 0x000fc800078efcff */
[----:B------:R-:W-:-:S13]  /*afb0*/  ISETP.NE.AND P1, PT, R0, 0x3, PT ;  /* 0x000000030000780c */ /* 0x000fda0003f25270 */
[----:B------:R-:W-:Y:S05]  /*afc0*/  @!P1 BRA `(.L_x_832) ;  /* 0x0000000000049947 */ /* 0x000fea0003800000 */
[----:B------:R-:W-:Y:S01]  /*afd0*/  BPT.TRAP 0x1 ;  /* 0x000000040000795c */ /* 0x000fe20000300000 */
.L_x_832:
        /* <DEDUP_REMOVED lines=8> */
.L_x_842:
        /* <DEDUP_REMOVED lines=9> */
.L_x_843:
[----:B------:R-:W-:Y:S05]  /*b0f0*/  @!P1 BRA `(.L_x_835) ;  /* 0x0000000000049947 */ /* 0x000fea0003800000 */
[----:B------:R-:W-:Y:S01]  /*b100*/  BPT.TRAP 0x1 ;  /* 0x000000040000795c */ /* 0x000fe20000300000 */
.L_x_835:
[----:B------:R-:W-:-:S07]  /*b110*/  SHF.L.U32 R15, R15, 0x1f, RZ ;  /* 0x0000001f0f0f7819 */ /* 0x000fce00000006ff */
.L_x_836:
[----:B--2---:R2:W3:Y:S02]  /*b120*/  SYNCS.PHASECHK.TRANS64.TRYWAIT P0, [R4+URZ+0x31838], R15 ;  /* 0x0318380f040075a7 */ /* 0x0044e4000800017f */
[----:B---3--:R-:W-:Y:S05]  /*b130*/  @!P0 NANOSLEEP.SYNCS 0x989680 ;  /* 0x009896800000895d */ /* 0x008fea0003900000 */
[----:B------:R-:W3:Y:S02]  /*b140*/  @!P0 SYNCS.PHASECHK.TRANS64 P0, [R4+URZ+0x31838], R15 ;  /* 0x0318380f040085a7 */ /* 0x000ee4000800007f */
[----:B---3--:R-:W-:Y:S05]  /*b150*/  @!P0 BRA `(.L_x_836) ;  /* 0xfffffffc00f08947 */ /* 0x008fea000383ffff */
.L_x_800:
[----:B------:R-:W-:Y:S05]  /*b160*/  BSYNC B0 ;  /* 0x0000000000007941 */ /* 0x000fea0003800000 */
.L_x_795:
[----:B------:R-:W-:Y:S05]  /*b170*/  EXIT ;  /* 0x000000000000794d */ /* 0x000fea0003800000 */
.L_x_803:
[----:B-1----:R1:W2:Y:S02]  /*b180*/  SYNCS.PHASECHK.TRANS64.TRYWAIT P0, [R17+URZ+0x31800], R10 ;  /* 0x0318000a110075a7 */ /* 0x0022a4000800017f */
[----:B--2---:R-:W-:Y:S05]  /*b190*/  @!P0 NANOSLEEP.SYNCS 0x989680 ;  /* 0x009896800000895d */ /* 0x004fea0003900000 */
[----:B------:R-:W2:Y:S02]  /*b1a0*/  @!P0 SYNCS.PHASECHK.TRANS64 P0, [R17+URZ+0x31800], R10 ;  /* 0x0318000a110085a7 */ /* 0x000ea4000800007f */
[----:B--2---:R-:W-:Y:S05]  /*b1b0*/  @!P0 BRA `(.L_x_803) ;  /* 0xfffffffc00f08947 */ /* 0x004fea000383ffff */
[----:B------:R-:W-:Y:S05]  /*b1c0*/  BRA `(.L_x_802) ;  /* 0xffffff5c00ac7947 */ /* 0x000fea000383ffff */
.L_x_807:
[----:B--2---:R2:W3:Y:S02]  /*b1d0*/  SYNCS.PHASECHK.TRANS64.TRYWAIT P1, [R16+URZ+0x31810], R9 ;  /* 0x03181009100075a7 */ /* 0x0044e4000802017f */
[----:B---3--:R-:W-:Y:S05]  /*b1e0*/  @!P1 NANOSLEEP.SYNCS 0x989680 ;  /* 0x009896800000995d */ /* 0x008fea0003900000 */
[----:B------:R-:W3:Y:S02]  /*b1f0*/  @!P1 SYNCS.PHASECHK.TRANS64 P1, [R16+URZ+0x31810], R9 ;  /* 0x03181009100095a7 */ /* 0x000ee4000802007f */
[----:B---3--:R-:W-:Y:S05]  /*b200*/  @!P1 BRA `(.L_x_807) ;  /* 0xfffffffc00f09947 */ /* 0x008fea000383ffff */
[----:B------:R-:W-:Y:S05]  /*b210*/  BRA `(.L_x_806) ;  /* 0xffffff6800087947 */ /* 0x000fea000383ffff */
.L_x_811:
[----:B----4-:R4:W1:Y:S02]  /*b220*/  SYNCS.PHASECHK.TRANS64.TRYWAIT P1, [R17+URZ+0x31830], R10 ;  /* 0x0318300a110075a7 */ /* 0x010864000802017f */
[----:B-1----:R-:W-:Y:S05]  /*b230*/  @!P1 NANOSLEEP.SYNCS 0x989680 ;  /* 0x009896800000995d */ /* 0x002fea0003900000 */
[----:B------:R-:W1:Y:S02]  /*b240*/  @!P1 SYNCS.PHASECHK.TRANS64 P1, [R17+URZ+0x31830], R10 ;  /* 0x0318300a110095a7 */ /* 0x000e64000802007f */
[----:B-1----:R-:W-:Y:S05]  /*b250*/  @!P1 BRA `(.L_x_811) ;  /* 0xfffffffc00f09947 */ /* 0x002fea000383ffff */
[----:B------:R-:W-:Y:S05]  /*b260*/  BRA `(.L_x_810) ;  /* 0xffffff8400087947 */ /* 0x000fea000383ffff */
.L_x_822:
[----:B-1----:R1:W2:Y:S02]  /*b270*/  SYNCS.PHASECHK.TRANS64.TRYWAIT P1, [R7+URZ+0x31820], R6 ;  /* 0x03182006070075a7 */ /* 0x0022a4000802017f */
[----:B--2---:R-:W-:Y:S05]  /*b280*/  @!P1 NANOSLEEP.SYNCS 0x989680 ;  /* 0x009896800000995d */ /* 0x004fea0003900000 */
[----:B------:R-:W2:Y:S02]  /*b290*/  @!P1 SYNCS.PHASECHK.TRANS64 P1, [R7+URZ+0x31820], R6 ;  /* 0x03182006070095a7 */ /* 0x000ea4000802007f */
[----:B--2---:R-:W-:Y:S05]  /*b2a0*/  @!P1 BRA `(.L_x_822) ;  /* 0xfffffffc00f09947 */ /* 0x004fea000383ffff */
[----:B------:R-:W-:Y:S05]  /*b2b0*/  BRA `(.L_x_837) ;  /* 0xffffffe8003c7947 */ /* 0x000fea000383ffff */
.L_x_825:
[----:B-1----:R1:W2:Y:S02]  /*b2c0*/  SYNCS.PHASECHK.TRANS64.TRYWAIT P1, [R7+URZ+0x31838], R10 ;  /* 0x0318380a070075a7 */ /* 0x0022a4000802017f */
[----:B--2---:R-:W-:Y:S05]  /*b2d0*/  @!P1 NANOSLEEP.SYNCS 0x989680 ;  /* 0x009896800000995d */ /* 0x004fea0003900000 */
[----:B------:R-:W2:Y:S02]  /*b2e0*/  @!P1 SYNCS.PHASECHK.TRANS64 P1, [R7+URZ+0x31838], R10 ;  /* 0x0318380a070095a7 */ /* 0x000ea4000802007f */
[----:B--2---:R-:W-:Y:S05]  /*b2f0*/  @!P1 BRA `(.L_x_825) ;  /* 0xfffffffc00f09947 */ /* 0x004fea000383ffff */
[----:B------:R-:W-:Y:S05]  /*b300*/  BRA `(.L_x_838) ;  /* 0xfffffff000507947 */ /* 0x000fea000383ffff */
.L_x_827:
[----:B------:R-:W-:-:S07]  /*b310*/  SHF.L.U32 R20, R14, 0x1f, RZ ;  /* 0x0000001f0e147819 */ /* 0x000fce00000006ff */
.L_x_839:
[----:B-1----:R1:W2:Y:S02]  /*b320*/  SYNCS.PHASECHK.TRANS64.TRYWAIT P1, [R19+URZ+0x31820], R20 ;  /* 0x03182014130075a7 */ /* 0x0022a4000802017f */
[----:B--2---:R-:W-:Y:S05]  /*b330*/  @!P1 NANOSLEEP.SYNCS 0x989680 ;  /* 0x009896800000995d */ /* 0x004fea0003900000 */
[----:B------:R-:W2:Y:S02]  /*b340*/  @!P1 SYNCS.PHASECHK.TRANS64 P1, [R19+URZ+0x31820], R20 ;  /* 0x03182014130095a7 */ /* 0x000ea4000802007f */
[----:B--2---:R-:W-:Y:S05]  /*b350*/  @!P1 BRA `(.L_x_839) ;  /* 0xfffffffc00f09947 */ /* 0x004fea000383ffff */
[----:B------:R-:W-:Y:S05]  /*b360*/  BRA `(.L_x_840) ;  /* 0xfffffff4001c7947 */ /* 0x000fea000383ffff */
.L_x_830:
[----:B-1----:R1:W2:Y:S02]  /*b370*/  SYNCS.PHASECHK.TRANS64.TRYWAIT P1, [R7+URZ+0x31838], R4 ;  /* 0x03183804070075a7 */ /* 0x0022a4000802017f */
[----:B--2---:R-:W-:Y:S05]  /*b380*/  @!P1 NANOSLEEP.SYNCS 0x989680 ;  /* 0x009896800000995d */ /* 0x004fea0003900000 */
[----:B------:R-:W2:Y:S02]  /*b390*/  @!P1 SYNCS.PHASECHK.TRANS64 P1, [R7+URZ+0x31838], R4 ;  /* 0x03183804070095a7 */ /* 0x000ea4000802007f */
[----:B--2---:R-:W-:Y:S05]  /*b3a0*/  @!P1 BRA `(.L_x_830) ;  /* 0xfffffffc00f09947 */ /* 0x004fea000383ffff */
[----:B------:R-:W-:Y:S05]  /*b3b0*/  BRA `(.L_x_841) ;  /* 0xfffffff800007947 */ /* 0x000fea000383ffff */
.L_x_833:
[----:B-1----:R1:W2:Y:S02]  /*b3c0*/  SYNCS.PHASECHK.TRANS64.TRYWAIT P0, [R3+URZ], R2 ;  /* 0x00000002030075a7 */ /* 0x0022a4000800017f */
[----:B--2---:R-:W-:Y:S05]  /*b3d0*/  @!P0 NANOSLEEP.SYNCS 0x989680 ;  /* 0x009896800000895d */ /* 0x004fea0003900000 */
[----:B------:R-:W2:Y:S02]  /*b3e0*/  @!P0 SYNCS.PHASECHK.TRANS64 P0, [R3+URZ], R2 ;  /* 0x00000002030085a7 */ /* 0x000ea4000800007f */
[----:B--2---:R-:W-:Y:S05]  /*b3f0*/  @!P0 BRA `(.L_x_833) ;  /* 0xfffffffc00f08947 */ /* 0x004fea000383ffff */
[----:B------:R-:W-:Y:S05]  /*b400*/  BRA `(.L_x_842) ;  /* 0xfffffffc00147947 */ /* 0x000fea000383ffff */
.L_x_834:
[----:B-1----:R1:W2:Y:S02]  /*b410*/  SYNCS.PHASECHK.TRANS64.TRYWAIT P0, [R17+URZ], R0 ;  /* 0x00000000110075a7 */ /* 0x0022a4000800017f */
[----:B--2---:R-:W-:Y:S05]  /*b420*/  @!P0 NANOSLEEP.SYNCS 0x989680 ;  /* 0x009896800000895d */ /* 0x004fea0003900000 */
[----:B------:R-:W2:Y:S02]  /*b430*/  @!P0 SYNCS.PHASECHK.TRANS64 P0, [R17+URZ], R0 ;  /* 0x00000000110085a7 */ /* 0x000ea4000800007f */
[----:B--2---:R-:W-:Y:S05]  /*b440*/  @!P0 BRA `(.L_x_834) ;  /* 0xfffffffc00f08947 */ /* 0x004fea000383ffff */
[----:B------:R-:W-:Y:S05]  /*b450*/  BRA `(.L_x_843) ;  /* 0xfffffffc00247947 */ /* 0x000fea000383ffff */
.L_x_844:
        /* <DEDUP_REMOVED lines=10> */
.L_x_1154:


//--------------------- .text._ZN7cutlass13device_kernelIN5flash22FlashAttnBwdPreprocessIN4cute5tupleIJNS3_1CILi64EEENS5_ILi256EEEEEENS_6half_tEfNS_4arch4Sm90ELb1ELb0EEEEEvNT_6ParamsE --------------------------
	.section	.text._ZN7cutlass13device_kernelIN5flash22FlashAttnBwdPreprocessIN4cute5tupleIJNS3_1CILi64EEENS5_ILi256EEEEEENS_6half_tEfNS_4arch4Sm90ELb1ELb0EEEEEvNT_6ParamsE,"ax",@progbits
	.align	128
.text._ZN7cutlass13device_kernelIN5flash22FlashAttnBwdPreprocessIN4cute5tupleIJNS3_1CILi64EEENS5_ILi256EEEEEENS_6half_tEfNS_4arch4Sm90ELb1ELb0EEEEEvNT_6ParamsE:
        .type           _ZN7cutlass13device_kernelIN5flash22FlashAttnBwdPreprocessIN4cute5tupleIJNS3_1CILi64EEENS5_ILi256EEEEEENS_6half_tEfNS_4arch4Sm90ELb1ELb0EEEEEvNT_6ParamsE,@function
        .size           _ZN7cutlass13device_kernelIN5flash22FlashAttnBwdPreprocessIN4cute5tupleIJNS3_1CILi64EEENS5_ILi256EEEEEENS_6half_tEfNS_4arch4Sm90ELb1ELb0EEEEEvNT_6ParamsE,(.L_x_1155 - _ZN7cutlass13device_kernelIN5flash22FlashAttnBwdPreprocessIN4cute5tupleIJNS3_1CILi64EEENS5_ILi256EEEEEENS_6half_tEfNS_4arch4Sm90ELb1ELb0EEEEEvNT_6ParamsE)
        .other          _ZN7cutlass13device_kernelIN5flash22FlashAttnBwdPreprocessIN4cute5tupleIJNS3_1CILi64EEENS5_ILi256EEEEEENS_6half_tEfNS_4arch4Sm90ELb1ELb0EEEEEvNT_6ParamsE,@"STO_CUDA_ENTRY STV_DEFAULT"
_ZN7cutlass13device_kernelIN5flash22FlashAttnBwdPreprocessIN4cute5tupleIJNS3_1CILi64EEENS5_ILi256EEEEEENS_6half_tEfNS_4arch4Sm90ELb1ELb0EEEEEvNT_6ParamsE:
[----:B------:R-:W-:Y:S01]  /*0000*/  LDC R1, c[0x0][0x28] ;  /* 0x00000a00ff017b82 */ /* 0x000fe20000000800 */
[----:B------:R-:W0:Y:S07]  /*0010*/  S2R R0, SR_CTAID.X ;  /* 0x0000000000007919 */ /* 0x000e2e0000002500 */
[----:B------:R-:W1:Y:S01]  /*0020*/  LDC R3, c[0x0][0x218] ;  /* 0x00008600ff037b82 */ /* 0x000e620000000800 */
[----:B------:R-:W-:Y:S01]  /*0030*/  MOV R78, 0x7f800000 ;  /* 0x7f800000004e7802 */ /* 0x000fe20000000f00 */
[----:B------:R-:W-:Y:S01]  /*0040*/  ULDC.64 UR4, c[0x0][0x208] ;  /* 0x0000820000047ab9 */ /* 0x000fe20000000a00 */
[----:B------:R-:W2:Y:S05]  /*0050*/  S2R R8, SR_TID.X ;  /* 0x0000000000087919 */ /* 0x000eaa0000002100 */
[----:B------:R-:W3:Y:S08]  /*0060*/  S2UR UR6, SR_CTAID.Y ;  /* 0x00000000000679c3 */ /* 0x000ef00000002600 */
[----:B------:R-:W4:Y:S08]  /*0070*/  S2UR UR7, SR_CTAID.Z ;  /* 0x00000000000779c3 */ /* 0x000f300000002700 */
[----:B------:R-:W4:Y:S01]  /*0080*/  LDC.64 R66, c[0x0][0x258] ;  /* 0x00009600ff427b82 */ /* 0x000f220000000a00 */
[----:B0-----:R-:W-:Y:S01]  /*0090*/  SHF.L.U32 R2, R0, 0x6, RZ ;  /* 0x0000000600027819 */ /* 0x001fe200000006ff */
[----:B---3--:R-:W-:-:S03]  /*00a0*/  USHF.R.S32.HI UR8, URZ, 0x1f, UR6 ;  /* 0x0000001f3f087899 */ /* 0x008fc60008011406 */
[----:B-1----:R-:W-:-:S04]  /*00b0*/  IADD3 R25, -R2, R3, RZ ;  /* 0x0000000302197210 */ /* 0x002fc80007ffe1ff */
[----:B--2---:R-:W-:Y:S01]  /*00c0*/  ISETP.GE.AND P0, PT, R8, R25, PT ;  /* 0x000000190800720c */ /* 0x004fe20003f06270 */
[----:B----4-:R-:W-:-:S03]  /*00d0*/  USHF.R.S32.HI UR9, URZ, 0x1f, UR7 ;  /* 0x0000001f3f097899 */ /* 0x010fc60008011407 */
[----:B------:R-:W-:-:S13]  /*00e0*/  ISETP.GT.OR P0, PT, R8, 0x3f, P0 ;  /* 0x0000003f0800780c */ /* 0x000fda0000704670 */
[----:B------:R-:W0:Y:S01]  /*00f0*/  @!P0 LDC.64 R10, c[0x0][0x290] ;  /* 0x0000a400ff0a8b82 */ /* 0x000e220000000a00 */
[----:B------:R-:W-:Y:S02]  /*0100*/  @!P0 SHF.R.S32.HI R5, RZ, 0x1f, R8 ;  /* 0x0000001fff058819 */ /* 0x000fe40000011408 */
[----:B------:R-:W-:-:S04]  /*0110*/  @!P0 IADD3 R4, P1, R2, R8, RZ ;  /* 0x0000000802048210 */ /* 0x000fc80007f3e0ff */
[----:B------:R-:W-:Y:S01]  /*0120*/  @!P0 LEA.HI.X.SX32 R5, R2, R5, 0x1, P1 ;  /* 0x0000000502058211 */ /* 0x000fe200008f0eff */
[----:B------:R-:W1:Y:S08]  /*0130*/  @!P0 LDC.64 R12, c[0x0][0x298] ;  /* 0x0000a600ff0c8b82 */ /* 0x000e700000000a00 */
[----:B------:R-:W2:Y:S01]  /*0140*/  @!P0 LDC.64 R14, c[0x0][0x288] ;  /* 0x0000a200ff0e8b82 */ /* 0x000ea20000000a00 */
[----:B0-----:R-:W-:-:S02]  /*0150*/  @!P0 IMAD R6, R10, UR8, RZ ;  /* 0x000000080a068c24 */ /* 0x001fc4000f8e02ff */
[----:B------:R-:W-:-:S04]  /*0160*/  @!P0 IMAD.WIDE.U32 R4, R10, UR6, R4 ;  /* 0x000000060a048c25 */ /* 0x000fc8000f8e0004 */
[----:B------:R-:W-:Y:S02]  /*0170*/  @!P0 IMAD R7, R11, UR6, R6 ;  /* 0x000000060b078c24 */ /* 0x000fe4000f8e0206 */
[C---:B-1----:R-:W-:Y:S01]  /*0180*/  @!P0 IMAD R2, R12.reuse, UR9, RZ ;  /* 0x000000090c028c24 */ /* 0x042fe2000f8e02ff */
[----:B------:R-:W0:Y:S02]  /*0190*/  LDC.64 R10, c[0x0][0x230] ;  /* 0x00008c00ff0a7b82 */ /* 0x000e240000000a00 */
[----:B------:R-:W-:Y:S01]  /*01a0*/  @!P0 IADD3 R5, R5, R7, RZ ;  /* 0x0000000705058210 */ /* 0x000fe20007ffe0ff */
[----:B------:R-:W-:Y:S02]  /*01b0*/  @!P0 IMAD R7, R13, UR7, R2 ;  /* 0x000000070d078c24 */ /* 0x000fe4000f8e0202 */
[----:B------:R-:W-:-:S03]  /*01c0*/  @!P0 IMAD.WIDE.U32 R4, R12, UR7, R4 ;  /* 0x000000070c048c25 */ /* 0x000fc6000f8e0004 */
[----:B------:R-:W1:Y:S02]  /*01d0*/  LDC.64 R12, c[0x0][0x238] ;  /* 0x00008e00ff0c7b82 */ /* 0x000e640000000a00 */
[----:B------:R-:W-:Y:S02]  /*01e0*/  @!P0 IADD3 R2, R5, R7, RZ ;  /* 0x0000000705028210 */ /* 0x000fe40007ffe0ff */
[----:B--2---:R-:W-:-:S04]  /*01f0*/  @!P0 LEA R6, P1, R4, R14, 0x2 ;  /* 0x0000000e04068211 */ /* 0x004fc800078210ff */
[----:B------:R-:W-:Y:S02]  /*0200*/  @!P0 LEA.HI.X R7, R4, R15, R2, 0x2, P1 ;  /* 0x0000000f04078211 */ /* 0x000fe400008f1402 */
[----:B------:R-:W-:-:S03]  /*0210*/  SHF.R.S32.HI R2, RZ, 0x1f, R8 ;  /* 0x0000001fff027819 */ /* 0x000fc60000011408 */
[----:B------:R2:W5:Y:S01]  /*0220*/  @!P0 LDG.E R78, desc[UR4][R6.64] ;  /* 0x00000004064e8981 */ /* 0x000562000c1e1900 */
[----:B------:R-:W-:Y:S01]  /*0230*/  LEA.HI R2, R2, R8, RZ, 0x4 ;  /* 0x0000000802027211 */ /* 0x000fe200078f20ff */
[----:B0-----:R-:W-:Y:S01]  /*0240*/  IMAD R4, R10, UR8, RZ ;  /* 0x000000080a047c24 */ /* 0x001fe2000f8e02ff */
[----:B------:R-:W-:Y:S01]  /*0250*/  BSSY B0, `(.L_x_845) ;  /* 0x000002f000007945 */ /* 0x000fe20003800000 */
[----:B------:R-:W-:Y:S02]  /*0260*/  CS2R R40, SRZ ;  /* 0x0000000000287805 */ /* 0x000fe4000001ff00 */
[----:B------:R-:W-:Y:S01]  /*0270*/  LOP3.LUT R61, R2, 0xfffffff0, RZ, 0xc0, !PT ;  /* 0xfffffff0023d7812 */ /* 0x000fe200078ec0ff */
[----:B------:R-:W-:Y:S01]  /*0280*/  IMAD R11, R11, UR6, R4 ;  /* 0x000000060b0b7c24 */ /* 0x000fe2000f8e0204 */
[----:B------:R-:W-:Y:S02]  /*0290*/  CS2R R36, SRZ ;  /* 0x0000000000247805 */ /* 0x000fe4000001ff00 */
[----:B------:R-:W-:-:S02]  /*02a0*/  CS2R R38, SRZ ;  /* 0x0000000000267805 */ /* 0x000fc4000001ff00 */
[----:B------:R-:W-:Y:S01]  /*02b0*/  IADD3 R61, -R61, R8, RZ ;  /* 0x000000083d3d7210 */ /* 0x000fe20007ffe1ff */
[----:B--2---:R-:W-:Y:S01]  /*02c0*/  IMAD R7, R0, -0x40, R3 ;  /* 0xffffffc000077824 */ /* 0x004fe200078e0203 */
[----:B------:R-:W-:Y:S02]  /*02d0*/  LEA.HI.SX32 R8, R2, 0x20, 0x1c ;  /* 0x0000002002087811 */ /* 0x000fe400078fe2ff */
[----:B------:R-:W-:Y:S02]  /*02e0*/  CS2R R20, SRZ ;  /* 0x0000000000147805 */ /* 0x000fe4000001ff00 */
[----:B------:R-:W-:Y:S02]  /*02f0*/  SHF.L.U32 R62, R61, 0x3, RZ ;  /* 0x000000033d3e7819 */ /* 0x000fe400000006ff */
[----:B------:R-:W-:Y:S02]  /*0300*/  CS2R R22, SRZ ;  /* 0x0000000000167805 */ /* 0x000fe4000001ff00 */
[----:B------:R-:W-:-:S02]  /*0310*/  ISETP.GE.AND P0, PT, R8, R7, PT ;  /* 0x000000070800720c */ /* 0x000fc40003f06270 */
[--C-:B------:R-:W-:Y:S01]  /*0320*/  SHF.R.S32.HI R63, RZ, 0x1f, R62.reuse ;  /* 0x0000001fff3f7819 */ /* 0x100fe2000001143e */
[----:B------:R-:W0:Y:S01]  /*0330*/  LDC.64 R8, c[0x0][0x250] ;  /* 0x00009400ff087b82 */ /* 0x000e220000000a00 */
[----:B------:R-:W-:Y:S01]  /*0340*/  LEA.HI.SX32 R6, R2, 0x10, 0x1c ;  /* 0x0000001002067811 */ /* 0x000fe200078fe2ff */
[----:B------:R-:W-:Y:S01]  /*0350*/  IMAD.WIDE.U32 R4, R10, UR6, R62 ;  /* 0x000000060a047c25 */ /* 0x000fe2000f8e003e */
[----:B------:R-:W-:Y:S02]  /*0360*/  SHF.R.S32.HI R10, RZ, 0x4, R2 ;  /* 0x00000004ff0a7819 */ /* 0x000fe40000011402 */
[----:B------:R-:W-:Y:S01]  /*0370*/  ISETP.GE.AND P1, PT, R6, R7, PT ;  /* 0x000000070600720c */ /* 0x000fe20003f26270 */
[----:B-1----:R-:W-:Y:S01]  /*0380*/  IMAD R6, R12, UR9, RZ ;  /* 0x000000090c067c24 */ /* 0x002fe2000f8e02ff */
[----:B------:R-:W-:Y:S02]  /*0390*/  ISETP.GE.AND P4, PT, R10, R25, PT ;  /* 0x000000190a00720c */ /* 0x000fe40003f86270 */
[----:B------:R-:W-:-:S02]  /*03a0*/  IADD3 R5, R5, R11, RZ ;  /* 0x0000000b05057210 */ /* 0x000fc40007ffe0ff */
[C---:B------:R-:W-:Y:S01]  /*03b0*/  ISETP.GE.AND P2, PT, R10.reuse, R7, PT ;  /* 0x000000070a00720c */ /* 0x040fe20003f46270 */
[----:B------:R-:W-:Y:S01]  /*03c0*/  IMAD R7, R13, UR7, R6 ;  /* 0x000000070d077c24 */ /* 0x000fe2000f8e0206 */
[----:B------:R-:W-:Y:S01]  /*03d0*/  IADD3 R2, R10, 0x10, RZ ;  /* 0x000000100a027810 */ /* 0x000fe20007ffe0ff */
[----:B------:R-:W-:Y:S01]  /*03e0*/  IMAD.WIDE.U32 R4, R12, UR7, R4 ;  /* 0x000000070c047c25 */ /* 0x000fe2000f8e0004 */
[--C-:B------:R-:W-:Y:S02]  /*03f0*/  SHF.R.S32.HI R11, RZ, 0x1f, R10.reuse ;  /* 0x0000001fff0b7819 */ /* 0x100fe4000001140a */
[----:B------:R-:W-:Y:S02]  /*0400*/  ISETP.GE.AND P3, PT, R2, R25, PT ;  /* 0x000000190200720c */ /* 0x000fe40003f66270 */
[----:B------:R-:W-:Y:S01]  /*0410*/  IADD3 R2, R10, 0x20, RZ ;  /* 0x000000200a027810 */ /* 0x000fe20007ffe0ff */
[----:B------:R-:W-:Y:S01]  /*0420*/  IMAD.WIDE R64, R0, 0x40, R10 ;  /* 0x0000004000407825 */ /* 0x000fe200078e020a */
[----:B------:R-:W-:Y:S01]  /*0430*/  IADD3 R7, R5, R7, RZ ;  /* 0x0000000705077210 */ /* 0x000fe20007ffe0ff */
[----:B------:R-:W-:Y:S08]  /*0440*/  @P4 BRA `(.L_x_846) ;  /* 0x00000000003c4947 */ /* 0x000ff00003800000 */
[----:B------:R-:W-:Y:S01]  /*0450*/  MOV R6, R4 ;  /* 0x0000000400067202 */ /* 0x000fe20000000f00 */
[----:B------:R-:W-:Y:S01]  /*0460*/  ULDC.64 UR10, c[0x0][0x228] ;  /* 0x00008a00000a7ab9 */ /* 0x000fe20000000a00 */
[----:B------:R-:W-:Y:S01]  /*0470*/  IADD3 R12, R62, 0x80, RZ ;  /* 0x000000803e0c7810 */ /* 0x000fe20007ffe0ff */
[----:B------:R-:W-:Y:S01]  /*0480*/  IMAD R13, R65, UR10, RZ ;  /* 0x0000000a410d7c24 */ /* 0x000fe2000f8e02ff */
[----:B------:R-:W-:Y:S01]  /*0490*/  ULDC.64 UR12, c[0x0][0x210] ;  /* 0x00008400000c7ab9 */ /* 0x000fe20000000a00 */
[----:B------:R-:W-:Y:S01]  /*04a0*/  IMAD.WIDE.U32 R14, R64, UR10, R6 ;  /* 0x0000000a400e7c25 */ /* 0x000fe2000f8e0006 */
[----:B------:R-:W-:Y:S02]  /*04b0*/  ULDC UR10, c[0x0][0x21c] ;  /* 0x00008700000a7ab9 */ /* 0x000fe40000000800 */
[----:B------:R-:W-:Y:S01]  /*04c0*/  ISETP.GE.AND P4, PT, R62, UR10, PT ;  /* 0x0000000a3e007c0c */ /* 0x000fe2000bf86270 */
[----:B------:R-:W-:Y:S01]  /*04d0*/  IMAD R13, R64, UR11, R13 ;  /* 0x0000000b400d7c24 */ /* 0x000fe2000f8e020d */
[----:B------:R-:W-:-:S02]  /*04e0*/  ISETP.GE.AND P5, PT, R12, UR10, PT ;  /* 0x0000000a0c007c0c */ /* 0x000fc4000bfa6270 */
[----:B------:R-:W-:Y:S02]  /*04f0*/  LEA R12, P6, R14, UR12, 0x1 ;  /* 0x0000000c0e0c7c11 */ /* 0x000fe4000f8c08ff */
[----:B------:R-:W-:-:S04]  /*0500*/  IADD3 R13, R15, R13, RZ ;  /* 0x0000000d0f0d7210 */ /* 0x000fc80007ffe0ff */
[----:B------:R-:W-:-:S05]  /*0510*/  LEA.HI.X R13, R14, UR13, R13, 0x1, P6 ;  /* 0x0000000d0e0d7c11 */ /* 0x000fca000b0f0c0d */
[----:B------:R1:W5:Y:S04]  /*0520*/  @!P4 LDG.E.128 R36, desc[UR4][R12.64] ;  /* 0x000000040c24c981 */ /* 0x000368000c1e1d00 */
[----:B------:R1:W5:Y:S02]  /*0530*/  @!P5 LDG.E.128 R20, desc[UR4][R12.64+0x100] ;  /* 0x000100040c14d981 */ /* 0x000364000c1e1d00 */
.L_x_846:
[----:B------:R-:W-:Y:S05]  /*0540*/  BSYNC B0 ;  /* 0x0000000000007941 */ /* 0x000fea0003800000 */
.L_x_845:
[----:B------:R-:W-:Y:S01]  /*0550*/  BSSY B0, `(.L_x_847) ;  /* 0x0000019000007945 */ /* 0x000fe20003800000 */
[----:B------:R-:W-:Y:S02]  /*0560*/  ISETP.GE.AND P4, PT, R2, R25, PT ;  /* 0x000000190200720c */ /* 0x000fe40003f86270 */
[----:B------:R-:W-:Y:S02]  /*0570*/  CS2R R42, SRZ ;  /* 0x00000000002a7805 */ /* 0x000fe4000001ff00 */
[----:B------:R-:W-:Y:S02]  /*0580*/  CS2R R16, SRZ ;  /* 0x0000000000107805 */ /* 0x000fe4000001ff00 */
[----:B------:R-:W-:Y:S02]  /*0590*/  CS2R R18, SRZ ;  /* 0x0000000000127805 */ /* 0x000fe4000001ff00 */
[----:B------:R-:W-:Y:S01]  /*05a0*/  IADD3 R2, R10, 0x30, RZ ;  /* 0x000000300a027810 */ /* 0x000fe20007ffe0ff */
[----:B------:R-:W-:Y:S06]  /*05b0*/  @P3 BRA `(.L_x_848) ;  /* 0x0000000000483947 */ /* 0x000fec0003800000 */
[----:B------:R-:W-:Y:S01]  /*05c0*/  IADD3 R11, P3, R64, 0x10, RZ ;  /* 0x00000010400b7810 */ /* 0x000fe20007f7e0ff */
[----:B------:R-:W-:Y:S01]  /*05d0*/  ULDC.64 UR10, c[0x0][0x228] ;  /* 0x00008a00000a7ab9 */ /* 0x000fe20000000a00 */
[----:B-1----:R-:W-:Y:S01]  /*05e0*/  MOV R12, R4 ;  /* 0x00000004000c7202 */ /* 0x002fe20000000f00 */
[----:B------:R-:W-:Y:S01]  /*05f0*/  ULDC.64 UR12, c[0x0][0x210] ;  /* 0x00008400000c7ab9 */ /* 0x000fe20000000a00 */
[----:B------:R-:W-:Y:S02]  /*0600*/  IADD3.X R10, RZ, R65, RZ, P3, !PT ;  /* 0x00000041ff0a7210 */ /* 0x000fe40001ffe4ff */
[----:B------:R-:W-:Y:S02]  /*0610*/  MOV R13, R7 ;  /* 0x00000007000d7202 */ /* 0x000fe40000000f00 */
[----:B------:R-:W-:Y:S01]  /*0620*/  IADD3 R14, R62, 0x80, RZ ;  /* 0x000000803e0e7810 */ /* 0x000fe20007ffe0ff */
[----:B------:R-:W-:Y:S02]  /*0630*/  IMAD R10, R10, UR10, RZ ;  /* 0x0000000a0a0a7c24 */ /* 0x000fe4000f8e02ff */
[----:B------:R-:W-:Y:S01]  /*0640*/  IMAD.WIDE.U32 R12, R11, UR10, R12 ;  /* 0x0000000a0b0c7c25 */ /* 0x000fe2000f8e000c */
[----:B------:R-:W-:-:S02]  /*0650*/  ULDC UR10, c[0x0][0x21c] ;  /* 0x00008700000a7ab9 */ /* 0x000fc40000000800 */
[----:B------:R-:W-:Y:S01]  /*0660*/  ISETP.GE.AND P5, PT, R62, UR10, PT ;  /* 0x0000000a3e007c0c */ /* 0x000fe2000bfa6270 */
[----:B------:R-:W-:Y:S01]  /*0670*/  IMAD R11, R11, UR11, R10 ;  /* 0x0000000b0b0b7c24 */ /* 0x000fe2000f8e020a */
[----:B------:R-:W-:Y:S02]  /*0680*/  ISETP.GE.AND P6, PT, R14, UR10, PT ;  /* 0x0000000a0e007c0c */ /* 0x000fe4000bfc6270 */
[----:B------:R-:W-:Y:S02]  /*0690*/  LEA R10, P3, R12, UR12, 0x1 ;  /* 0x0000000c0c0a7c11 */ /* 0x000fe4000f8608ff */
[----:B------:R-:W-:-:S04]  /*06a0*/  IADD3 R11, R13, R11, RZ ;  /* 0x0000000b0d0b7210 */ /* 0x000fc80007ffe0ff */
[----:B------:R-:W-:-:S05]  /*06b0*/  LEA.HI.X R11, R12, UR13, R11, 0x1, P3 ;  /* 0x0000000d0c0b7c11 */ /* 0x000fca00098f0c0b */
[----:B------:R2:W5:Y:S04]  /*06c0*/  @!P5 LDG.E.128 R40, desc[UR4][R10.64] ;  /* 0x000000040a28d981 */ /* 0x000568000c1e1d00 */
[----:B------:R2:W5:Y:S02]  /*06d0*/  @!P6 LDG.E.128 R16, desc[UR4][R10.64+0x100] ;  /* 0x000100040a10e981 */ /* 0x000564000c1e1d00 */
.L_x_848:
[----:B------:R-:W-:Y:S05]  /*06e0*/  BSYNC B0 ;  /* 0x0000000000007941 */ /* 0x000fea0003800000 */
.L_x_847:
[----:B------:R-:W-:Y:S01]  /*06f0*/  BSSY B0, `(.L_x_849) ;  /* 0x000001f000007945 */ /* 0x000fe20003800000 */
[----:B-----5:R-:W-:Y:S02]  /*0700*/  MOV R50, R36 ;  /* 0x0000002400327202 */ /* 0x020fe40000000f00 */
[----:B------:R-:W-:Y:S02]  /*0710*/  CS2R R32, SRZ ;  /* 0x0000000000207805 */ /* 0x000fe4000001ff00 */
[----:B------:R-:W-:Y:S02]  /*0720*/  ISETP.GE.AND P3, PT, R2, R25, PT ;  /* 0x000000190200720c */ /* 0x000fe40003f66270 */
[----:B------:R-:W-:Y:S02]  /*0730*/  CS2R R34, SRZ ;  /* 0x0000000000227805 */ /* 0x000fe4000001ff00 */
[----:B------:R-:W-:Y:S02]  /*0740*/  MOV R36, R40 ;  /* 0x0000002800247202 */ /* 0x000fe40000000f00 */
[----:B-1----:R-:W-:-:S02]  /*0750*/  CS2R R12, SRZ ;  /* 0x00000000000c7805 */ /* 0x002fc4000001ff00 */
[----:B------:R-:W-:Y:S02]  /*0760*/  MOV R2, R38 ;  /* 0x0000002600027202 */ /* 0x000fe40000000f00 */
[----:B------:R-:W-:Y:S02]  /*0770*/  CS2R R14, SRZ ;  /* 0x00000000000e7805 */ /* 0x000fe4000001ff00 */
[----:B------:R-:W-:Y:S01]  /*0780*/  MOV R45, R39 ;  /* 0x00000027002d7202 */ /* 0x000fe20000000f00 */
[----:B0-----:R-:W-:Y:S01]  /*0790*/  IMAD R26, R8, UR8, RZ ;  /* 0x00000008081a7c24 */ /* 0x001fe2000f8e02ff */
[----:B------:R-:W-:Y:S01]  /*07a0*/  MOV R40, R42 ;  /* 0x0000002a00287202 */ /* 0x000fe20000000f00 */
[----:B------:R-:W-:Y:S06]  /*07b0*/  @P4 BRA `(.L_x_850) ;  /* 0x0000000000484947 */ /* 0x000fec0003800000 */
[----:B--2---:R-:W-:Y:S01]  /*07c0*/  IADD3 R11, P4, R64, 0x20, RZ ;  /* 0x00000020400b7810 */ /* 0x004fe20007f9e0ff */
[----:B------:R-:W-:Y:S01]  /*07d0*/  ULDC.64 UR10, c[0x0][0x228] ;  /* 0x00008a00000a7ab9 */ /* 0x000fe20000000a00 */
[----:B------:R-:W-:Y:S01]  /*07e0*/  MOV R24, R4 ;  /* 0x0000000400187202 */ /* 0x000fe20000000f00 */
        /* <DEDUP_REMOVED lines=15> */
.L_x_850:
[----:B------:R-:W-:Y:S05]  /*08e0*/  BSYNC B0 ;  /* 0x0000000000007941 */ /* 0x000fea0003800000 */
.L_x_849:
[----:B------:R-:W-:Y:S01]  /*08f0*/  IMAD R27, R9, UR6, R26 ;  /* 0x00000006091b7c24 */ /* 0x000fe2000f8e021a */
[----:B------:R-:W-:Y:S01]  /*0900*/  BSSY B0, `(.L_x_851) ;  /* 0x000001c000007945 */ /* 0x000fe20003800000 */
[----:B------:R-:W-:Y:S01]  /*0910*/  IMAD.WIDE.U32 R24, R8, UR6, R62 ;  /* 0x0000000608187c25 */ /* 0x000fe2000f8e003e */
[----:B-----5:R-:W-:Y:S02]  /*0920*/  MOV R42, R32 ;  /* 0x00000020002a7202 */ /* 0x020fe40000000f00 */
[----:B------:R-:W-:Y:S02]  /*0930*/  CS2R R28, SRZ ;  /* 0x00000000001c7805 */ /* 0x000fe4000001ff00 */
[----:B------:R-:W-:Y:S02]  /*0940*/  MOV R47, R33 ;  /* 0x00000021002f7202 */ /* 0x000fe40000000f00 */
[----:B------:R-:W-:Y:S02]  /*0950*/  CS2R R30, SRZ ;  /* 0x00000000001e7805 */ /* 0x000fe4000001ff00 */
[----:B------:R-:W-:-:S02]  /*0960*/  CS2R R8, SRZ ;  /* 0x0000000000087805 */ /* 0x000fc4000001ff00 */
[----:B0-2---:R-:W-:Y:S01]  /*0970*/  CS2R R10, SRZ ;  /* 0x00000000000a7805 */ /* 0x005fe2000001ff00 */
[----:B------:R-:W-:Y:S01]  /*0980*/  IMAD R38, R66, UR9, RZ ;  /* 0x0000000942267c24 */ /* 0x000fe2000f8e02ff */
[----:B------:R-:W-:Y:S01]  /*0990*/  IADD3 R27, R25, R27, RZ ;  /* 0x0000001b191b7210 */ /* 0x000fe20007ffe0ff */
[----:B------:R-:W-:Y:S06]  /*09a0*/  @P3 BRA `(.L_x_852) ;  /* 0x0000000000443947 */ /* 0x000fec0003800000 */
[----:B------:R-:W-:Y:S01]  /*09b0*/  IADD3 R5, P4, R64, 0x30, RZ ;  /* 0x0000003040057810 */ /* 0x000fe20007f9e0ff */
[----:B------:R-:W-:Y:S01]  /*09c0*/  ULDC.64 UR10, c[0x0][0x228] ;  /* 0x00008a00000a7ab9 */ /* 0x000fe20000000a00 */
[----:B------:R-:W-:Y:S02]  /*09d0*/  ULDC.64 UR12, c[0x0][0x210] ;  /* 0x00008400000c7ab9 */ /* 0x000fe40000000a00 */
[----:B------:R-:W-:-:S05]  /*09e0*/  IADD3.X R6, RZ, R65, RZ, P4, !PT ;  /* 0x00000041ff067210 */ /* 0x000fca00027fe4ff */
[----:B------:R-:W-:Y:S01]  /*09f0*/  IMAD R32, R6, UR10, RZ ;  /* 0x0000000a06207c24 */ /* 0x000fe2000f8e02ff */
[----:B------:R-:W-:Y:S02]  /*0a00*/  MOV R6, R4 ;  /* 0x0000000400067202 */ /* 0x000fe40000000f00 */
[----:B------:R-:W-:-:S03]  /*0a10*/  IADD3 R4, R62, 0x80, RZ ;  /* 0x000000803e047810 */ /* 0x000fc60007ffe0ff */
[C---:B------:R-:W-:Y:S01]  /*0a20*/  IMAD.WIDE.U32 R6, R5.reuse, UR10, R6 ;  /* 0x0000000a05067c25 */ /* 0x040fe2000f8e0006 */
[----:B------:R-:W-:Y:S02]  /*0a30*/  ULDC UR10, c[0x0][0x21c] ;  /* 0x00008700000a7ab9 */ /* 0x000fe40000000800 */
        /* <DEDUP_REMOVED lines=8> */
.L_x_852:
[----:B------:R-:W-:Y:S05]  /*0ac0*/  BSYNC B0 ;  /* 0x0000000000007941 */ /* 0x000fea0003800000 */
.L_x_851:
[----:B------:R-:W-:Y:S01]  /*0ad0*/  MOV R26, R24 ;  /* 0x00000018001a7202 */ /* 0x000fe20000000f00 */
[----:B------:R-:W-:Y:S01]  /*0ae0*/  IMAD R69, R67, UR7, R38 ;  /* 0x0000000743457c24 */ /* 0x000fe2000f8e0226 */
[----:B------:R-:W-:Y:S01]  /*0af0*/  BSSY B0, `(.L_x_853) ;  /* 0x0000018000007945 */ /* 0x000fe20003800000 */
[----:B------:R-:W-:Y:S02]  /*0b00*/  CS2R R24, SRZ ;  /* 0x0000000000187805 */ /* 0x000fe4000001ff00 */
[----:B0-----:R-:W-:Y:S01]  /*0b10*/  CS2R R4, SRZ ;  /* 0x0000000000047805 */ /* 0x001fe2000001ff00 */
[----:B------:R-:W-:Y:S01]  /*0b20*/  IMAD.WIDE.U32 R66, R66, UR7, R26 ;  /* 0x0000000742427c25 */ /* 0x000fe2000f8e001a */
[----:B------:R-:W-:Y:S02]  /*0b30*/  CS2R R26, SRZ ;  /* 0x00000000001a7805 */ /* 0x000fe4000001ff00 */
[----:B------:R-:W-:Y:S02]  /*0b40*/  CS2R R6, SRZ ;  /* 0x0000000000067805 */ /* 0x000fe4000001ff00 */
[----:B------:R-:W-:-:S02]  /*0b50*/  MOV R44, R34 ;  /* 0x00000022002c7202 */ /* 0x000fc40000000f00 */
[----:B------:R-:W-:Y:S01]  /*0b60*/  IADD3 R69, R67, R69, RZ ;  /* 0x0000004543457210 */ /* 0x000fe20007ffe0ff */
[----:B------:R-:W-:Y:S06]  /*0b70*/  @P2 BRA `(.L_x_854) ;  /* 0x00000000003c2947 */ /* 0x000fec0003800000 */
[----:B------:R-:W-:Y:S01]  /*0b80*/  ULDC.64 UR8, c[0x0][0x248] ;  /* 0x0000920000087ab9 */ /* 0x000fe20000000a00 */
[----:B------:R-:W-:Y:S01]  /*0b90*/  MOV R68, R66 ;  /* 0x0000004200447202 */ /* 0x000fe20000000f00 */
[----:B------:R-:W-:Y:S01]  /*0ba0*/  IMAD R33, R65, UR8, RZ ;  /* 0x0000000841217c24 */ /* 0x000fe2000f8e02ff */
[----:B------:R-:W-:Y:S01]  /*0bb0*/  IADD3 R32, R62, 0x80, RZ ;  /* 0x000000803e207810 */ /* 0x000fe20007ffe0ff */
[----:B------:R-:W-:Y:S02]  /*0bc0*/  ULDC UR10, c[0x0][0x21c] ;  /* 0x00008700000a7ab9 */ /* 0x000fe40000000800 */
[----:B------:R-:W-:Y:S01]  /*0bd0*/  IMAD.WIDE.U32 R38, R64, UR8, R68 ;  /* 0x0000000840267c25 */ /* 0x000fe2000f8e0044 */
[----:B------:R-:W-:Y:S02]  /*0be0*/  ISETP.GE.AND P4, PT, R62, UR10, PT ;  /* 0x0000000a3e007c0c */ /* 0x000fe4000bf86270 */
[----:B------:R-:W-:Y:S01]  /*0bf0*/  ISETP.GE.AND P5, PT, R32, UR10, PT ;  /* 0x0000000a20007c0c */ /* 0x000fe2000bfa6270 */
[----:B------:R-:W-:Y:S01]  /*0c00*/  IMAD R33, R64, UR9, R33 ;  /* 0x0000000940217c24 */ /* 0x000fe2000f8e0221 */
[----:B------:R-:W-:-:S02]  /*0c10*/  ULDC.64 UR8, c[0x0][0x240] ;  /* 0x0000900000087ab9 */ /* 0x000fc40000000a00 */
[----:B------:R-:W-:Y:S02]  /*0c20*/  LEA R32, P2, R38, UR8, 0x1 ;  /* 0x0000000826207c11 */ /* 0x000fe4000f8408ff */
[----:B------:R-:W-:-:S04]  /*0c30*/  IADD3 R33, R39, R33, RZ ;  /* 0x0000002127217210 */ /* 0x000fc80007ffe0ff */
[----:B------:R-:W-:-:S05]  /*0c40*/  LEA.HI.X R33, R38, UR9, R33, 0x1, P2 ;  /* 0x0000000926217c11 */ /* 0x000fca00090f0c21 */
[----:B------:R0:W5:Y:S04]  /*0c50*/  @!P4 LDG.E.128 R24, desc[UR4][R32.64] ;  /* 0x000000042018c981 */ /* 0x000168000c1e1d00 */
[----:B------:R0:W5:Y:S02]  /*0c60*/  @!P5 LDG.E.128 R4, desc[UR4][R32.64+0x100] ;  /* 0x000100042004d981 */ /* 0x000164000c1e1d00 */
.L_x_854:
[----:B------:R-:W-:Y:S05]  /*0c70*/  BSYNC B0 ;  /* 0x0000000000007941 */ /* 0x000fea0003800000 */
.L_x_853:
[----:B0----5:R-:W-:Y:S01]  /*0c80*/  MOV R32, R24 ;  /* 0x0000001800207202 */ /* 0x021fe20000000f00 */
[--C-:B------:R-:W-:Y:S01]  /*0c90*/  HADD2.F32 R24, -RZ, R50.reuse.H0_H0 ;  /* 0x20000032ff187230 */ /* 0x100fe20000004100 */
[----:B------:R-:W-:Y:S01]  /*0ca0*/  MOV R46, R28 ;  /* 0x0000001c002e7202 */ /* 0x000fe20000000f00 */
[----:B------:R-:W-:Y:S01]  /*0cb0*/  HADD2.F32 R28, -RZ, R50.H1_H1 ;  /* 0x30000032ff1c7230 */ /* 0x000fe20000004100 */
[----:B------:R-:W-:Y:S01]  /*0cc0*/  MOV R51, R29 ;  /* 0x0000001d00337202 */ /* 0x000fe20000000f00 */
[--C-:B------:R-:W-:Y:S01]  /*0cd0*/  HADD2.F32 R33, -RZ, R32.reuse.H1_H1 ;  /* 0x30000020ff217230 */ /* 0x100fe20000004100 */
[----:B------:R-:W-:Y:S01]  /*0ce0*/  BSSY B0, `(.L_x_855) ;  /* 0x000002e000007945 */ /* 0x000fe20003800000 */
[----:B------:R-:W-:Y:S01]  /*0cf0*/  HADD2.F32 R29, -RZ, R32.H0_H0 ;  /* 0x20000020ff1d7230 */ /* 0x000fe20000004100 */
[----:B------:R-:W-:Y:S01]  /*0d00*/  MOV R48, R30 ;  /* 0x0000001e00307202 */ /* 0x000fe20000000f00 */
[----:B------:R-:W-:Y:S02]  /*0d10*/  HADD2.F32 R39, -RZ, R37.H0_H0 ;  /* 0x20000025ff277230 */ /* 0x000fe40000004100 */
[----:B------:R-:W-:Y:S01]  /*0d20*/  FMUL.FTZ R33, R28, R33 ;  /* 0x000000211c217220 */ /* 0x000fe20000410000 */
[----:B------:R-:W-:-:S02]  /*0d30*/  MOV R53, R31 ;  /* 0x0000001f00357202 */ /* 0x000fc40000000f00 */
[----:B------:R-:W-:Y:S02]  /*0d40*/  CS2R R30, SRZ ;  /* 0x00000000001e7805 */ /* 0x000fe4000001ff00 */
[----:B------:R-:W-:Y:S01]  /*0d50*/  MOV R38, R25 ;  /* 0x0000001900267202 */ /* 0x000fe20000000f00 */
[----:B------:R-:W-:Y:S01]  /*0d60*/  FFMA.FTZ R58, R24, R29, R33 ;  /* 0x0000001d183a7223 */ /* 0x000fe20000010021 */
[----:B------:R-:W-:Y:S02]  /*0d70*/  MOV R50, R26 ;  /* 0x0000001a00327202 */ /* 0x000fe40000000f00 */
[----:B------:R-:W-:Y:S02]  /*0d80*/  CS2R R28, SRZ ;  /* 0x00000000001c7805 */ /* 0x000fe4000001ff00 */
[----:B------:R-:W-:Y:S02]  /*0d90*/  MOV R52, R27 ;  /* 0x0000001b00347202 */ /* 0x000fe40000000f00 */
[----:B------:R-:W-:-:S02]  /*0da0*/  CS2R R24, SRZ ;  /* 0x0000000000187805 */ /* 0x000fc4000001ff00 */
[----:B------:R-:W-:Y:S02]  /*0db0*/  MOV R49, R35 ;  /* 0x0000002300317202 */ /* 0x000fe40000000f00 */
[----:B------:R-:W-:Y:S01]  /*0dc0*/  CS2R R26, SRZ ;  /* 0x00000000001a7805 */ /* 0x000fe2000001ff00 */
[----:B------:R-:W-:Y:S06]  /*0dd0*/  @P1 BRA `(.L_x_856) ;  /* 0x0000000000781947 */ /* 0x000fec0003800000 */
[----:B------:R-:W-:Y:S01]  /*0de0*/  ULDC UR8, c[0x0][0x21c] ;  /* 0x0000870000087ab9 */ /* 0x000fe20000000800 */
[C---:B------:R-:W-:Y:S02]  /*0df0*/  IADD3 R32, R62.reuse, 0x80, RZ ;  /* 0x000000803e207810 */ /* 0x040fe40007ffe0ff */
[----:B------:R-:W-:Y:S02]  /*0e00*/  ISETP.GE.AND P2, PT, R62, UR8, PT ;  /* 0x000000083e007c0c */ /* 0x000fe4000bf46270 */
[----:B------:R-:W-:-:S11]  /*0e10*/  ISETP.GE.AND P1, PT, R32, UR8, PT ;  /* 0x0000000820007c0c */ /* 0x000fd6000bf26270 */
[----:B------:R-:W0:Y:S01]  /*0e20*/  @!P2 LDC.64 R70, c[0x0][0x248] ;  /* 0x00009200ff46ab82 */ /* 0x000e220000000a00 */
[C---:B------:R-:W-:Y:S02]  /*0e30*/  @!P2 IADD3 R57, P4, R64.reuse, 0x10, RZ ;  /* 0x000000104039a810 */ /* 0x040fe40007f9e0ff */
[----:B------:R-:W-:Y:S02]  /*0e40*/  @!P1 IADD3 R59, P5, R64, 0x10, RZ ;  /* 0x00000010403b9810 */ /* 0x000fe40007fbe0ff */
[-C--:B------:R-:W-:Y:S02]  /*0e50*/  @!P2 IADD3.X R35, RZ, R65.reuse, RZ, P4, !PT ;  /* 0x00000041ff23a210 */ /* 0x080fe400027fe4ff */
[----:B------:R-:W-:Y:S01]  /*0e60*/  @!P1 IADD3.X R55, RZ, R65, RZ, P5, !PT ;  /* 0x00000041ff379210 */ /* 0x000fe20002ffe4ff */
[----:B------:R-:W1:Y:S01]  /*0e70*/  @!P1 LDC.64 R74, c[0x0][0x248] ;  /* 0x00009200ff4a9b82 */ /* 0x000e620000000a00 */
[-C--:B------:R-:W-:Y:S02]  /*0e80*/  @!P1 MOV R34, R66.reuse ;  /* 0x0000004200229202 */ /* 0x080fe40000000f00 */
[----:B------:R-:W-:-:S02]  /*0e90*/  @!P2 MOV R32, R66 ;  /* 0x000000420020a202 */ /* 0x000fc40000000f00 */
[----:B------:R-:W-:-:S03]  /*0ea0*/  @!P2 MOV R33, R69 ;  /* 0x000000450021a202 */ /* 0x000fc60000000f00 */
[----:B------:R-:W2:Y:S08]  /*0eb0*/  @!P2 LDC.64 R72, c[0x0][0x240] ;  /* 0x00009000ff48ab82 */ /* 0x000eb00000000a00 */
[----:B------:R-:W3:Y:S01]  /*0ec0*/  @!P1 LDC.64 R76, c[0x0][0x240] ;  /* 0x00009000ff4c9b82 */ /* 0x000ee20000000a00 */
[-C--:B0-----:R-:W-:Y:S01]  /*0ed0*/  @!P2 IMAD R56, R35, R70.reuse, RZ ;  /* 0x000000462338a224 */ /* 0x081fe200078e02ff */
[----:B------:R-:W-:Y:S01]  /*0ee0*/  @!P1 MOV R35, R69 ;  /* 0x0000004500239202 */ /* 0x000fe20000000f00 */
[----:B------:R-:W-:-:S04]  /*0ef0*/  @!P2 IMAD.WIDE.U32 R32, R57, R70, R32 ;  /* 0x000000463920a225 */ /* 0x000fc800078e0020 */
[-C--:B-1----:R-:W-:Y:S02]  /*0f00*/  @!P1 IMAD R60, R55, R74.reuse, RZ ;  /* 0x0000004a373c9224 */ /* 0x082fe400078e02ff */
[----:B------:R-:W-:-:S04]  /*0f10*/  @!P1 IMAD.WIDE.U32 R54, R59, R74, R34 ;  /* 0x0000004a3b369225 */ /* 0x000fc800078e0022 */
[----:B------:R-:W-:Y:S02]  /*0f20*/  @!P2 IMAD R35, R57, R71, R56 ;  /* 0x000000473923a224 */ /* 0x000fe400078e0238 */
[----:B------:R-:W-:Y:S01]  /*0f30*/  @!P1 IMAD R75, R59, R75, R60 ;  /* 0x0000004b3b4b9224 */ /* 0x000fe200078e023c */
[C---:B--2---:R-:W-:Y:S02]  /*0f40*/  @!P2 LEA R34, P4, R32.reuse, R72, 0x1 ;  /* 0x000000482022a211 */ /* 0x044fe400078808ff */
[----:B------:R-:W-:Y:S02]  /*0f50*/  @!P2 IADD3 R33, R33, R35, RZ ;  /* 0x000000232121a210 */ /* 0x000fe40007ffe0ff */
[----:B------:R-:W-:Y:S02]  /*0f60*/  @!P1 IADD3 R75, R55, R75, RZ ;  /* 0x0000004b374b9210 */ /* 0x000fe40007ffe0ff */
[----:B------:R-:W-:Y:S02]  /*0f70*/  @!P2 LEA.HI.X R35, R32, R73, R33, 0x1, P4 ;  /* 0x000000492023a211 */ /* 0x000fe400020f0c21 */
[----:B---3--:R-:W-:-:S03]  /*0f80*/  @!P1 LEA R56, P5, R54, R76, 0x1 ;  /* 0x0000004c36389211 */ /* 0x008fc600078a08ff */
[----:B------:R0:W5:Y:S01]  /*0f90*/  @!P2 LDG.E.128 R28, desc[UR4][R34.64] ;  /* 0x00000004221ca981 */ /* 0x000162000c1e1d00 */
[----:B------:R-:W-:-:S05]  /*0fa0*/  @!P1 LEA.HI.X R57, R54, R77, R75, 0x1, P5 ;  /* 0x0000004d36399211 */ /* 0x000fca00028f0c4b */
[----:B------:R0:W5:Y:S04]  /*0fb0*/  @!P1 LDG.E.128 R24, desc[UR4][R56.64+0x100] ;  /* 0x0001000438189981 */ /* 0x000168000c1e1d00 */
.L_x_856:
[----:B------:R-:W-:Y:S05]  /*0fc0*/  BSYNC B0 ;  /* 0x0000000000007941 */ /* 0x000fea0003800000 */
.L_x_855:
[----:B------:R-:W-:Y:S01]  /*0fd0*/  HADD2.F32 R32, -RZ, R38.H0_H0 ;  /* 0x20000026ff207230 */ /* 0x000fe20000004100 */
[----:B------:R-:W-:Y:S01]  /*0fe0*/  BSSY B0, `(.L_x_857) ;  /* 0x0000029000007945 */ /* 0x000fe20003800000 */
[----:B-----5:R-:W-:Y:S02]  /*0ff0*/  MOV R60, R28 ;  /* 0x0000001c003c7202 */ /* 0x020fe40000000f00 */
[----:B0-----:R-:W-:Y:S02]  /*1000*/  CS2R R34, SRZ ;  /* 0x0000000000227805 */ /* 0x001fe4000001ff00 */
[----:B------:R-:W-:Y:S01]  /*1010*/  MOV R54, R29 ;  /* 0x0000001d00367202 */ /* 0x000fe20000000f00 */
[----:B------:R-:W-:Y:S01]  /*1020*/  FFMA.FTZ R76, R39, R32, R58 ;  /* 0x00000020274c7223 */ /* 0x000fe2000001003a */
[----:B------:R-:W-:Y:S02]  /*1030*/  MOV R55, R30 ;  /* 0x0000001e00377202 */ /* 0x000fe40000000f00 */
[----:B------:R-:W-:-:S02]  /*1040*/  CS2R R32, SRZ ;  /* 0x0000000000207805 */ /* 0x000fc4000001ff00 */
[----:B------:R-:W-:Y:S02]  /*1050*/  MOV R57, R31 ;  /* 0x0000001f00397202 */ /* 0x000fe40000000f00 */
[----:B------:R-:W-:Y:S02]  /*1060*/  CS2R R28, SRZ ;  /* 0x00000000001c7805 */ /* 0x000fe4000001ff00 */
        /* <DEDUP_REMOVED lines=9> */
[----:B------:R-:W-:Y:S02]  /*1100*/  @!P1 IADD3.X R75, RZ, R65, RZ, P0, !PT ;  /* 0x00000041ff4b9210 */ /* 0x000fe400007fe4ff */
[----:B------:R-:W-:Y:S01]  /*1110*/  @!P1 MOV R72, R66 ;  /* 0x0000004200489202 */ /* 0x000fe20000000f00 */
[----:B------:R-:W1:Y:S01]  /*1120*/  @!P2 LDC.64 R82, c[0x0][0x248] ;  /* 0x00009200ff52ab82 */ /* 0x000e620000000a00 */
[----:B------:R-:W-:Y:S02]  /*1130*/  @!P1 MOV R73, R69 ;  /* 0x0000004500499202 */ /* 0x000fe40000000f00 */
[----:B------:R-:W-:-:S02]  /*1140*/  @!P2 IADD3.X R79, RZ, R65, RZ, P4, !PT ;  /* 0x00000041ff4fa210 */ /* 0x000fc400027fe4ff */
[----:B------:R-:W-:-:S03]  /*1150*/  @!P2 MOV R74, R66 ;  /* 0x00000042004aa202 */ /* 0x000fc60000000f00 */
[----:B------:R-:W2:Y:S08]  /*1160*/  @!P1 LDC.64 R70, c[0x0][0x240] ;  /* 0x00009000ff469b82 */ /* 0x000eb00000000a00 */
[----:B------:R-:W3:Y:S01]  /*1170*/  @!P2 LDC.64 R58, c[0x0][0x240] ;  /* 0x00009000ff3aab82 */ /* 0x000ee20000000a00 */
[-C--:B0-----:R-:W-:Y:S01]  /*1180*/  @!P1 IMAD R56, R75, R80.reuse, RZ ;  /* 0x000000504b389224 */ /* 0x081fe200078e02ff */
[----:B------:R-:W-:Y:S01]  /*1190*/  @!P2 MOV R75, R69 ;  /* 0x00000045004ba202 */ /* 0x000fe20000000f00 */
[----:B------:R-:W-:-:S04]  /*11a0*/  @!P1 IMAD.WIDE.U32 R72, R39, R80, R72 ;  /* 0x0000005027489225 */ /* 0x000fc800078e0048 */
[----:B------:R-:W-:Y:S02]  /*11b0*/  @!P1 IMAD R39, R39, R81, R56 ;  /* 0x0000005127279224 */ /* 0x000fe400078e0238 */
[-C--:B-1----:R-:W-:Y:S02]  /*11c0*/  @!P2 IMAD R80, R79, R82.reuse, RZ ;  /* 0x000000524f50a224 */ /* 0x082fe400078e02ff */
[----:B------:R-:W-:Y:S01]  /*11d0*/  @!P2 IMAD.WIDE.U32 R74, R77, R82, R74 ;  /* 0x000000524d4aa225 */ /* 0x000fe200078e004a */
[----:B------:R-:W-:-:S03]  /*11e0*/  @!P1 IADD3 R39, R73, R39, RZ ;  /* 0x0000002749279210 */ /* 0x000fc60007ffe0ff */
[----:B------:R-:W-:Y:S01]  /*11f0*/  @!P2 IMAD R83, R77, R83, R80 ;  /* 0x000000534d53a224 */ /* 0x000fe200078e0250 */
[----:B--2---:R-:W-:-:S04]  /*1200*/  @!P1 LEA R70, P0, R72, R70, 0x1 ;  /* 0x0000004648469211 */ /* 0x004fc800078008ff */
[----:B------:R-:W-:Y:S02]  /*1210*/  @!P2 IADD3 R83, R75, R83, RZ ;  /* 0x000000534b53a210 */ /* 0x000fe40007ffe0ff */
[----:B------:R-:W-:Y:S02]  /*1220*/  @!P1 LEA.HI.X R71, R72, R71, R39, 0x1, P0 ;  /* 0x0000004748479211 */ /* 0x000fe400000f0c27 */
[----:B---3--:R-:W-:-:S03]  /*1230*/  @!P2 LEA R58, P4, R74, R58, 0x1 ;  /* 0x0000003a4a3aa211 */ /* 0x008fc600078808ff */
[----:B------:R0:W5:Y:S01]  /*1240*/  @!P1 LDG.E.128 R32, desc[UR4][R70.64] ;  /* 0x0000000446209981 */ /* 0x000162000c1e1d00 */
[----:B------:R-:W-:-:S05]  /*1250*/  @!P2 LEA.HI.X R59, R74, R59, R83, 0x1, P4 ;  /* 0x0000003b4a3ba211 */ /* 0x000fca00020f0c53 */
[----:B------:R0:W5:Y:S04]  /*1260*/  @!P2 LDG.E.128 R28, desc[UR4][R58.64+0x100] ;  /* 0x000100043a1ca981 */ /* 0x000168000c1e1d00 */
.L_x_858:
[----:B------:R-:W-:Y:S05]  /*1270*/  BSYNC B0 ;  /* 0x0000000000007941 */ /* 0x000fea0003800000 */
.L_x_857:
[----:B-----5:R-:W-:Y:S01]  /*1280*/  MOV R56, R32 ;  /* 0x0000002000387202 */ /* 0x020fe20000000f00 */
[----:B------:R-:W-:Y:S01]  /*1290*/  HADD2.F32 R32, -RZ, R36.H1_H1 ;  /* 0x30000024ff207230 */ /* 0x000fe20000004100 */
[----:B0-----:R-:W-:Y:S01]  /*12a0*/  MOV R58, R33 ;  /* 0x00000021003a7202 */ /* 0x001fe20000000f00 */
[----:B------:R-:W-:Y:S01]  /*12b0*/  HADD2.F32 R39, -RZ, R60.H1_H1 ;  /* 0x3000003cff277230 */ /* 0x000fe20000004100 */
[----:B------:R-:W-:Y:S01]  /*12c0*/  BSSY B0, `(.L_x_859) ;  /* 0x0000027000007945 */ /* 0x000fe20003800000 */
[----:B------:R-:W-:Y:S01]  /*12d0*/  HADD2.F32 R37, -RZ, R37.H1_H1 ;  /* 0x30000025ff257230 */ /* 0x000fe20000004100 */
[----:B------:R-:W-:Y:S01]  /*12e0*/  MOV R59, R34 ;  /* 0x00000022003b7202 */ /* 0x000fe20000000f00 */
[----:B------:R-:W-:Y:S02]  /*12f0*/  HADD2.F32 R36, -RZ, R36.H0_H0 ;  /* 0x20000024ff247230 */ /* 0x000fe40000004100 */
[----:B------:R-:W-:Y:S01]  /*1300*/  FMUL.FTZ R39, R32, R39 ;  /* 0x0000002720277220 */ /* 0x000fe20000410000 */
[----:B------:R-:W-:-:S02]  /*1310*/  HADD2.F32 R38, -RZ, R38.H1_H1 ;  /* 0x30000026ff267230 */ /* 0x000fc40000004100 */
[----:B------:R-:W-:Y:S01]  /*1320*/  HADD2.F32 R33, -RZ, R60.H0_H0 ;  /* 0x2000003cff217230 */ /* 0x000fe20000004100 */
[----:B------:R-:W-:Y:S02]  /*1330*/  MOV R60, R35 ;  /* 0x00000023003c7202 */ /* 0x000fe40000000f00 */
[----:B------:R-:W-:Y:S01]  /*1340*/  CS2R R34, SRZ ;  /* 0x0000000000227805 */ /* 0x000fe2000001ff00 */
[----:B------:R-:W-:Y:S01]  /*1350*/  FFMA.FTZ R76, R37, R38, R76 ;  /* 0x00000026254c7223 */ /* 0x000fe2000001004c */
[----:B------:R-:W-:Y:S02]  /*1360*/  HADD2.F32 R71, -RZ, R2.H0_H0 ;  /* 0x20000002ff477230 */ /* 0x000fe40000004100 */
[----:B------:R-:W-:Y:S01]  /*1370*/  FFMA.FTZ R75, R36, R33, R39 ;  /* 0x00000021244b7223 */ /* 0x000fe20000010027 */
[----:B------:R-:W-:Y:S02]  /*1380*/  CS2R R32, SRZ ;  /* 0x0000000000207805 */ /* 0x000fe4000001ff00 */
[----:B------:R-:W-:-:S02]  /*1390*/  CS2R R36, SRZ ;  /* 0x0000000000247805 */ /* 0x000fc4000001ff00 */
[----:B------:R-:W-:Y:S01]  /*13a0*/  CS2R R38, SRZ ;  /* 0x0000000000267805 */ /* 0x000fe2000001ff00 */
[----:B------:R-:W-:Y:S02]  /*13b0*/  HADD2.F32 R70, -RZ, R41.H0_H0 ;  /* 0x20000029ff467230 */ /* 0x000fe40000004100 */
[----:B------:R-:W-:Y:S02]  /*13c0*/  HADD2.F32 R89, -RZ, R42.H1_H1 ;  /* 0x3000002aff597230 */ /* 0x000fe40000004100 */
[----:B------:R-:W-:Y:S02]  /*13d0*/  HADD2.F32 R74, -RZ, R50.H0_H0 ;  /* 0x20000032ff4a7230 */ /* 0x000fe40000004100 */
[----:B------:R-:W-:Y:S02]  /*13e0*/  HADD2.F32 R73, -RZ, R54.H0_H0 ;  /* 0x20000036ff497230 */ /* 0x000fe40000004100 */
[----:B------:R-:W-:Y:S01]  /*13f0*/  HADD2.F32 R72, -RZ, R56.H1_H1 ;  /* 0x30000038ff487230 */ /* 0x000fe20000004100 */
[----:B------:R-:W-:Y:S06]  /*1400*/  @P3 BRA `(.L_x_860) ;  /* 0x0000000000483947 */ /* 0x000fec0003800000 */
[----:B------:R-:W-:Y:S01]  /*1410*/  IADD3 R67, P0, R64, 0x30, RZ ;  /* 0x0000003040437810 */ /* 0x000fe20007f1e0ff */
[----:B------:R-:W-:Y:S01]  /*1420*/  ULDC.64 UR10, c[0x0][0x248] ;  /* 0x00009200000a7ab9 */ /* 0x000fe20000000a00 */
[----:B------:R-:W-:Y:S01]  /*1430*/  MOV R64, R66 ;  /* 0x0000004200407202 */ /* 0x000fe20000000f00 */
[----:B------:R-:W-:Y:S01]  /*1440*/  ULDC UR8, c[0x0][0x21c] ;  /* 0x0000870000087ab9 */ /* 0x000fe20000000800 */
[----:B------:R-:W-:Y:S02]  /*1450*/  IADD3.X R63, RZ, R65, RZ, P0, !PT ;  /* 0x00000041ff3f7210 */ /* 0x000fe400007fe4ff */
[----:B------:R-:W-:Y:S02]  /*1460*/  MOV R65, R69 ;  /* 0x0000004500417202 */ /* 0x000fe40000000f00 */
[----:B------:R-:W-:Y:S01]  /*1470*/  LEA R61, R61, 0x80, 0x3 ;  /* 0x000000803d3d7811 */ /* 0x000fe200078e18ff */
[----:B------:R-:W-:Y:S01]  /*1480*/  IMAD R63, R63, UR10, RZ ;  /* 0x0000000a3f3f7c24 */ /* 0x000fe2000f8e02ff */
[----:B------:R-:W-:Y:S01]  /*1490*/  ISETP.GE.AND P2, PT, R62, UR8, PT ;  /* 0x000000083e007c0c */ /* 0x000fe2000bf46270 */
[----:B------:R-:W-:Y:S01]  /*14a0*/  IMAD.WIDE.U32 R64, R67, UR10, R64 ;  /* 0x0000000a43407c25 */ /* 0x000fe2000f8e0040 */
[----:B------:R-:W-:-:S03]  /*14b0*/  ISETP.GE.AND P0, PT, R61, UR8, PT ;  /* 0x000000083d007c0c */ /* 0x000fc6000bf06270 */
[----:B------:R-:W-:Y:S01]  /*14c0*/  IMAD R63, R67, UR11, R63 ;  /* 0x0000000b433f7c24 */ /* 0x000fe2000f8e023f */
[----:B------:R-:W-:Y:S02]  /*14d0*/  ULDC.64 UR10, c[0x0][0x240] ;  /* 0x00009000000a7ab9 */ /* 0x000fe40000000a00 */
[----:B------:R-:W-:Y:S02]  /*14e0*/  LEA R62, P1, R64, UR10, 0x1 ;  /* 0x0000000a403e7c11 */ /* 0x000fe4000f8208ff */
[----:B------:R-:W-:-:S04]  /*14f0*/  IADD3 R61, R65, R63, RZ ;  /* 0x0000003f413d7210 */ /* 0x000fc80007ffe0ff */
[----:B------:R-:W-:-:S05]  /*1500*/  LEA.HI.X R63, R64, UR11, R61, 0x1, P1 ;  /* 0x0000000b403f7c11 */ /* 0x000fca00088f0c3d */
[----:B------:R0:W5:Y:S04]  /*1510*/  @!P2 LDG.E.128 R32, desc[UR4][R62.64] ;  /* 0x000000043e20a981 */ /* 0x000168000c1e1d00 */
[----:B------:R0:W5:Y:S02]  /*1520*/  @!P0 LDG.E.128 R36, desc[UR4][R62.64+0x100] ;  /* 0x000100043e248981 */ /* 0x000164000c1e1d00 */
.L_x_860:
[----:B------:R-:W-:Y:S05]  /*1530*/  BSYNC B0 ;  /* 0x0000000000007941 */ /* 0x000fea0003800000 */
.L_x_859:
[----:B------:R-:W-:Y:S02]  /*1540*/  HADD2.F32 R92, -RZ, R42.H0_H0 ;  /* 0x2000002aff5c7230 */ /* 0x000fe40000004100 */
[----:B------:R-:W-:Y:S01]  /*1550*/  FMUL.FTZ R89, R89, R72 ;  /* 0x0000004859597220 */ /* 0x000fe20000410000 */
[----:B------:R-:W-:Y:S02]  /*1560*/  HADD2.F32 R91, -RZ, R56.H0_H0 ;  /* 0x20000038ff5b7230 */ /* 0x000fe40000004100 */
[----:B------:R-:W-:Y:S01]  /*1570*/  FFMA.FTZ R61, R70, R73, R75 ;  /* 0x00000049463d7223 */ /* 0x000fe2000001004b */
[----:B-----5:R-:W-:Y:S02]  /*1580*/  HADD2.F32 R97, -RZ, R32.H1_H1 ;  /* 0x30000020ff617230 */ /* 0x020fe40000004100 */
[----:B0-----:R-:W-:Y:S01]  /*1590*/  FFMA.FTZ R62, R71, R74, R76 ;  /* 0x0000004a473e7223 */ /* 0x001fe2000001004c */
[----:B------:R-:W-:Y:S02]  /*15a0*/  HADD2.F32 R96, -RZ, R54.H1_H1 ;  /* 0x30000036ff607230 */ /* 0x000fe40000004100 */
[----:B------:R-:W-:Y:S01]  /*15b0*/  FFMA.FTZ R100, R92, R91, R89 ;  /* 0x0000005b5c647223 */ /* 0x000fe20000010059 */
[----:B------:R-:W-:Y:S01]  /*15c0*/  HADD2.F32 R92, -RZ, R46.H1_H1 ;  /* 0x3000002eff5c7230 */ /* 0x000fe20000004100 */
[----:B------:R-:W-:Y:S01]  /*15d0*/  USHF.R.S32.HI UR12, URZ, 0x1f, UR6 ;  /* 0x0000001f3f0c7899 */ /* 0x000fe20008011406 */
[----:B------:R-:W-:Y:S01]  /*15e0*/  HADD2.F32 R94, -RZ, R41.H1_H1 ;  /* 0x30000029ff5e7230 */ /* 0x000fe20000004100 */
[----:B------:R-:W-:Y:S01]  /*15f0*/  USHF.R.S32.HI UR13, URZ, 0x1f, UR7 ;  /* 0x0000001f3f0d7899 */ /* 0x000fe20008011407 */
[----:B------:R-:W-:-:S02]  /*1600*/  HADD2.F32 R95, -RZ, R47.H0_H0 ;  /* 0x2000002fff5f7230 */ /* 0x000fc40000004100 */
[----:B------:R-:W-:Y:S01]  /*1610*/  FMUL.FTZ R103, R92, R97 ;  /* 0x000000615c677220 */ /* 0x000fe20000410000 */
[----:B------:R-:W-:Y:S02]  /*1620*/  HADD2.F32 R98, -RZ, R58.H0_H0 ;  /* 0x2000003aff627230 */ /* 0x000fe40000004100 */
[----:B------:R-:W-:Y:S01]  /*1630*/  FFMA.FTZ R101, R94, R96, R61 ;  /* 0x000000605e657223 */ /* 0x000fe2000001003d */
[--C-:B------:R-:W-:Y:S01]  /*1640*/  HADD2.F32 R54, -RZ, R36.reuse.H0_H0 ;  /* 0x20000024ff367230 */ /* 0x100fe20000004100 */
[----:B------:R-:W-:Y:S01]  /*1650*/  BSSY B0, `(.L_x_861) ;  /* 0x00000fa000007945 */ /* 0x000fe20003800000 */
[----:B------:R-:W-:Y:S02]  /*1660*/  HADD2.F32 R89, -RZ, R36.H1_H1 ;  /* 0x30000024ff597230 */ /* 0x000fe40000004100 */
[----:B------:R-:W-:Y:S01]  /*1670*/  FFMA.FTZ R98, R95, R98, R100 ;  /* 0x000000625f627223 */ /* 0x000fe20000010064 */
[--C-:B------:R-:W-:Y:S02]  /*1680*/  HADD2.F32 R36, -RZ, R38.reuse.H0_H0 ;  /* 0x20000026ff247230 */ /* 0x100fe40000004100 */
[----:B------:R-:W-:-:S02]  /*1690*/  HADD2.F32 R93, -RZ, R38.H1_H1 ;  /* 0x30000026ff5d7230 */ /* 0x000fc40000004100 */
[--C-:B------:R-:W-:Y:S02]  /*16a0*/  HADD2.F32 R91, -RZ, R39.reuse.H0_H0 ;  /* 0x20000027ff5b7230 */ /* 0x100fe40000004100 */
[----:B------:R-:W-:Y:S02]  /*16b0*/  HADD2.F32 R38, -RZ, R39.H1_H1 ;  /* 0x30000027ff267230 */ /* 0x000fe40000004100 */
[----:B------:R-:W-:Y:S02]  /*16c0*/  HADD2.F32 R39, -RZ, R2.H1_H1 ;  /* 0x30000002ff277230 */ /* 0x000fe40000004100 */
[----:B------:R-:W-:Y:S02]  /*16d0*/  HADD2.F32 R2, -RZ, R40.H0_H0 ;  /* 0x20000028ff027230 */ /* 0x000fe40000004100 */
[----:B------:R-:W-:Y:S02]  /*16e0*/  HADD2.F32 R50, -RZ, R50.H1_H1 ;  /* 0x30000032ff327230 */ /* 0x000fe40000004100 */
[----:B------:R-:W-:-:S02]  /*16f0*/  HADD2.F32 R97, -RZ, R55.H0_H0 ;  /* 0x20000037ff617230 */ /* 0x000fc40000004100 */
[----:B------:R-:W-:Y:S02]  /*1700*/  HADD2.F32 R47, -RZ, R47.H1_H1 ;  /* 0x3000002fff2f7230 */ /* 0x000fe40000004100 */
[----:B------:R-:W-:Y:S01]  /*1710*/  FFMA.FTZ R99, R39, R50, R62 ;  /* 0x0000003227637223 */ /* 0x000fe2000001003e */
[----:B------:R-:W-:Y:S02]  /*1720*/  HADD2.F32 R58, -RZ, R58.H1_H1 ;  /* 0x3000003aff3a7230 */ /* 0x000fe40000004100 */
[----:B------:R-:W-:Y:S01]  /*1730*/  FFMA.FTZ R97, R2, R97, R101 ;  /* 0x0000006102617223 */ /* 0x000fe20000010065 */
[----:B------:R-:W-:Y:S02]  /*1740*/  HADD2.F32 R46, -RZ, R46.H0_H0 ;  /* 0x2000002eff2e7230 */ /* 0x000fe40000004100 */
[----:B------:R-:W-:Y:S02]  /*1750*/  HADD2.F32 R95, -RZ, R32.H0_H0 ;  /* 0x20000020ff5f7230 */ /* 0x000fe40000004100 */
[----:B------:R-:W-:Y:S01]  /*1760*/  FFMA.FTZ R58, R47, R58, R98 ;  /* 0x0000003a2f3a7223 */ /* 0x000fe20000010062 */
[----:B------:R-:W-:-:S02]  /*1770*/  HADD2.F32 R61, -RZ, R44.H0_H0 ;  /* 0x2000002cff3d7230 */ /* 0x000fc40000004100 */
[----:B------:R-:W-:Y:S02]  /*1780*/  HADD2.F32 R32, -RZ, R59.H0_H0 ;  /* 0x2000003bff207230 */ /* 0x000fe40000004100 */
[----:B------:R-:W-:Y:S01]  /*1790*/  FFMA.FTZ R95, R46, R95, R103 ;  /* 0x0000005f2e5f7223 */ /* 0x000fe20000010067 */
[----:B------:R-:W-:Y:S02]  /*17a0*/  HADD2.F32 R2, -RZ, R51.H0_H0 ;  /* 0x20000033ff027230 */ /* 0x000fe40000004100 */
[----:B------:R-:W-:Y:S02]  /*17b0*/  HADD2.F32 R39, -RZ, R33.H0_H0 ;  /* 0x20000021ff277230 */ /* 0x000fe40000004100 */
[----:B------:R-:W-:Y:S01]  /*17c0*/  FFMA.FTZ R61, R61, R32, R58 ;  /* 0x000000203d3d7223 */ /* 0x000fe2000001003a */
[----:B------:R-:W-:Y:S02]  /*17d0*/  HADD2.F32 R44, -RZ, R44.H1_H1 ;  /* 0x3000002cff2c7230 */ /* 0x000fe40000004100 */
[----:B------:R-:W-:-:S02]  /*17e0*/  HADD2.F32 R59, -RZ, R59.H1_H1 ;  /* 0x3000003bff3b7230 */ /* 0x000fc40000004100 */
[----:B------:R-:W-:Y:S01]  /*17f0*/  FFMA.FTZ R2, R2, R39, R95 ;  /* 0x0000002702027223 */ /* 0x000fe2000001005f */
[----:B------:R-:W-:Y:S02]  /*1800*/  HADD2.F32 R51, -RZ, R51.H1_H1 ;  /* 0x30000033ff337230 */ /* 0x000fe40000004100 */
[----:B------:R-:W-:Y:S02]  /*1810*/  HADD2.F32 R46, -RZ, R33.H1_H1 ;  /* 0x30000021ff2e7230 */ /* 0x000fe40000004100 */
[----:B------:R-:W-:Y:S01]  /*1820*/  FFMA.FTZ R58, R44, R59, R61 ;  /* 0x0000003b2c3a7223 */ /* 0x000fe2000001003d */
[----:B------:R-:W-:Y:S02]  /*1830*/  HADD2.F32 R40, -RZ, R40.H1_H1 ;  /* 0x30000028ff287230 */ /* 0x000fe40000004100 */
[----:B------:R-:W-:Y:S02]  /*1840*/  HADD2.F32 R55, -RZ, R55.H1_H1 ;  /* 0x30000037ff377230 */ /* 0x000fe40000004100 */
[----:B------:R-:W-:Y:S01]  /*1850*/  FFMA.FTZ R59, R51, R46, R2 ;  /* 0x0000002e333b7223 */ /* 0x000fe20000010002 */
[----:B------:R-:W-:-:S02]  /*1860*/  HADD2.F32 R32, -RZ, R45.H0_H0 ;  /* 0x2000002dff207230 */ /* 0x000fc40000004100 */
[----:B------:R-:W-:Y:S02]  /*1870*/  HADD2.F32 R47, -RZ, R52.H0_H0 ;  /* 0x20000034ff2f7230 */ /* 0x000fe40000004100 */
[----:B------:R-:W-:Y:S01]  /*1880*/  FFMA.FTZ R55, R40, R55, R97 ;  /* 0x0000003728377223 */ /* 0x000fe20000010061 */
[----:B------:R-:W-:Y:S02]  /*1890*/  HADD2.F32 R2, -RZ, R48.H0_H0 ;  /* 0x20000030ff027230 */ /* 0x000fe40000004100 */
[----:B------:R-:W-:Y:S02]  /*18a0*/  HADD2.F32 R39, -RZ, R34.H0_H0 ;  /* 0x20000022ff277230 */ /* 0x000fe40000004100 */
[----:B------:R-:W-:Y:S01]  /*18b0*/  FFMA.FTZ R50, R32, R47, R99 ;  /* 0x0000002f20327223 */ /* 0x000fe20000010063 */
[----:B------:R-:W-:Y:S02]  /*18c0*/  HADD2.F32 R33, -RZ, R49.H0_H0 ;  /* 0x20000031ff217230 */ /* 0x000fe40000004100 */
[----:B------:R-:W-:-:S02]  /*18d0*/  HADD2.F32 R40, -RZ, R60.H0_H0 ;  /* 0x2000003cff287230 */ /* 0x000fc40000004100 */
[----:B------:R-:W-:Y:S01]  /*18e0*/  FFMA.FTZ R39, R2, R39, R59 ;  /* 0x0000002702277223 */ /* 0x000fe2000001003b */
[----:B------:R-:W-:Y:S02]  /*18f0*/  HADD2.F32 R48, -RZ, R48.H1_H1 ;  /* 0x30000030ff307230 */ /* 0x000fe40000004100 */
        /* <DEDUP_REMOVED lines=8> */
[----:B------:R-:W-:Y:S02]  /*1980*/  HADD2.F32 R45, -RZ, R45.H1_H1 ;  /* 0x3000002dff2d7230 */ /* 0x000fe40000004100 */
[----:B------:R-:W-:Y:S02]  /*1990*/  HADD2.F32 R52, -RZ, R52.H1_H1 ;  /* 0x30000034ff347230 */ /* 0x000fe40000004100 */
[----:B------:R-:W-:Y:S01]  /*19a0*/  FFMA.FTZ R2, R2, R33, R39 ;  /* 0x0000002102027223 */ /* 0x000fe20000010027 */
[----:B------:R-:W-:Y:S02]  /*19b0*/  HADD2.F32 R43, -RZ, R43.H1_H1 ;  /* 0x3000002bff2b7230 */ /* 0x000fe40000004100 */
[----:B------:R-:W-:-:S02]  /*19c0*/  HADD2.F32 R32, -RZ, R57.H1_H1 ;  /* 0x30000039ff207230 */ /* 0x000fc40000004100 */
[----:B------:R-:W-:Y:S01]  /*19d0*/  FFMA.FTZ R50, R45, R52, R50 ;  /* 0x000000342d327223 */ /* 0x000fe20000010032 */
[--C-:B------:R-:W-:Y:S02]  /*19e0*/  HADD2.F32 R68, -RZ, R4.reuse.H0_H0 ;  /* 0x20000004ff447230 */ /* 0x100fe40000004100 */
[----:B------:R-:W-:Y:S02]  /*19f0*/  HADD2.F32 R69, -RZ, R4.H1_H1 ;  /* 0x30000004ff457230 */ /* 0x000fe40000004100 */
[----:B------:R-:W-:Y:S01]  /*1a00*/  FFMA.FTZ R32, R43, R32, R44 ;  /* 0x000000202b207223 */ /* 0x000fe2000001002c */
[----:B------:R-:W-:Y:S02]  /*1a10*/  HADD2.F32 R49, -RZ, R49.H1_H1 ;  /* 0x30000031ff317230 */ /* 0x000fe40000004100 */
[----:B------:R-:W-:Y:S02]  /*1a20*/  HADD2.F32 R53, -RZ, R53.H1_H1 ;  /* 0x30000035ff357230 */ /* 0x000fe40000004100 */
[----:B------:R-:W-:-:S02]  /*1a30*/  HADD2.F32 R60, -RZ, R60.H1_H1 ;  /* 0x3000003cff3c7230 */ /* 0x000fc40000004100 */
[----:B------:R-:W-:Y:S02]  /*1a40*/  HADD2.F32 R34, -RZ, R35.H1_H1 ;  /* 0x30000023ff227230 */ /* 0x000fe40000004100 */
[--C-:B------:R-:W-:Y:S02]  /*1a50*/  HADD2.F32 R67, -RZ, R5.reuse.H0_H0 ;  /* 0x20000005ff437230 */ /* 0x100fe40000004100 */
[----:B------:R-:W-:Y:S01]  /*1a60*/  FFMA.FTZ R40, R49, R60, R40 ;  /* 0x0000003c31287223 */ /* 0x000fe20000010028 */
[----:B------:R-:W-:Y:S02]  /*1a70*/  HADD2.F32 R70, -RZ, R5.H1_H1 ;  /* 0x30000005ff467230 */ /* 0x000fe40000004100 */
[----:B------:R-:W-:Y:S01]  /*1a80*/  FFMA.FTZ R2, R53, R34, R2 ;  /* 0x0000002235027223 */ /* 0x000fe20000010002 */
[--C-:B------:R-:W-:Y:S02]  /*1a90*/  HADD2.F32 R4, -RZ, R6.reuse.H0_H0 ;  /* 0x20000006ff047230 */ /* 0x100fe40000004100 */
[----:B------:R-:W-:-:S02]  /*1aa0*/  HADD2.F32 R71, -RZ, R6.H1_H1 ;  /* 0x30000006ff477230 */ /* 0x000fc40000004100 */
[--C-:B------:R-:W-:Y:S02]  /*1ab0*/  HADD2.F32 R76, -RZ, R24.reuse.H0_H0 ;  /* 0x20000018ff4c7230 */ /* 0x100fe40000004100 */
[----:B------:R-:W-:Y:S02]  /*1ac0*/  HADD2.F32 R77, -RZ, R24.H1_H1 ;  /* 0x30000018ff4d7230 */ /* 0x000fe40000004100 */
[----:B------:R-:W-:Y:S02]  /*1ad0*/  HADD2.F32 R63, -RZ, R20.H0_H0 ;  /* 0x20000014ff3f7230 */ /* 0x000fe40000004100 */
[--C-:B------:R-:W-:Y:S02]  /*1ae0*/  HADD2.F32 R5, -RZ, R7.reuse.H0_H0 ;  /* 0x20000007ff057230 */ /* 0x100fe40000004100 */
[----:B------:R-:W-:Y:S02]  /*1af0*/  HADD2.F32 R6, -RZ, R7.H1_H1 ;  /* 0x30000007ff067230 */ /* 0x000fe40000004100 */
[----:B------:R-:W-:Y:S01]  /*1b00*/  FFMA.FTZ R63, R63, R68, R50 ;  /* 0x000000443f3f7223 */ /* 0x000fe20000010032 */
[----:B------:R-:W-:-:S02]  /*1b10*/  HADD2.F32 R75, -RZ, R25.H0_H0 ;  /* 0x20000019ff4b7230 */ /* 0x000fc40000004100 */
[----:B------:R-:W-:Y:S02]  /*1b20*/  HADD2.F32 R80, -RZ, R25.H1_H1 ;  /* 0x30000019ff507230 */ /* 0x000fe40000004100 */
[--C-:B------:R-:W-:Y:S02]  /*1b30*/  HADD2.F32 R24, -RZ, R26.reuse.H0_H0 ;  /* 0x2000001aff187230 */ /* 0x100fe40000004100 */
[----:B------:R-:W-:Y:S02]  /*1b40*/  HADD2.F32 R79, -RZ, R26.H1_H1 ;  /* 0x3000001aff4f7230 */ /* 0x000fe40000004100 */
[----:B------:R-:W-:Y:S02]  /*1b50*/  HADD2.F32 R7, -RZ, R16.H0_H0 ;  /* 0x20000010ff077230 */ /* 0x000fe40000004100 */
[--C-:B------:R-:W-:Y:S02]  /*1b60*/  HADD2.F32 R25, -RZ, R27.reuse.H0_H0 ;  /* 0x2000001bff197230 */ /* 0x100fe40000004100 */
[----:B------:R-:W-:-:S02]  /*1b70*/  HADD2.F32 R26, -RZ, R27.H1_H1 ;  /* 0x3000001bff1a7230 */ /* 0x000fc40000004100 */
[----:B------:R-:W-:Y:S01]  /*1b80*/  FFMA.FTZ R7, R7, R76, R32 ;  /* 0x0000004c07077223 */ /* 0x000fe20000010020 */
[--C-:B------:R-:W-:Y:S02]  /*1b90*/  HADD2.F32 R87, -RZ, R31.reuse.H0_H0 ;  /* 0x2000001fff577230 */ /* 0x100fe40000004100 */
[----:B------:R-:W-:Y:S02]  /*1ba0*/  HADD2.F32 R88, -RZ, R31.H1_H1 ;  /* 0x3000001fff587230 */ /* 0x000fe40000004100 */
[----:B------:R-:W-:Y:S02]  /*1bb0*/  HADD2.F32 R27, -RZ, R12.H0_H0 ;  /* 0x2000000cff1b7230 */ /* 0x000fe40000004100 */
[----:B------:R-:W-:Y:S02]  /*1bc0*/  HADD2.F32 R84, -RZ, R28.H0_H0 ;  /* 0x2000001cff547230 */ /* 0x000fe40000004100 */
[----:B------:R-:W-:Y:S02]  /*1bd0*/  HADD2.F32 R31, -RZ, R8.H0_H0 ;  /* 0x20000008ff1f7230 */ /* 0x000fe40000004100 */
[----:B------:R-:W-:-:S02]  /*1be0*/  HADD2.F32 R64, -RZ, R20.H1_H1 ;  /* 0x30000014ff407230 */ /* 0x000fc40000004100 */
[----:B------:R-:W-:Y:S01]  /*1bf0*/  FFMA.FTZ R40, R27, R84, R40 ;  /* 0x000000541b287223 */ /* 0x000fe20000010028 */
[----:B------:R-:W-:Y:S02]  /*1c00*/  HADD2.F32 R72, -RZ, R16.H1_H1 ;  /* 0x30000010ff487230 */ /* 0x000fe40000004100 */
[----:B------:R-:W-:Y:S01]  /*1c10*/  FFMA.FTZ R31, R31, R54, R2 ;  /* 0x000000361f1f7223 */ /* 0x000fe20000010002 */
[----:B------:R-:W-:Y:S02]  /*1c20*/  HADD2.F32 R81, -RZ, R12.H1_H1 ;  /* 0x3000000cff517230 */ /* 0x000fe40000004100 */
[----:B------:R-:W-:Y:S01]  /*1c30*/  FFMA.FTZ R63, R64, R69, R63 ;  /* 0x00000045403f7223 */ /* 0x000fe2000001003f */
[----:B------:R-:W-:Y:S02]  /*1c40*/  HADD2.F32 R28, -RZ, R28.H1_H1 ;  /* 0x3000001cff1c7230 */ /* 0x000fe40000004100 */
[----:B------:R-:W-:Y:S01]  /*1c50*/  FFMA.FTZ R7, R72, R77, R7 ;  /* 0x0000004d48077223 */ /* 0x000fe20000010007 */
[----:B------:R-:W-:-:S02]  /*1c60*/  HADD2.F32 R42, -RZ, R8.H1_H1 ;  /* 0x30000008ff2a7230 */ /* 0x000fc40000004100 */
[----:B------:R-:W-:Y:S02]  /*1c70*/  HADD2.F32 R20, -RZ, R21.H0_H0 ;  /* 0x20000015ff147230 */ /* 0x000fe40000004100 */
[----:B------:R-:W-:Y:S01]  /*1c80*/  FFMA.FTZ R81, R81, R28, R40 ;  /* 0x0000001c51517223 */ /* 0x000fe20000010028 */
[----:B------:R-:W-:Y:S02]  /*1c90*/  HADD2.F32 R16, -RZ, R17.H0_H0 ;  /* 0x20000011ff107230 */ /* 0x000fe40000004100 */
[----:B------:R-:W-:Y:S01]  /*1ca0*/  FFMA.FTZ R31, R42, R89, R31 ;  /* 0x000000592a1f7223 */ /* 0x000fe2000001001f */
[----:B------:R-:W-:Y:S02]  /*1cb0*/  HADD2.F32 R12, -RZ, R13.H0_H0 ;  /* 0x2000000dff0c7230 */ /* 0x000fe40000004100 */
[----:B------:R-:W-:Y:S01]  /*1cc0*/  FFMA.FTZ R20, R20, R67, R63 ;  /* 0x0000004314147223 */ /* 0x000fe2000001003f */
        /* <DEDUP_REMOVED lines=9> */
[----:B------:R-:W-:Y:S01]  /*1d60*/  FFMA.FTZ R20, R65, R70, R20 ;  /* 0x0000004641147223 */ /* 0x000fe20000010014 */
[----:B------:R-:W-:-:S02]  /*1d70*/  HADD2.F32 R29, -RZ, R29.H1_H1 ;  /* 0x3000001dff1d7230 */ /* 0x000fc40000004100 */
        /* <DEDUP_REMOVED lines=8> */
[----:B------:R-:W-:Y:S01]  /*1e00*/  FFMA.FTZ R21, R21, R4, R20 ;  /* 0x0000000415157223 */ /* 0x000fe20000010014 */
[----:B------:R-:W-:Y:S02]  /*1e10*/  HADD2.F32 R86, -RZ, R30.H0_H0 ;  /* 0x2000001eff567230 */ /* 0x000fe40000004100 */
[----:B------:R-:W-:Y:S01]  /*1e20*/  FFMA.FTZ R17, R17, R24, R16 ;  /* 0x0000001811117223 */ /* 0x000fe20000010010 */
[----:B------:R-:W-:Y:S02]  /*1e30*/  HADD2.F32 R9, -RZ, R10.H0_H0 ;  /* 0x2000000aff097230 */ /* 0x000fe40000004100 */
[----:B------:R-:W-:Y:S02]  /*1e40*/  HADD2.F32 R66, -RZ, R22.H1_H1 ;  /* 0x30000016ff427230 */ /* 0x000fe40000004100 */
[----:B------:R-:W-:Y:S01]  /*1e50*/  FFMA.FTZ R82, R13, R86, R82 ;  /* 0x000000560d527223 */ /* 0x000fe20000010052 */
[----:B------:R-:W-:Y:S02]  /*1e60*/  HADD2.F32 R74, -RZ, R18.H1_H1 ;  /* 0x30000012ff4a7230 */ /* 0x000fe40000004100 */
[----:B------:R-:W-:Y:S01]  /*1e70*/  FFMA.FTZ R9, R9, R36, R56 ;  /* 0x0000002409097223 */ /* 0x000fe20000010038 */
[----:B------:R-:W-:-:S02]  /*1e80*/  HADD2.F32 R83, -RZ, R14.H1_H1 ;  /* 0x3000000eff537230 */ /* 0x000fc40000004100 */
[----:B------:R-:W-:Y:S01]  /*1e90*/  FFMA.FTZ R21, R66, R71, R21 ;  /* 0x0000004742157223 */ /* 0x000fe20000010015 */
[----:B------:R-:W-:Y:S02]  /*1ea0*/  HADD2.F32 R30, -RZ, R30.H1_H1 ;  /* 0x3000001eff1e7230 */ /* 0x000fe40000004100 */
[----:B------:R-:W-:Y:S01]  /*1eb0*/  FFMA.FTZ R17, R74, R79, R17 ;  /* 0x0000004f4a117223 */ /* 0x000fe20000010011 */
[----:B------:R-:W-:Y:S02]  /*1ec0*/  HADD2.F32 R90, -RZ, R10.H1_H1 ;  /* 0x3000000aff5a7230 */ /* 0x000fe40000004100 */
[----:B------:R-:W-:Y:S02]  /*1ed0*/  HADD2.F32 R22, -RZ, R23.H0_H0 ;  /* 0x20000017ff167230 */ /* 0x000fe40000004100 */
[----:B------:R-:W-:Y:S01]  /*1ee0*/  FFMA.FTZ R83, R83, R30, R82 ;  /* 0x0000001e53537223 */ /* 0x000fe20000010052 */
[----:B------:R-:W-:Y:S02]  /*1ef0*/  HADD2.F32 R18, -RZ, R19.H0_H0 ;  /* 0x20000013ff127230 */ /* 0x000fe40000004100 */
[----:B------:R-:W-:Y:S01]  /*1f00*/  FFMA.FTZ R9, R90, R93, R9 ;  /* 0x0000005d5a097223 */ /* 0x000fe20000010009 */
[----:B------:R-:W-:-:S02]  /*1f10*/  HADD2.F32 R14, -RZ, R15.H0_H0 ;  /* 0x2000000fff0e7230 */ /* 0x000fc40000004100 */
[----:B------:R-:W-:Y:S01]  /*1f20*/  FFMA.FTZ R22, R22, R5, R21 ;  /* 0x0000000516167223 */ /* 0x000fe20000010015 */
[----:B------:R-:W-:Y:S02]  /*1f30*/  HADD2.F32 R10, -RZ, R11.H0_H0 ;  /* 0x2000000bff0a7230 */ /* 0x000fe40000004100 */
[----:B------:R-:W-:Y:S01]  /*1f40*/  FFMA.FTZ R18, R18, R25, R17 ;  /* 0x0000001912127223 */ /* 0x000fe20000010011 */
        /* <DEDUP_REMOVED lines=8> */
[----:B------:R-:W0:Y:S01]  /*1fd0*/  S2R R21, SR_TID.X ;  /* 0x0000000000157919 */ /* 0x000e220000002100 */
[----:B------:R-:W-:Y:S01]  /*1fe0*/  FFMA.FTZ R14, R15, R88, R14 ;  /* 0x000000580f0e7223 */ /* 0x000fe2000001000e */
[----:B------:R-:W1:Y:S01]  /*1ff0*/  LDC.64 R16, c[0x0][0x2d0] ;  /* 0x0000b400ff107b82 */ /* 0x000e620000000a00 */
[----:B------:R-:W-:Y:S01]  /*2000*/  FFMA.FTZ R10, R11, R38, R10 ;  /* 0x000000260b0a7223 */ /* 0x000fe2000001000a */
[----:B------:R-:W2:Y:S04]  /*2010*/  SHFL.BFLY PT, R5, R6, 0x8, 0x1f ;  /* 0x0d001f0006057f89 */ /* 0x000ea800000e0000 */
[----:B------:R-:W3:Y:S04]  /*2020*/  SHFL.BFLY PT, R7, R18, 0x8, 0x1f ;  /* 0x0d001f0012077f89 */ /* 0x000ee800000e0000 */
[----:B------:R-:W4:Y:S04]  /*2030*/  SHFL.BFLY PT, R9, R14, 0x8, 0x1f ;  /* 0x0d001f000e097f89 */ /* 0x000f2800000e0000 */
[----:B------:R-:W0:Y:S01]  /*2040*/  SHFL.BFLY PT, R11, R10, 0x8, 0x1f ;  /* 0x0d001f000a0b7f89 */ /* 0x000e2200000e0000 */
[----:B--2---:R-:W-:Y:S01]  /*2050*/  FADD.FTZ R5, R6, R5 ;  /* 0x0000000506057221 */ /* 0x004fe20000010000 */
[----:B---3--:R-:W-:-:S04]  /*2060*/  FADD.FTZ R4, R18, R7 ;  /* 0x0000000712047221 */ /* 0x008fc80000010000 */
[----:B------:R-:W2:Y:S01]  /*2070*/  SHFL.BFLY PT, R2, R5, 0x4, 0x1f ;  /* 0x0c801f0005027f89 */ /* 0x000ea200000e0000 */
[----:B------:R-:W3:Y:S01]  /*2080*/  LDC.64 R18, c[0x0][0x2d8] ;  /* 0x0000b600ff127b82 */ /* 0x000ee20000000a00 */
[----:B----4-:R-:W-:Y:S02]  /*2090*/  FADD.FTZ R8, R14, R9 ;  /* 0x000000090e087221 */ /* 0x010fe40000010000 */
[----:B------:R-:W4:Y:S01]  /*20a0*/  SHFL.BFLY PT, R7, R4, 0x4, 0x1f ;  /* 0x0c801f0004077f89 */ /* 0x000f2200000e0000 */
[----:B0-----:R-:W-:Y:S01]  /*20b0*/  SHF.R.S32.HI R14, RZ, 0x1f, R21 ;  /* 0x0000001fff0e7819 */ /* 0x001fe20000011415 */
[----:B------:R-:W-:Y:S02]  /*20c0*/  FADD.FTZ R12, R10, R11 ;  /* 0x0000000b0a0c7221 */ /* 0x000fe40000010000 */
[----:B------:R-:W0:Y:S01]  /*20d0*/  SHFL.BFLY PT, R9, R8, 0x4, 0x1f ;  /* 0x0c801f0008097f89 */ /* 0x000e2200000e0000 */
[----:B------:R-:W-:-:S03]  /*20e0*/  LEA.HI R20, R14, R21, RZ, 0x4 ;  /* 0x000000150e147211 */ /* 0x000fc600078f20ff */
[----:B------:R-:W1:Y:S01]  /*20f0*/  SHFL.BFLY PT, R11, R12, 0x4, 0x1f ;  /* 0x0c801f000c0b7f89 */ /* 0x000e6200000e0000 */
[----:B--2---:R-:W-:Y:S01]  /*2100*/  FADD.FTZ R2, R5, R2 ;  /* 0x0000000205027221 */ /* 0x004fe20000010000 */
[----:B------:R-:W-:Y:S01]  /*2110*/  SHF.L.U32 R5, R0, 0xe, RZ ;  /* 0x0000000e00057819 */ /* 0x000fe200000006ff */
[----:B----4-:R-:W-:Y:S01]  /*2120*/  FADD.FTZ R6, R4, R7 ;  /* 0x0000000704067221 */ /* 0x010fe20000010000 */
[----:B------:R-:W-:Y:S02]  /*2130*/  SHF.L.U32 R4, R21, 0x2, RZ ;  /* 0x0000000215047819 */ /* 0x000fe400000006ff */
[----:B------:R-:W2:Y:S01]  /*2140*/  SHFL.BFLY PT, R7, R2, 0x2, 0x1f ;  /* 0x0c401f0002077f89 */ /* 0x000ea200000e0000 */
[----:B0-----:R-:W-:-:S03]  /*2150*/  FADD.FTZ R10, R8, R9 ;  /* 0x00000009080a7221 */ /* 0x001fc60000010000 */
[----:B------:R-:W0:Y:S01]  /*2160*/  SHFL.BFLY PT, R9, R6, 0x2, 0x1f ;  /* 0x0c401f0006097f89 */ /* 0x000e2200000e0000 */
[----:B-1----:R-:W-:Y:S01]  /*2170*/  FADD.FTZ R13, R12, R11 ;  /* 0x0000000b0c0d7221 */ /* 0x002fe20000010000 */
[----:B------:R-:W-:Y:S02]  /*2180*/  SHF.R.S32.HI R12, RZ, 0x1f, R4 ;  /* 0x0000001fff0c7819 */ /* 0x000fe40000011404 */
[----:B------:R-:W1:Y:S01]  /*2190*/  SHFL.BFLY PT, R11, R10, 0x2, 0x1f ;  /* 0x0c401f000a0b7f89 */ /* 0x000e6200000e0000 */
[----:B------:R-:W-:-:S03]  /*21a0*/  IADD3 R4, P0, R5, R4, RZ ;  /* 0x0000000405047210 */ /* 0x000fc60007f1e0ff */
[----:B------:R-:W4:Y:S01]  /*21b0*/  SHFL.BFLY PT, R8, R13, 0x2, 0x1f ;  /* 0x0c401f000d087f89 */ /* 0x000f2200000e0000 */
[----:B------:R-:W-:-:S03]  /*21c0*/  LEA.HI.X.SX32 R5, R5, R12, 0x1, P0 ;  /* 0x0000000c05057211 */ /* 0x000fc600000f0eff */
[----:B------:R-:W-:-:S04]  /*21d0*/  IMAD.WIDE.U32 R4, R16, UR6, R4 ;  /* 0x0000000610047c25 */ /* 0x000fc8000f8e0004 */
[----:B--2---:R-:W-:Y:S01]  /*21e0*/  FADD.FTZ R7, R2, R7 ;  /* 0x0000000702077221 */ /* 0x004fe20000010000 */
[----:B------:R-:W-:Y:S01]  /*21f0*/  IMAD R2, R16, UR12, RZ ;  /* 0x0000000c10027c24 */ /* 0x000fe2000f8e02ff */
[----:B------:R-:W-:Y:S01]  /*2200*/  LOP3.LUT R16, R20, 0xfffffff0, RZ, 0xc0, !PT ;  /* 0xfffffff014107812 */ /* 0x000fe200078ec0ff */
[----:B0-----:R-:W-:Y:S01]  /*2210*/  FADD.FTZ R6, R6, R9 ;  /* 0x0000000906067221 */ /* 0x001fe20000010000 */
[----:B------:R-:W-:Y:S01]  /*2220*/  IADD3 R9, R3, 0x3f, RZ ;  /* 0x0000003f03097810 */ /* 0x000fe20007ffe0ff */
[----:B------:R-:W-:Y:S01]  /*2230*/  IMAD R17, R17, UR6, R2 ;  /* 0x0000000611117c24 */ /* 0x000fe2000f8e0202 */
[----:B------:R-:W-:Y:S01]  /*2240*/  IADD3 R16, -R16, R21, RZ ;  /* 0x0000001510107210 */ /* 0x000fe20007ffe1ff */
[----:B-1----:R-:W-:Y:S01]  /*2250*/  FADD.FTZ R10, R10, R11 ;  /* 0x0000000b0a0a7221 */ /* 0x002fe20000010000 */
[----:B------:R-:W0:Y:S01]  /*2260*/  SHFL.BFLY PT, R2, R7, 0x1, 0x1f ;  /* 0x0c201f0007027f89 */ /* 0x000e2200000e0000 */
[--C-:B------:R-:W-:Y:S01]  /*2270*/  IMAD R14, R0, -0x40, R9.reuse ;  /* 0xffffffc0000e7824 */ /* 0x100fe200078e0209 */
[----:B------:R-:W-:Y:S01]  /*2280*/  ISETP.NE.AND P1, PT, R16, RZ, PT ;  /* 0x000000ff1000720c */ /* 0x000fe20003f25270 */
[----:B----4-:R-:W-:Y:S01]  /*2290*/  FADD.FTZ R12, R13, R8 ;  /* 0x000000080d0c7221 */ /* 0x010fe20000010000 */
[----:B------:R-:W1:Y:S01]  /*22a0*/  SHFL.BFLY PT, R11, R6, 0x1, 0x1f ;  /* 0x0c201f00060b7f89 */ /* 0x000e6200000e0000 */
[----:B------:R-:W-:-:S02]  /*22b0*/  SHF.R.S32.HI R8, RZ, 0x1f, R9 ;  /* 0x0000001fff087819 */ /* 0x000fc40000011409 */
[----:B------:R-:W-:Y:S01]  /*22c0*/  IADD3 R5, R5, R17, RZ ;  /* 0x0000001105057210 */ /* 0x000fe20007ffe0ff */
[----:B------:R-:W2:Y:S01]  /*22d0*/  SHFL.BFLY PT, R13, R10, 0x1, 0x1f ;  /* 0x0c201f000a0d7f89 */ /* 0x000ea200000e0000 */
[----:B------:R-:W-:-:S03]  /*22e0*/  LEA.HI R8, R8, R9, RZ, 0x6 ;  /* 0x0000000908087211 */ /* 0x000fc600078f30ff */
[----:B------:R-:W4:Y:S01]  /*22f0*/  SHFL.BFLY PT, R15, R12, 0x1, 0x1f ;  /* 0x0c201f000c0f7f89 */ /* 0x000f2200000e0000 */
[----:B------:R-:W-:-:S04]  /*2300*/  LOP3.LUT R8, R8, 0xffffffc0, RZ, 0xc0, !PT ;  /* 0xffffffc008087812 */ /* 0x000fc800078ec0ff */
[----:B------:R-:W-:Y:S01]  /*2310*/  IADD3 R8, R14, R8, -R9 ;  /* 0x000000080e087210 */ /* 0x000fe20007ffe809 */
[----:B---3--:R-:W-:-:S03]  /*2320*/  IMAD R14, R18, UR13, RZ ;  /* 0x0000000d120e7c24 */ /* 0x008fc6000f8e02ff */
[----:B------:R-:W-:Y:S01]  /*2330*/  ISETP.GE.AND P0, PT, R21, R8, PT ;  /* 0x000000081500720c */ /* 0x000fe20003f06270 */
[----:B------:R-:W-:Y:S02]  /*2340*/  IMAD R17, R19, UR7, R14 ;  /* 0x0000000713117c24 */ /* 0x000fe4000f8e020e */
[----:B------:R-:W-:Y:S01]  /*2350*/  IMAD.WIDE.U32 R8, R18, UR7, R4 ;  /* 0x0000000712087c25 */ /* 0x000fe2000f8e0004 */
[----:B------:R-:W-:-:S03]  /*2360*/  ISETP.GT.OR P0, PT, R21, 0x3f, P0 ;  /* 0x0000003f1500780c */ /* 0x000fc60000704670 */
[----:B0-----:R-:W-:Y:S01]  /*2370*/  FADD.FTZ R14, R7, R2 ;  /* 0x00000002070e7221 */ /* 0x001fe20000010000 */
[----:B-1----:R-:W-:Y:S01]  /*2380*/  FADD.FTZ R16, R6, R11 ;  /* 0x0000000b06107221 */ /* 0x002fe20000010000 */
[----:B------:R-:W-:Y:S02]  /*2390*/  IADD3 R17, R9, R17, RZ ;  /* 0x0000001109117210 */ /* 0x000fe40007ffe0ff */
[----:B------:R-:W-:Y:S01]  /*23a0*/  SHF.L.U32 R6, R0, 0x6, RZ ;  /* 0x0000000600067819 */ /* 0x000fe200000006ff */
[----:B--2---:R-:W-:Y:S01]  /*23b0*/  FADD.FTZ R18, R10, R13 ;  /* 0x0000000d0a127221 */ /* 0x004fe20000010000 */
[----:B----4-:R-:W-:Y:S01]  /*23c0*/  FADD.FTZ R15, R12, R15 ;  /* 0x0000000f0c0f7221 */ /* 0x010fe20000010000 */
[----:B------:R-:W-:Y:S06]  /*23d0*/  @P1 BRA `(.L_x_862) ;  /* 0x0000000000841947 */ /* 0x000fec0003800000 */
[----:B------:R-:W0:Y:S01]  /*23e0*/  LDC.64 R10, c[0x0][0x278] ;  /* 0x00009e00ff0a7b82 */ /* 0x000e220000000a00 */
[----:B------:R-:W-:Y:S01]  /*23f0*/  SHF.R.S32.HI R7, RZ, 0x1f, R6 ;  /* 0x0000001fff077819 */ /* 0x000fe20000011406 */
[----:B------:R-:W-:Y:S01]  /*2400*/  ULDC.64 UR8, c[0x0][0x260] ;  /* 0x0000980000087ab9 */ /* 0x000fe20000000a00 */
[----:B------:R-:W-:-:S05]  /*2410*/  SHF.R.S32.HI R19, RZ, 0x4, R20 ;  /* 0x00000004ff137819 */ /* 0x000fca0000011414 */
[----:B------:R-:W1:Y:S01]  /*2420*/  LDC.64 R12, c[0x0][0x280] ;  /* 0x0000a000ff0c7b82 */ /* 0x000e620000000a00 */
[C---:B0-----:R-:W-:Y:S02]  /*2430*/  IMAD R2, R10.reuse, UR12, RZ ;  /* 0x0000000c0a027c24 */ /* 0x041fe4000f8e02ff */
[----:B------:R-:W-:-:S04]  /*2440*/  IMAD.WIDE.U32 R4, R10, UR6, R6 ;  /* 0x000000060a047c25 */ /* 0x000fc8000f8e0006 */
[----:B------:R-:W-:Y:S02]  /*2450*/  IMAD R11, R11, UR6, R2 ;  /* 0x000000060b0b7c24 */ /* 0x000fe4000f8e0202 */
[----:B-1----:R-:W-:Y:S02]  /*2460*/  IMAD R2, R12, UR13, RZ ;  /* 0x0000000d0c027c24 */ /* 0x002fe4000f8e02ff */
[----:B------:R-:W-:Y:S01]  /*2470*/  IMAD R10, R0, -0x40, R3 ;  /* 0xffffffc0000a7824 */ /* 0x000fe200078e0203 */
[----:B------:R-:W-:Y:S01]  /*2480*/  IADD3 R5, R5, R11, RZ ;  /* 0x0000000b05057210 */ /* 0x000fe20007ffe0ff */
[----:B------:R-:W-:Y:S01]  /*2490*/  IMAD R11, R13, UR7, R2 ;  /* 0x000000070d0b7c24 */ /* 0x000fe2000f8e0202 */
[----:B------:R-:W-:Y:S02]  /*24a0*/  SHF.R.S32.HI R2, RZ, 0x1f, R19 ;  /* 0x0000001fff027819 */ /* 0x000fe40000011413 */
[----:B------:R-:W-:Y:S01]  /*24b0*/  ISETP.GE.AND P4, PT, R19, R10, PT ;  /* 0x0000000a1300720c */ /* 0x000fe20003f86270 */
[----:B------:R-:W-:-:S03]  /*24c0*/  IMAD.WIDE.U32 R4, R12, UR7, R4 ;  /* 0x000000070c047c25 */ /* 0x000fc6000f8e0004 */
[----:B------:R-:W-:-:S04]  /*24d0*/  IADD3 R3, P1, R19, R4, RZ ;  /* 0x0000000413037210 */ /* 0x000fc80007f3e0ff */
[----:B------:R-:W-:Y:S02]  /*24e0*/  IADD3.X R4, R2, R5, R11, P1, !PT ;  /* 0x0000000502047210 */ /* 0x000fe40000ffe40b */
[C---:B------:R-:W-:Y:S02]  /*24f0*/  IADD3 R5, R19.reuse, 0x30, RZ ;  /* 0x0000003013057810 */ /* 0x040fe40007ffe0ff */
[C---:B------:R-:W-:Y:S02]  /*2500*/  IADD3 R11, R19.reuse, 0x10, RZ ;  /* 0x00000010130b7810 */ /* 0x040fe40007ffe0ff */
[----:B------:R-:W-:Y:S02]  /*2510*/  IADD3 R19, R19, 0x20, RZ ;  /* 0x0000002013137810 */ /* 0x000fe40007ffe0ff */
[----:B------:R-:W-:Y:S02]  /*2520*/  LEA R2, P5, R3, UR8, 0x2 ;  /* 0x0000000803027c11 */ /* 0x000fe4000f8a10ff */
[----:B------:R-:W-:-:S02]  /*2530*/  ISETP.GE.AND P1, PT, R5, R10, PT ;  /* 0x0000000a0500720c */ /* 0x000fc40003f26270 */
[-C--:B------:R-:W-:Y:S02]  /*2540*/  ISETP.GE.AND P3, PT, R11, R10.reuse, PT ;  /* 0x0000000a0b00720c */ /* 0x080fe40003f66270 */
[----:B------:R-:W-:Y:S02]  /*2550*/  ISETP.GE.AND P2, PT, R19, R10, PT ;  /* 0x0000000a1300720c */ /* 0x000fe40003f46270 */
[----:B------:R-:W-:Y:S02]  /*2560*/  LEA.HI.X R3, R3, UR9, R4, 0x2, P5 ;  /* 0x0000000903037c11 */ /* 0x000fe4000a8f1404 */
[----:B------:R-:W-:Y:S02]  /*2570*/  FSEL R5, R14, RZ, !P4 ;  /* 0x000000ff0e057208 */ /* 0x000fe40006000000 */
[----:B------:R-:W-:Y:S02]  /*2580*/  FSEL R11, R16, RZ, !P3 ;  /* 0x000000ff100b7208 */ /* 0x000fe40005800000 */
[----:B------:R-:W-:Y:S01]  /*2590*/  FSEL R13, R18, RZ, !P2 ;  /* 0x000000ff120d7208 */ /* 0x000fe20005000000 */
[----:B------:R0:W-:Y:S01]  /*25a0*/  STG.E desc[UR4][R2.64], R5 ;  /* 0x0000000502007986 */ /* 0x0001e2000c101904 */
[----:B------:R-:W-:-:S03]  /*25b0*/  FSEL R15, R15, RZ, !P1 ;  /* 0x000000ff0f0f7208 */ /* 0x000fc60004800000 */
[----:B------:R0:W-:Y:S04]  /*25c0*/  STG.E desc[UR4][R2.64+0x40], R11 ;  /* 0x0000400b02007986 */ /* 0x0001e8000c101904 */
[----:B------:R0:W-:Y:S04]  /*25d0*/  STG.E desc[UR4][R2.64+0x80], R13 ;  /* 0x0000800d02007986 */ /* 0x0001e8000c101904 */
[----:B------:R0:W-:Y:S02]  /*25e0*/  STG.E desc[UR4][R2.64+0xc0], R15 ;  /* 0x0000c00f02007986 */ /* 0x0001e4000c101904 */
.L_x_862:
[----:B------:R-:W-:Y:S05]  /*25f0*/  BSYNC B0 ;  /* 0x0000000000007941 */ /* 0x000fea0003800000 */
.L_x_861:
[----:B------:R-:W-:Y:S04]  /*2600*/  BSSY B0, `(.L_x_863) ;  /* 0x0000016000007945 */ /* 0x000fe80003800000 */
[----:B------:R-:W-:Y:S05]  /*2610*/  @P0 BRA `(.L_x_864) ;  /* 0x0000000000500947 */ /* 0x000fea0003800000 */
[----:B0-----:R-:W0:Y:S01]  /*2620*/  LDC.64 R10, c[0x0][0x2a8] ;  /* 0x0000aa00ff0a7b82 */ /* 0x001e220000000a00 */
[----:B------:R-:W-:Y:S01]  /*2630*/  SHF.R.S32.HI R3, RZ, 0x1f, R21 ;  /* 0x0000001fff037819 */ /* 0x000fe20000011415 */
[----:B------:R-:W-:Y:S01]  /*2640*/  ULDC.64 UR8, c[0x0][0x2a0] ;  /* 0x0000a80000087ab9 */ /* 0x000fe20000000a00 */
[----:B------:R-:W-:-:S04]  /*2650*/  IADD3 R2, P0, R6, R21, RZ ;  /* 0x0000001506027210 */ /* 0x000fc80007f1e0ff */
[----:B------:R-:W-:Y:S01]  /*2660*/  LEA.HI.X.SX32 R3, R6, R3, 0x1, P0 ;  /* 0x0000000306037211 */ /* 0x000fe200000f0eff */
[----:B------:R-:W1:Y:S01]  /*2670*/  LDC.64 R12, c[0x0][0x2b0] ;  /* 0x0000ac00ff0c7b82 */ /* 0x000e620000000a00 */
[C---:B------:R-:W-:Y:S01]  /*2680*/  FMUL.FTZ R6, R78.reuse, 1.4426950216293334961 ;  /* 0x3fb8aa3b4e067820 */ /* 0x040fe20000410000 */
[----:B------:R-:W-:Y:S01]  /*2690*/  FSETP.NEU.FTZ.AND P0, PT, R78, -INF , PT ;  /* 0xff8000004e00780b */ /* 0x000fe20003f1d000 */
[C---:B0-----:R-:W-:Y:S02]  /*26a0*/  IMAD R4, R10.reuse, UR12, RZ ;  /* 0x0000000c0a047c24 */ /* 0x041fe4000f8e02ff */
[----:B------:R-:W-:-:S04]  /*26b0*/  IMAD.WIDE.U32 R2, R10, UR6, R2 ;  /* 0x000000060a027c25 */ /* 0x000fc8000f8e0002 */
[----:B------:R-:W-:Y:S02]  /*26c0*/  IMAD R5, R11, UR6, R4 ;  /* 0x000000060b057c24 */ /* 0x000fe4000f8e0204 */
[----:B-1----:R-:W-:-:S03]  /*26d0*/  IMAD R4, R12, UR13, RZ ;  /* 0x0000000d0c047c24 */ /* 0x002fc6000f8e02ff */
[----:B------:R-:W-:Y:S01]  /*26e0*/  IADD3 R3, R3, R5, RZ ;  /* 0x0000000503037210 */ /* 0x000fe20007ffe0ff */
[----:B------:R-:W-:Y:S02]  /*26f0*/  IMAD R5, R13, UR7, R4 ;  /* 0x000000070d057c24 */ /* 0x000fe4000f8e0204 */
[----:B------:R-:W-:-:S05]  /*2700*/  IMAD.WIDE.U32 R2, R12, UR7, R2 ;  /* 0x000000070c027c25 */ /* 0x000fca000f8e0002 */
[----:B------:R-:W-:Y:S02]  /*2710*/  IADD3 R3, R3, R5, RZ ;  /* 0x0000000503037210 */ /* 0x000fe40007ffe0ff */
[----:B------:R-:W-:-:S04]  /*2720*/  LEA R4, P1, R2, UR8, 0x2 ;  /* 0x0000000802047c11 */ /* 0x000fc8000f8210ff */
[----:B------:R-:W-:Y:S02]  /*2730*/  LEA.HI.X R5, R2, UR9, R3, 0x2, P1 ;  /* 0x0000000902057c11 */ /* 0x000fe400088f1403 */
[----:B------:R-:W-:-:S05]  /*2740*/  FSEL R3, R6, RZ, P0 ;  /* 0x000000ff06037208 */ /* 0x000fca0000000000 */
[----:B------:R1:W-:Y:S02]  /*2750*/  STG.E desc[UR4][R4.64], R3 ;  /* 0x0000000304007986 */ /* 0x0003e4000c101904 */
.L_x_864:
[----:B------:R-:W-:Y:S05]  /*2760*/  BSYNC B0 ;  /* 0x0000000000007941 */ /* 0x000fea0003800000 */
.L_x_863:
[----:B------:R-:W-:Y:S01]  /*2770*/  ULDC.64 UR10, c[0x0][0x2e8] ;  /* 0x0000ba00000a7ab9 */ /* 0x000fe20000000a00 */
[----:B------:R-:W-:Y:S01]  /*2780*/  ULDC.64 UR8, c[0x0][0x2b8] ;  /* 0x0000ae0000087ab9 */ /* 0x000fe20000000a00 */
[----:B------:R-:W-:Y:S02]  /*2790*/  ISETP.NE.U32.AND P0, PT, RZ, UR10, PT ;  /* 0x0000000aff007c0c */ /* 0x000fe4000bf05070 */
[C---:B0-----:R-:W-:Y:S02]  /*27a0*/  LEA R2, P1, R8.reuse, UR8, 0x2 ;  /* 0x0000000808027c11 */ /* 0x041fe4000f8210ff */
[----:B------:R-:W-:Y:S02]  /*27b0*/  ISETP.NE.AND.EX P0, PT, RZ, UR11, PT, P0 ;  /* 0x0000000bff007c0c */ /* 0x000fe4000bf05300 */
[----:B-1----:R-:W-:Y:S02]  /*27c0*/  LEA.HI.X R3, R8, UR9, R17, 0x2, P1 ;  /* 0x0000000908037c11 */ /* 0x002fe400088f1411 */
[----:B------:R-:W-:-:S03]  /*27d0*/  ISETP.NE.OR P0, PT, R21, RZ, !P0 ;  /* 0x000000ff1500720c */ /* 0x000fc60004705670 */
[----:B------:R0:W-:Y:S04]  /*27e0*/  STG.E.128 desc[UR4][R2.64], RZ ;  /* 0x000000ff02007986 */ /* 0x0001e8000c101d04 */
        /* <DEDUP_REMOVED lines=14> */
[----:B------:R0:W-:Y:S01]  /*28d0*/  STG.E.128 desc[UR4][R2.64+0xf000], RZ ;  /* 0x00f000ff02007986 */ /* 0x0001e2000c101d04 */
[----:B------:R-:W-:Y:S05]  /*28e0*/  @P0 EXIT ;  /* 0x000000000000094d */ /* 0x000fea0003800000 */
[----:B------:R-:W1:Y:S08]  /*28f0*/  LDC R5, c[0x0][0x2e0] ;  /* 0x0000b800ff057b82 */ /* 0x000e700000000800 */
[----:B------:R-:W2:Y:S08]  /*2900*/  LDC R7, c[0x0][0x220] ;  /* 0x00008800ff077b82 */ /* 0x000eb00000000800 */
[----:B0-----:R-:W0:Y:S01]  /*2910*/  LDC.64 R2, c[0x0][0x2e8] ;  /* 0x0000ba00ff027b82 */ /* 0x001e220000000a00 */
[----:B-1----:R-:W-:-:S04]  /*2920*/  IMAD R0, R0, R5, UR7 ;  /* 0x0000000700007e24 */ /* 0x002fc8000f8e0205 */
[----:B--2---:R-:W-:-:S04]  /*2930*/  IMAD R5, R0, R7, UR6 ;  /* 0x0000000600057e24 */ /* 0x004fc8000f8e0207 */
[----:B0-----:R-:W-:-:S05]  /*2940*/  IMAD.WIDE R2, R5, 0x4, R2 ;  /* 0x0000000405027825 */ /* 0x001fca00078e0202 */
[----:B------:R-:W-:Y:S01]  /*2950*/  STG.E desc[UR4][R2.64], RZ ;  /* 0x000000ff02007986 */ /* 0x000fe2000c101904 */
[----:B------:R-:W-:Y:S05]  /*2960*/  EXIT ;  /* 0x000000000000794d */ /* 0x000fea0003800000 */
.L_x_865:
        /* <DEDUP_REMOVED lines=9> */
.L_x_1155:


//--------------------- .text._ZN7cutlass13device_kernelIN5flash11enable_sm90INS1_16FlashAttnBwdSm90INS1_25CollectiveMainloopBwdSm90ILi2ELi1ELi1EN4cute5tupleIJNS5_1CILi1EEES8_S8_EEENS6_IJNS7_ILi64EEENS7_ILi80EEENS7_ILi256EEEEEENS_6half_tEfNS_4arch4Sm90ELb1ELb0ELb1ELb1ELb0ELb0ELb1ELb1ELi2ELi1ELi1ELi1ELb0EEENS1_21CollectiveEpilogueBwdISD_SE_SG_Li256ELb1ELb1ELi2EEENS1_25SingleTileBwdLPTSchedulerILb1ELi80ELb0EEEEEEEEEvNT_6ParamsE --------------------------
	.section	.text._ZN7cutlass13device_kernelIN5flash11enable_sm90INS1_16FlashAttnBwdSm90INS1_25CollectiveMainloopBwdSm90ILi2ELi1ELi1EN4cute5tupleIJNS5_1CILi1EEES8_S8_EEENS6_IJNS7_ILi64EEENS7_ILi80EEENS7_ILi256EEEEEENS_6half_tEfNS_4arch4Sm90ELb1ELb0ELb1ELb1ELb0ELb0ELb1ELb1ELi2ELi1ELi1ELi1ELb0EEENS1_21CollectiveEpilogueBwdISD_SE_SG_Li256ELb1ELb1ELi2EEENS1_25SingleTileBwdLPTSchedulerILb1ELi80ELb0EEEEEEEEEvNT_6ParamsE,"ax",@progbits
	.align	128
.text._ZN7cutlass13device_kernelIN5flash11enable_sm90INS1_16FlashAttnBwdSm90INS1_25CollectiveMainloopBwdSm90ILi2ELi1ELi1EN4cute5tupleIJNS5_1CILi1EEES8_S8_EEENS6_IJNS7_ILi64EEENS7_ILi80EEENS7_ILi256EEEEEENS_6half_tEfNS_4arch4Sm90ELb1ELb0ELb1ELb1ELb0ELb0ELb1ELb1ELi2ELi1ELi1ELi1ELb0EEENS1_21CollectiveEpilogueBwdISD_SE_SG_Li256ELb1ELb1ELi2EEENS1_25SingleTileBwdLPTSchedulerILb1ELi80ELb0EEEEEEEEEvNT_6ParamsE:
        .type           _ZN7cutlass13device_kernelIN5flash11enable_sm90INS1_16FlashAttnBwdSm90INS1_25CollectiveMainloopBwdSm90ILi2ELi1ELi1EN4cute5tupleIJNS5_1CILi1EEES8_S8_EEENS6_IJNS7_ILi64EEENS7_ILi80EEENS7_ILi256EEEEEENS_6half_tEfNS_4arch4Sm90ELb1ELb0ELb1ELb1ELb0ELb0ELb1ELb1ELi2ELi1ELi1ELi1ELb0EEENS1_21CollectiveEpilogueBwdISD_SE_SG_Li256ELb1ELb1ELi2EEENS1_25SingleTileBwdLPTSchedulerILb1ELi80ELb0EEEEEEEEEvNT_6ParamsE,@function
        .size           _ZN7cutlass13device_kernelIN5flash11enable_sm90INS1_16FlashAttnBwdSm90INS1_25CollectiveMainloopBwdSm90ILi2ELi1ELi1EN4cute5tupleIJNS5_1CILi1EEES8_S8_EEENS6_IJNS7_ILi64EEENS7_ILi80EEENS7_ILi256EEEEEENS_6half_tEfNS_4arch4Sm90ELb1ELb0ELb1ELb1ELb0ELb0ELb1ELb1ELi2ELi1ELi1ELi1ELb0EEENS1_21CollectiveEpilogueBwdISD_SE_SG_Li256ELb1ELb1ELi2EEENS1_25SingleTileBwdLPTSchedulerILb1ELi80ELb0EEEEEEEEEvNT_6ParamsE,(.L_x_1156 - _ZN7cutlass13device_kernelIN5flash11enable_sm90INS1_16FlashAttnBwdSm90INS1_25CollectiveMainloopBwdSm90ILi2ELi1ELi1EN4cute5tupleIJNS5_1CILi1EEES8_S8_EEENS6_IJNS7_ILi64EEENS7_ILi80EEENS7_ILi256EEEEEENS_6half_tEfNS_4arch4Sm90ELb1ELb0ELb1ELb1ELb0ELb0ELb1ELb1ELi2ELi1ELi1ELi1ELb0EEENS1_21CollectiveEpilogueBwdISD_SE_SG_Li256ELb1ELb1ELi2EEENS1_25SingleTileBwdLPTSchedulerILb1ELi80ELb0EEEEEEEEEvNT_6ParamsE)
        .other          _ZN7cutlass13device_kernelIN5flash11enable_sm90INS1_16FlashAttnBwdSm90INS1_25CollectiveMainloopBwdSm90ILi2ELi1ELi1EN4cute5tupleIJNS5_1CILi1EEES8_S8_EEENS6_IJNS7_ILi64EEENS7_ILi80EEENS7_ILi256EEEEEENS_6half_tEfNS_4arch4Sm90ELb1ELb0ELb1ELb1ELb0ELb0ELb1ELb1ELi2ELi1ELi1ELi1ELb0EEENS1_21CollectiveEpilogueBwdISD_SE_SG_Li256ELb1ELb1ELi2EEENS1_25SingleTileBwdLPTSchedulerILb1ELi80ELb0EEEEEEEEEvNT_6ParamsE,@"STO_CUDA_ENTRY STV_DEFAULT"
_ZN7cutlass13device_kernelIN5flash11enable_sm90INS1_16FlashAttnBwdSm90INS1_25CollectiveMainloopBwdSm90ILi2ELi1ELi1EN4cute5tupleIJNS5_1CILi1EEES8_S8_EEENS6_IJNS7_ILi64EEENS7_ILi80EEENS7_ILi256EEEEEENS_6half_tEfNS_4arch4Sm90ELb1ELb0ELb1ELb1ELb0ELb0ELb1ELb1ELi2ELi1ELi1ELi1ELb0EEENS1_21CollectiveEpilogueBwdISD_SE_SG_Li256ELb1ELb1ELi2EEENS1_25SingleTileBwdLPTSchedulerILb1ELi80ELb0EEEEEEEEEvNT_6ParamsE:
        /* <DEDUP_REMOVED lines=24> */
.L_x_867:
[----:B------:R-:W-:Y:S05]  /*0180*/  BSYNC B0 ;  /* 0x0000000000007941 */ /* 0x000fea0003800000 */
.L_x_866:
        /* <DEDUP_REMOVED lines=19> */
[----:B------:R0:W-:Y:S01]  /*02c0*/  STL [R1+0x14], R2 ;  /* 0x0000140201007387 */ /* 0x0001e20000100800 */
        /* <DEDUP_REMOVED lines=19> */
.L_x_868:
        /* <DEDUP_REMOVED lines=20> */
.L_x_869:
[----:B------:R-:W-:Y:S01]  /*0540*/  PLOP3.LUT P0, PT, PT, PT, UP0, 0x80, 0x0 ;  /* 0x000000000000781c */ /* 0x000fe20003f0f008 */
[----:B------:R-:W-:Y:S01]  /*0550*/  NOP ;  /* 0x0000000000007918 */ /* 0x000fe20000000000 */
[----:B------:R-:W-:Y:S01]  /*0560*/  BSSY B0, `(.L_x_870) ;  /* 0x0000f55000007945 */ /* 0x000fe20003800000 */
[----:B------:R-:W-:Y:S01]  /*0570*/  LOP3.LUT R11, R21, 0x7f, RZ, 0xc0, !PT ;  /* 0x0000007f150b7812 */ /* 0x000fe200078ec0ff */
[----:B01234-:R-:W-:Y:S09]  /*0580*/  BAR.SYNC.DEFER_BLOCKING 0x0 ;  /* 0x0000000000007b1d */ /* 0x01fff20000010000 */
[----:B------:R-:W-:Y:S05]  /*0590*/  @!P0 BRA `(.L_x_871) ;  /* 0x000000cc00fc8947 */ /* 0x000fea0003800000 */
.L_x_872:
[----:B------:R-:W-:-:S08]  /*05a0*/  NOP ;  /* 0x0000000000007918 */ /* 0x000fd00000000000 */
[----:B------:R-:W0:Y:S02]  /*05b0*/  USETMAXREG.TRY_ALLOC.CTAPOOL UP0, 0xf0 ;  /* 0x000000f0000079c8 */ /* 0x000e240008000600 */
[----:B0-----:R-:W-:-:S13]  /*05c0*/  PLOP3.LUT P0, PT, PT, PT, UP0, 0x80, 0x0 ;  /* 0x000000000000781c */ /* 0x001fda0003f0f008 */
[----:B------:R-:W-:Y:S05]  /*05d0*/  @!P0 BRA `(.L_x_872) ;  /* 0xfffffffc00f08947 */ /* 0x000fea000383ffff */
[----:B------:R-:W0:Y:S01]  /*05e0*/  S2UR UR7, SR_CTAID.X ;  /* 0x00000000000779c3 */ /* 0x000e220000002500 */
[----:B------:R-:W-:Y:S02]  /*05f0*/  ULDC UR8, c[0x0][0x8d0] ;  /* 0x0002340000087ab9 */ /* 0x000fe40000000800 */
[----:B------:R-:W-:-:S05]  /*0600*/  UISETP.NE.AND UP0, UPT, UR8, 0x1, UPT ;  /* 0x000000010800788c */ /* 0x000fca000bf05270 */
[----:B------:R-:W1:Y:S06]  /*0610*/  LDC R0, c[0x0][0x8e8] ;  /* 0x00023a00ff007b82 */ /* 0x000e6c0000000800 */
[----:B------:R-:W-:Y:S01]  /*0620*/  @UP0 ULDC UR4, c[0x0][0x8d4] ;  /* 0x0002350000040ab9 */ /* 0x000fe20000000800 */
[----:B------:R-:W-:Y:S01]  /*0630*/  @UP0 ULDC UR9, c[0x0][0x8d8] ;  /* 0x0002360000090ab9 */ /* 0x000fe20000000800 */
[----:B0-----:R-:W-:Y:S02]  /*0640*/  UIMAD.WIDE.U32 UR4, UR7, UR4, URZ ;  /* 0x00000004070472a5 */ /* 0x001fe4000f8e003f */
[----:B------:R-:W-:-:S02]  /*0650*/  UMOV UR6, UR7 ;  /* 0x0000000700067c82 */ /* 0x000fc40008000000 */
[----:B------:R-:W-:-:S04]  /*0660*/  @UP0 USHF.R.U32.HI UR6, URZ, UR9, UR5 ;  /* 0x000000093f060299 */ /* 0x000fc80008011605 */
[----:B------:R-:W-:Y:S02]  /*0670*/  UIADD3 UR4, -UR6, URZ, URZ ;  /* 0x0000003f06047290 */ /* 0x000fe4000fffe13f */
[----:B-1----:R-:W-:Y:S02]  /*0680*/  ISETP.LE.AND P0, PT, R0, UR6, PT ;  /* 0x0000000600007c0c */ /* 0x002fe4000bf03270 */
        /* <DEDUP_REMOVED lines=9> */
[----:B------:R-:W-:-:S04]  /*0720*/  IMAD.U32 R2, RZ, RZ, UR11 ;  /* 0x0000000bff027e24 */ /* 0x000fc8000f8e00ff */
[----:B------:R-:W-:Y:S01]  /*0730*/  IMAD.U32 R0, RZ, RZ, UR4 ;  /* 0x00000004ff007e24 */ /* 0x000fe2000f8e00ff */
[----:B------:R0:W-:Y:S01]  /*0740*/  STL [R1+0xc], R2 ;  /* 0x00000c0201007387 */ /* 0x0001e20000100800 */
[----:B------:R-:W-:Y:S05]  /*0750*/  BRA `(.L_x_874) ;  /* 0x0000000000287947 */ /* 0x000fea0003800000 */
.L_x_873:
        /* <DEDUP_REMOVED lines=9> */
[----:B------:R1:W-:Y:S06]  /*07f0*/  STL [R1+0xc], R2 ;  /* 0x00000c0201007387 */ /* 0x0003ec0000100800 */
.L_x_874:
[----:B01----:R-:W0:Y:S01]  /*0800*/  LDC R2, c[0x0][0x8b8] ;  /* 0x00022e00ff027b82 */ /* 0x003e220000000800 */
[----:B------:R-:W-:Y:S01]  /*0810*/  IADD3 R0, -R0, UR10, RZ ;  /* 0x0000000a00007c10 */ /* 0x000fe2000fffe1ff */
[----:B------:R-:W-:Y:S02]  /*0820*/  ULDC.64 UR4, c[0x0][0x8f8] ;  /* 0x00023e0000047ab9 */ /* 0x000fe40000000a00 */
[----:B------:R-:W-:-:S04]  /*0830*/  ISETP.NE.U32.AND P0, PT, RZ, UR4, PT ;  /* 0x00000004ff007c0c */ /* 0x000fc8000bf05070 */
[----:B------:R-:W1:Y:S01]  /*0840*/  LDC R5, c[0x0][0x8c4] ;  /* 0x00023100ff057b82 */ /* 0x000e620000000800 */
[----:B------:R-:W-:Y:S02]  /*0850*/  ISETP.NE.AND.EX P0, PT, RZ, UR5, PT, P0 ;  /* 0x00000005ff007c0c */ /* 0x000fe4000bf05300 */
[----:B0-----:R-:W-:Y:S01]  /*0860*/  ISETP.NE.AND P1, PT, R2, 0x1, PT ;  /* 0x000000010200780c */ /* 0x001fe20003f25270 */
[----:B-1----:R-:W-:-:S04]  /*0870*/  IMAD R4, R5, UR6, R0 ;  /* 0x0000000605047c24 */ /* 0x002fc8000f8e0200 */
[----:B------:R-:W-:-:S08]  /*0880*/  IMAD.MOV.U32 R5, RZ, RZ, R4 ;  /* 0x000000ffff057224 */ /* 0x000fd000078e0004 */
[----:B------:R-:W0:Y:S08]  /*0890*/  @P1 LDC R3, c[0x0][0x8bc] ;  /* 0x00022f00ff031b82 */ /* 0x000e300000000800 */
[----:B------:R-:W1:Y:S01]  /*08a0*/  @P1 LDC R7, c[0x0][0x8c0] ;  /* 0x00023000ff071b82 */ /* 0x000e620000000800 */
[----:B0-----:R-:W-:-:S05]  /*08b0*/  @P1 IMAD.HI.U32 R0, R4, R3, RZ ;  /* 0x0000000304001227 */ /* 0x001fca00078e00ff */
[----:B-1----:R-:W-:-:S05]  /*08c0*/  @P1 SHF.R.U32.HI R5, RZ, R7, R0 ;  /* 0x00000007ff051219 */ /* 0x002fca0000011600 */
[----:B------:R-:W-:-:S04]  /*08d0*/  IMAD.MOV R3, RZ, RZ, -R5 ;  /* 0x000000ffff037224 */ /* 0x000fc800078e0a05 */
[----:B------:R-:W-:-:S05]  /*08e0*/  IMAD R10, R2, R3, R4 ;  /* 0x00000003020a7224 */ /* 0x000fca00078e0204 */
[----:B------:R0:W-:Y:S01]  /*08f0*/  STL [R1+0x8], R10 ;  /* 0x0000080a01007387 */ /* 0x0001e20000100800 */
[----:B------:R-:W-:Y:S05]  /*0900*/  @!P0 BRA `(.L_x_875) ;  /* 0x0000000000148947 */ /* 0x000fea0003800000 */
[----:B------:R-:W1:Y:S01]  /*0910*/  LDC.64 R2, c[0x0][0x8f8] ;  /* 0x00023e00ff027b82 */ /* 0x000e620000000a00 */
[----:B------:R-:W-:Y:S01]  /*0920*/  ULDC.64 UR4, c[0x0][0x208] ;  /* 0x0000820000047ab9 */ /* 0x000fe20000000a00 */
[----:B-1----:R-:W-:-:S05]  /*0930*/  IMAD.WIDE R2, R5, 0x4, R2 ;  /* 0x0000000405027825 */ /* 0x002fca00078e0202 */
[----:B------:R2:W5:Y:S01]  /*0940*/  LDG.E R0, desc[UR4][R2.64] ;  /* 0x0000000402007981 */ /* 0x000562000c1e1900 */
[----:B------:R-:W-:Y:S05]  /*0950*/  BRA `(.L_x_876) ;  /* 0x0000000000307947 */ /* 0x000fea0003800000 */
.L_x_875:
        /* <DEDUP_REMOVED lines=11> */
.L_x_877:
[----:B------:R-:W1:Y:S02]  /*0a10*/  LDC R0, c[0x0][0x8ec] ;  /* 0x00023b00ff007b82 */ /* 0x000e640000000800 */
.L_x_876:
[----:B------:R-:W3:Y:S01]  /*0a20*/  LDL R8, [R1+0xc] ;  /* 0x00000c0001087983 */ /* 0x000ee20000100800 */
[----:B-1---5:R-:W-:-:S04]  /*0a30*/  VIADD R0, R0, 0x4f ;  /* 0x0000004f00007836 */ /* 0x022fc80000000000 */
[----:B------:R-:W-:-:S05]  /*0a40*/  IMAD.HI R0, R0, 0x66666667, RZ ;  /* 0x6666666700007827 */ /* 0x000fca00078e02ff */
[----:B--2---:R-:W-:-:S04]  /*0a50*/  SHF.R.U32.HI R3, RZ, 0x1f, R0 ;  /* 0x0000001fff037819 */ /* 0x004fc80000011600 */
[----:B------:R-:W-:Y:S02]  /*0a60*/  LEA.HI.SX32 R3, R0, R3, 0x1b ;  /* 0x0000000300037211 */ /* 0x000fe400078fdaff */
[----:B---3--:R-:W-:-:S13]  /*0a70*/  R2UR UR4, R8 ;  /* 0x00000000080472ca */ /* 0x008fda00000e0000 */
[----:B------:R-:W-:-:S04]  /*0a80*/  ISETP.LE.AND P0, PT, R3, UR4, PT ;  /* 0x0000000403007c0c */ /* 0x000fc8000bf03270 */
        /* <DEDUP_REMOVED lines=8> */
[----:B------:R-:W-:Y:S02]  /*0b10*/  ISETP.NE.AND.EX P0, PT, R5, RZ, PT, P0 ;  /* 0x000000ff0500720c */ /* 0x000fe40003f05300 */
[----:B--2---:R-:W-:-:S04]  /*0b20*/  ISETP.NE.U32.AND P1, PT, R6, RZ, PT ;  /* 0x000000ff0600720c */ /* 0x004fc80003f25070 */
[----:B------:R-:W-:Y:S01]  /*0b30*/  ISETP.NE.AND.EX P1, PT, R7, RZ, PT, P1 ;  /* 0x000000ff0700720c */ /* 0x000fe20003f25310 */
[----:B---3--:R-:W-:-:S06]  /*0b40*/  IMAD.WIDE R6, R236, 0x4, R2 ;  /* 0x00000004ec067825 */ /* 0x008fcc00078e0202 */
[----:B------:R-:W1:Y:S06]  /*0b50*/  @P0 LDC.64 R4, c[0x0][0x780] ;  /* 0x0001e000ff040b82 */ /* 0x000e6c0000000a00 */
[----:B------:R-:W2:Y:S01]  /*0b60*/  @P1 LDG.E R9, desc[UR4][R6.64] ;  /* 0x0000000406091981 */ /* 0x000ea2000c1e1900 */
[----:B-1----:R-:W-:-:S06]  /*0b70*/  @P0 IMAD.WIDE R2, R236, 0x4, R4 ;  /* 0x00000004ec020825 */ /* 0x002fcc00078e0204 */
[----:B------:R-:W3:Y:S01]  /*0b80*/  @P0 LDG.E R2, desc[UR4][R2.64] ;  /* 0x0000000402020981 */ /* 0x000ee2000c1e1900 */
[----:B------:R-:W-:Y:S02]  /*0b90*/  ULDC.64 UR4, c[0x0][0x788] ;  /* 0x0001e20000047ab9 */ /* 0x000fe40000000a00 */
[----:B------:R-:W-:Y:S01]  /*0ba0*/  ISETP.NE.U32.AND P2, PT, RZ, UR4, PT ;  /* 0x00000004ff007c0c */ /* 0x000fe2000bf45070 */
[----:B------:R-:W-:-:S03]  /*0bb0*/  ULDC UR4, c[0x0][0x280] ;  /* 0x0000a00000047ab9 */ /* 0x000fc60000000800 */
[----:B------:R-:W-:Y:S01]  /*0bc0*/  ISETP.NE.AND.EX P2, PT, RZ, UR5, PT, P2 ;  /* 0x00000005ff007c0c */ /* 0x000fe2000bf45320 */
[----:B--2---:R-:W-:-:S05]  /*0bd0*/  @P1 IMAD R9, R236, 0x40, R9 ;  /* 0x00000040ec091824 */ /* 0x004fca00078e0209 */
[----:B------:R-:W-:-:S04]  /*0be0*/  @P1 SHF.R.S32.HI R0, RZ, 0x1f, R9 ;  /* 0x0000001fff001819 */ /* 0x000fc80000011409 */
[----:B------:R-:W-:Y:S01]  /*0bf0*/  @P1 LEA.HI R9, R0, R9, RZ, 0x6 ;  /* 0x0000000900091211 */ /* 0x000fe200078f30ff */
[----:B------:R-:W-:-:S04]  /*0c00*/  IMAD.MOV.U32 R0, RZ, RZ, RZ ;  /* 0x000000ffff007224 */ /* 0x000fc800078e00ff */
[----:B------:R-:W-:Y:S01]  /*0c10*/  @P1 IMAD.SHL.U32 R9, R9, 0x100, RZ ;  /* 0x0000010009091824 */ /* 0x000fe200078e00ff */
[----:B---3--:R-:W-:Y:S01]  /*0c20*/  @P0 R2UR UR4, R2 ;  /* 0x00000000020402ca */ /* 0x008fe200000e0000 */
[----:B------:R-:W-:-:S14]  /*0c30*/  @P0 BRA `(.L_x_879) ;  /* 0x00000000001c0947 */ /* 0x000fdc0003800000 */
[----:B------:R-:W-:Y:S05]  /*0c40*/  @!P1 BRA `(.L_x_879) ;  /* 0x0000000000189947 */ /* 0x000fea0003800000 */
[----:B------:R-:W-:Y:S02]  /*0c50*/  ULDC.64 UR4, c[0x0][0x208] ;  /* 0x0000820000047ab9 */ /* 0x000fe40000000a00 */
[----:B------:R-:W2:Y:S04]  /*0c60*/  LDG.E R3, desc[UR4][R6.64] ;  /* 0x0000000406037981 */ /* 0x000ea8000c1e1900 */
[----:B------:R-:W3:Y:S01]  /*0c70*/  LDG.E R2, desc[UR4][R6.64+0x4] ;  /* 0x0000040406027981 */ /* 0x000ee2000c1e1900 */
[----:B--2---:R-:W-:Y:S02]  /*0c80*/  R2UR UR5, R3 ;  /* 0x00000000030572ca */ /* 0x004fe400000e0000 */
[----:B---3--:R-:W-:-:S13]  /*0c90*/  R2UR UR4, R2 ;  /* 0x00000000020472ca */ /* 0x008fda00000e0000 */
[----:B------:R-:W-:-:S12]  /*0ca0*/  UIADD3 UR4, -UR5, UR4, URZ ;  /* 0x0000000405047290 */ /* 0x000fd8000fffe13f */
.L_x_879:
[----:B------:R-:W-:Y:S01]  /*0cb0*/  SHF.R.S32.HI R2, RZ, 0x1f, R10 ;  /* 0x0000001fff027819 */ /* 0x000fe2000001140a */
[----:B------:R-:W-:Y:S01]  /*0cc0*/  ULDC UR5, c[0x0][0x290] ;  /* 0x0000a40000057ab9 */ /* 0x000fe20000000800 */
[----:B------:R-:W-:-:S03]  /*0cd0*/  @P1 LOP3.LUT R0, R9, 0xffffc000, RZ, 0xc0, !PT ;  /* 0xffffc00009001812 */ /* 0x000fc600078ec0ff */
[----:B------:R1:W-:Y:S01]  /*0ce0*/  STL [R1+0x10], R2 ;  /* 0x0000100201007387 */ /* 0x0003e20000100800 */
[----:B------:R-:W-:Y:S05]  /*0cf0*/  @!P2 BRA `(.L_x_880) ;  /* 0x000000000018a947 */ /* 0x000fea0003800000 */
[----:B-1----:R-:W1:Y:S01]  /*0d00*/  LDC.64 R2, c[0x0][0x788] ;  /* 0x0001e200ff027b82 */ /* 0x002e620000000a00 */
[----:B------:R-:W-:Y:S01]  /*0d10*/  ULDC.64 UR6, c[0x0][0x208] ;  /* 0x0000820000067ab9 */ /* 0x000fe20000000a00 */
[----:B-1----:R-:W-:-:S06]  /*0d20*/  IMAD.WIDE R2, R236, 0x4, R2 ;  /* 0x00000004ec027825 */ /* 0x002fcc00078e0202 */
[----:B------:R-:W2:Y:S02]  /*0d30*/  LDG.E R2, desc[UR6][R2.64] ;  /* 0x0000000602027981 */ /* 0x000ea4000c1e1900 */
[----:B--2---:R-:W-:Y:S01]  /*0d40*/  R2UR UR5, R2 ;  /* 0x00000000020572ca */ /* 0x004fe200000e0000 */
[----:B------:R-:W-:-:S14]  /*0d50*/  BRA `(.L_x_881) ;  /* 0x0000000000307947 */ /* 0x000fdc0003800000 */
.L_x_880:
[----:B------:R-:W-:Y:S02]  /*0d60*/  ULDC.64 UR6, c[0x0][0x778] ;  /* 0x0001de0000067ab9 */ /* 0x000fe40000000a00 */
[----:B------:R-:W-:-:S04]  /*0d70*/  ISETP.NE.U32.AND P0, PT, RZ, UR6, PT ;  /* 0x00000006ff007c0c */ /* 0x000fc8000bf05070 */
[----:B------:R-:W-:-:S13]  /*0d80*/  ISETP.NE.AND.EX P0, PT, RZ, UR7, PT, P0 ;  /* 0x00000007ff007c0c */ /* 0x000fda000bf05300 */
[----:B------:R-:W-:Y:S05]  /*0d90*/  @!P0 BRA `(.L_x_881) ;  /* 0x0000000000208947 */ /* 0x000fea0003800000 */
[----:B-1----:R-:W1:Y:S01]  /*0da0*/  LDC.64 R2, c[0x0][0x778] ;  /* 0x0001de00ff027b82 */ /* 0x002e620000000a00 */
[----:B------:R-:W-:Y:S01]  /*0db0*/  ULDC.64 UR6, c[0x0][0x208] ;  /* 0x0000820000067ab9 */ /* 0x000fe20000000a00 */
[----:B-1----:R-:W-:-:S05]  /*0dc0*/  IMAD.WIDE R2, R236, 0x4, R2 ;  /* 0x00000004ec027825 */ /* 0x002fca00078e0202 */
[----:B------:R-:W2:Y:S04]  /*0dd0*/  LDG.E R5, desc[UR6][R2.64] ;  /* 0x0000000602057981 */ /* 0x000ea8000c1e1900 */
[----:B------:R-:W3:Y:S01]  /*0de0*/  LDG.E R4, desc[UR6][R2.64+0x4] ;  /* 0x0000040602047981 */ /* 0x000ee2000c1e1900 */
[----:B--2---:R-:W-:Y:S02]  /*0df0*/  R2UR UR5, R5 ;  /* 0x00000000050572ca */ /* 0x004fe400000e0000 */
[----:B---3--:R-:W-:-:S13]  /*0e00*/  R2UR UR6, R4 ;  /* 0x00000000040672ca */ /* 0x008fda00000e0000 */
[----:B------:R-:W-:-:S12]  /*0e10*/  UIADD3 UR5, -UR5, UR6, URZ ;  /* 0x0000000605057290 */ /* 0x000fd8000fffe13f */
.L_x_881:
[----:B------:R-:W-:Y:S01]  /*0e20*/  R2UR UR9, R8 ;  /* 0x00000000080972ca */ /* 0x000fe200000e0000 */
[----:B------:R-:W-:Y:S01]  /*0e30*/  UIADD3 UR7, -UR5, UR4, URZ ;  /* 0x0000000405077290 */ /* 0x000fe2000fffe13f */
[----:B------:R-:W-:Y:S01]  /*0e40*/  PLOP3.LUT P0, PT, PT, PT, PT, 0x80, 0x0 ;  /* 0x000000000000781c */ /* 0x000fe20003f0f070 */
[----:B------:R-:W-:Y:S01]  /*0e50*/  ULDC UR8, c[0x0][0x74c] ;  /* 0x0001d30000087ab9 */ /* 0x000fe20000000800 */
[----:B------:R-:W-:Y:S01]  /*0e60*/  UIADD3 UR6, UR4, 0x3f, URZ ;  /* 0x0000003f04067890 */ /* 0x000fe2000fffe03f */
        /* <DEDUP_REMOVED lines=8> */
[----:B------:R-:W-:Y:S01]  /*0ef0*/  UIMAD UR7, UR9, 0x50, UR7 ;  /* 0x00000050090778a4 */ /* 0x000fe2000f8e0207 */
[----:B------:R-:W-:Y:S02]  /*0f00*/  CS2R R126, SRZ ;  /* 0x00000000007e7805 */ /* 0x000fe4000001ff00 */
[----:B------:R-:W-:-:S02]  /*0f10*/  CS2R R124, SRZ ;  /* 0x00000000007c7805 */ /* 0x000fc4000001ff00 */
[----:B------:R-:W-:Y:S01]  /*0f20*/  CS2R R122, SRZ ;  /* 0x00000000007a7805 */ /* 0x000fe2000001ff00 */
[----:B------:R-:W-:Y:S01]  /*0f30*/  UIADD3 UR7, UR7, -UR8, URZ ;  /* 0x8000000807077290 */ /* 0x000fe2000fffe03f */
[----:B------:R-:W-:Y:S02]  /*0f40*/  CS2R R120, SRZ ;  /* 0x0000000000787805 */ /* 0x000fe4000001ff00 */
[----:B------:R-:W-:Y:S02]  /*0f50*/  CS2R R86, SRZ ;  /* 0x0000000000567805 */ /* 0x000fe4000001ff00 */
[----:B------:R-:W-:Y:S01]  /*0f60*/  CS2R R84, SRZ ;  /* 0x0000000000547805 */ /* 0x000fe2000001ff00 */
[----:B------:R-:W-:Y:S01]  /*0f70*/  USHF.R.S32.HI UR8, URZ, 0x1f, UR7 ;  /* 0x0000001f3f087899 */ /* 0x000fe20008011407 */
[----:B------:R-:W-:Y:S02]  /*0f80*/  CS2R R82, SRZ ;  /* 0x0000000000527805 */ /* 0x000fe4000001ff00 */
[----:B------:R-:W-:-:S02]  /*0f90*/  CS2R R80, SRZ ;  /* 0x0000000000507805 */ /* 0x000fc4000001ff00 */
[----:B------:R-:W-:Y:S01]  /*0fa0*/  CS2R R118, SRZ ;  /* 0x0000000000767805 */ /* 0x000fe2000001ff00 */
[----:B------:R-:W-:Y:S01]  /*0fb0*/  ULEA.HI UR8, UR8, UR7, URZ, 0x6 ;  /* 0x0000000708087291 */ /* 0x000fe2000f8f303f */
[----:B------:R-:W-:Y:S01]  /*0fc0*/  CS2R R116, SRZ ;  /* 0x0000000000747805 */ /* 0x000fe2000001ff00 */
[----:B------:R-:W-:Y:S01]  /*0fd0*/  USHF.R.S32.HI UR7, URZ, 0x1f, UR6 ;  /* 0x0000001f3f077899 */ /* 0x000fe20008011406 */
[----:B------:R-:W-:Y:S01]  /*0fe0*/  CS2R R114, SRZ ;  /* 0x0000000000727805 */ /* 0x000fe2000001ff00 */
[----:B------:R-:W-:Y:S01]  /*0ff0*/  USHF.R.S32.HI UR8, URZ, 0x6, UR8 ;  /* 0x000000063f087899 */ /* 0x000fe20008011408 */
[----:B------:R-:W-:Y:S01]  /*1000*/  CS2R R112, SRZ ;  /* 0x0000000000707805 */ /* 0x000fe2000001ff00 */
[----:B------:R-:W-:Y:S01]  /*1010*/  ULEA.HI UR7, UR7, UR6, URZ, 0x6 ;  /* 0x0000000607077291 */ /* 0x000fe2000f8f303f */
[----:B------:R-:W-:Y:S01]  /*1020*/  CS2R R78, SRZ ;  /* 0x00000000004e7805 */ /* 0x000fe2000001ff00 */
[----:B------:R-:W-:Y:S01]  /*1030*/  UISETP.LT.AND UP0, UPT, URZ, UR8, UPT ;  /* 0x000000083f00728c */ /* 0x000fe2000bf01270 */
[----:B------:R-:W-:Y:S01]  /*1040*/  CS2R R76, SRZ ;  /* 0x00000000004c7805 */ /* 0x000fe2000001ff00 */
[----:B------:R-:W-:Y:S01]  /*1050*/  USHF.R.S32.HI UR61, URZ, 0x6, UR7 ;  /* 0x000000063f3d7899 */ /* 0x000fe20008011407 */
[----:B------:R-:W-:Y:S01]  /*1060*/  CS2R R74, SRZ ;  /* 0x00000000004a7805 */ /* 0x000fe2000001ff00 */
[----:B------:R-:W-:Y:S01]  /*1070*/  USEL UR60, URZ, UR8, !UP0 ;  /* 0x000000083f3c7287 */ /* 0x000fe2000c000000 */
[----:B------:R-:W-:-:S02]  /*1080*/  CS2R R72, SRZ ;  /* 0x0000000000487805 */ /* 0x000fc4000001ff00 */
[----:B------:R-:W-:Y:S02]  /*1090*/  CS2R R110, SRZ ;  /* 0x00000000006e7805 */ /* 0x000fe4000001ff00 */
[----:B------:R-:W-:Y:S01]  /*10a0*/  CS2R R108, SRZ ;  /* 0x00000000006c7805 */ /* 0x000fe2000001ff00 */
[----:B------:R-:W-:Y:S01]  /*10b0*/  UISETP.GT.AND UP0, UPT, UR61, UR60, UPT ;  /* 0x0000003c3d00728c */ /* 0x000fe2000bf04270 */
[----:B------:R-:W-:Y:S02]  /*10c0*/  CS2R R106, SRZ ;  /* 0x00000000006a7805 */ /* 0x000fe4000001ff00 */
[----:B------:R-:W-:Y:S02]  /*10d0*/  CS2R R104, SRZ ;  /* 0x0000000000687805 */ /* 0x000fe4000001ff00 */
[----:B------:R-:W-:Y:S02]  /*10e0*/  CS2R R70, SRZ ;  /* 0x0000000000467805 */ /* 0x000fe4000001ff00 */
[----:B------:R-:W-:-:S02]  /*10f0*/  CS2R R68, SRZ ;  /* 0x0000000000447805 */ /* 0x000fc4000001ff00 */
[----:B------:R-:W-:Y:S02]  /*1100*/  CS2R R66, SRZ ;  /* 0x0000000000427805 */ /* 0x000fe4000001ff00 */
[----:B------:R-:W-:Y:S02]  /*1110*/  PLOP3.LUT P2, PT, PT, PT, UP0, 0x80, 0x0 ;  /* 0x000000000000781c */ /* 0x000fe40003f4f008 */
        /* <DEDUP_REMOVED lines=49> */
[----:B------:R-:W-:Y:S06]  /*1430*/  @!P2 BRA `(.L_x_882) ;  /* 0x0000007c007ca947 */ /* 0x000fec0003800000 */
[----:B------:R-:W2:Y:S01]  /*1440*/  S2R R4, SR_CgaCtaId ;  /* 0x0000000000047919 */ /* 0x000ea20000008800 */
[----:B------:R-:W-:Y:S01]  /*1450*/  VIADD R21, R21, 0xffffff80 ;  /* 0xffffff8015157836 */ /* 0x000fe20000000000 */
[----:B------:R-:W-:Y:S02]  /*1460*/  MOV R225, 0x400 ;  /* 0x0000040000e17802 */ /* 0x000fe40000000f00 */
[----:B0-----:R-:W-:Y:S02]  /*1470*/  SHF.L.U32 R10, RZ, 0x1f, RZ ;  /* 0x0000001fff0a7819 */ /* 0x001fe400000006ff */
[----:B-1----:R-:W-:-:S04]  /*1480*/  SHF.R.S32.HI R2, RZ, 0x1f, R21 ;  /* 0x0000001fff027819 */ /* 0x002fc80000011415 */
[CC--:B------:R-:W-:Y:S02]  /*1490*/  LEA.HI R3, R2.reuse, R21.reuse, RZ, 0x7 ;  /* 0x0000001502037211 */ /* 0x0c0fe400078f38ff */
[CC--:B------:R-:W-:Y:S02]  /*14a0*/  LEA.HI R6, R2.reuse, R21.reuse, RZ, 0x5 ;  /* 0x0000001502067211 */ /* 0x0c0fe400078f28ff */
[----:B------:R-:W-:Y:S02]  /*14b0*/  LEA.HI R7, R2, R21, RZ, 0x4 ;  /* 0x0000001502077211 */ /* 0x000fe400078f20ff */
[----:B------:R-:W-:Y:S02]  /*14c0*/  LOP3.LUT R2, R3, 0xffffff80, RZ, 0xc0, !PT ;  /* 0xffffff8003027812 */ /* 0x000fe400078ec0ff */
[----:B------:R-:W-:-:S03]  /*14d0*/  LOP3.LUT R8, R7, 0xffffff0, RZ, 0xc0, !PT ;  /* 0x0ffffff007087812 */ /* 0x000fc600078ec0ff */
[C---:B------:R-:W-:Y:S02]  /*14e0*/  IMAD.IADD R7, R21.reuse, 0x1, -R2 ;  /* 0x0000000115077824 */ /* 0x040fe400078e0a02 */
[----:B------:R-:W-:Y:S01]  /*14f0*/  IMAD.IADD R21, R21, 0x1, -R8 ;  /* 0x0000000115157824 */ /* 0x000fe200078e0a08 */
[----:B--2---:R-:W-:Y:S02]  /*1500*/  LEA R225, R4, R225, 0x18 ;  /* 0x000000e104e17211 */ /* 0x004fe400078ec0ff */
[----:B------:R-:W-:Y:S02]  /*1510*/  SHF.R.S32.HI R4, RZ, 0x7, R3 ;  /* 0x00000007ff047819 */ /* 0x000fe40000011403 */
[----:B------:R-:W0:Y:S01]  /*1520*/  SYNCS.PHASECHK.TRANS64.TRYWAIT P0, [R225+URZ+0x31600], R10 ;  /* 0x0316000ae10075a7 */ /* 0x000e22000800017f */
[--C-:B------:R-:W-:Y:S02]  /*1530*/  SHF.R.S32.HI R3, RZ, 0x5, R6.reuse ;  /* 0x00000005ff037819 */ /* 0x100fe40000011406 */
[----:B------:R-:W1:Y:S01]  /*1540*/  SHFL.IDX PT, R5, R4, RZ, 0x1f ;  /* 0x00001fff04057589 */ /* 0x000e6200000e0000 */
[----:B------:R-:W-:Y:S01]  /*1550*/  SHF.R.S32.HI R6, RZ, 0x1f, R6 ;  /* 0x0000001fff067819 */ /* 0x000fe20000011406 */
[C---:B------:R-:W-:Y:S01]  /*1560*/  IMAD R21, R4.reuse, 0x40, R21 ;  /* 0x0000004004157824 */ /* 0x040fe200078e0215 */
[----:B------:R-:W-:-:S02]  /*1570*/  LEA.HI R9, R4, R4, RZ, 0x1 ;  /* 0x0000000404097211 */ /* 0x000fc400078f08ff */
[----:B------:R-:W-:Y:S02]  /*1580*/  LEA.HI R6, R6, R3, RZ, 0x2 ;  /* 0x0000000306067211 */ /* 0x000fe400078f10ff */
[----:B------:R-:W-:Y:S02]  /*1590*/  LOP3.LUT R9, R9, 0x1ffffffe, RZ, 0xc0, !PT ;  /* 0x1ffffffe09097812 */ /* 0x000fe400078ec0ff */
[----:B------:R-:W-:-:S03]  /*15a0*/  LOP3.LUT R6, R6, 0xfffffc, RZ, 0xc0, !PT ;  /* 0x00fffffc06067812 */ /* 0x000fc600078ec0ff */
[C---:B------:R-:W-:Y:S02]  /*15b0*/  IMAD.IADD R11, R4.reuse, 0x1, -R9 ;  /* 0x00000001040b7824 */ /* 0x040fe400078e0a09 */
[----:B------:R-:W-:Y:S02]  /*15c0*/  IMAD R9, R4, 0x800, R7 ;  /* 0x0000080004097824 */ /* 0x000fe400078e0207 */
[----:B------:R-:W-:Y:S02]  /*15d0*/  IMAD.IADD R6, R3, 0x1, -R6 ;  /* 0x0000000103067824 */ /* 0x000fe400078e0a06 */
[----:B------:R-:W-:Y:S01]  /*15e0*/  IMAD.SHL.U32 R9, R9, 0x4, RZ ;  /* 0x0000000409097824 */ /* 0x000fe200078e00ff */
[----:B-1----:R-:W-:-:S04]  /*15f0*/  LEA.HI R2, R5, R5, RZ, 0x1 ;  /* 0x0000000505027211 */ /* 0x002fc800078f08ff */
[----:B------:R-:W-:-:S05]  /*1600*/  LOP3.LUT R2, R2, 0xfffffffe, RZ, 0xc0, !PT ;  /* 0xfffffffe02027812 */ /* 0x000fca00078ec0ff */
[----:B------:R-:W-:Y:S01]  /*1610*/  IMAD.IADD R3, R5, 0x1, -R2 ;  /* 0x0000000105037824 */ /* 0x000fe200078e0a02 */
[----:B------:R-:W-:Y:S01]  /*1620*/  SHF.R.S32.HI R2, RZ, 0x1f, R7 ;  /* 0x0000001fff027819 */ /* 0x000fe20000011407 */
[----:B0-----:R-:W-:Y:S06]  /*1630*/  @P0 BRA `(.L_x_883) ;  /* 0x0000000000080947 */ /* 0x001fec0003800000 */
[----:B------:R-:W0:Y:S02]  /*1640*/  SYNCS.PHASECHK.TRANS64.TRYWAIT P0, [R225+URZ+0x31600], R10 ;  /* 0x0316000ae10075a7 */ /* 0x000e24000800017f */
[----:B0-----:R-:W-:Y:S05]  /*1650*/  @!P0 BRA `(.L_x_884) ;  /* 0x000000e4001c8947 */ /* 0x001fea0003800000 */
.L_x_883:
[----:B------:R-:W2:Y:S04]  /*1660*/  LDL R4, [R1+0x14] ;  /* 0x0000140001047983 */ /* 0x000ea80000100800 */
[----:B------:R-:W3:Y:S04]  /*1670*/  LDL R14, [R1+0x10] ;  /* 0x00001000010e7983 */ /* 0x000ee80000100800 */
[----:B------:R-:W4:Y:S04]  /*1680*/  LDL R12, [R1+0x8] ;  /* 0x00000800010c7983 */ /* 0x000f280000100800 */
[----:B0-----:R-:W5:Y:S01]  /*1690*/  LDL R10, [R1+0xc] ;  /* 0x00000c00010a7983 */ /* 0x001f620000100800 */
[----:B------:R-:W-:Y:S01]  /*16a0*/  LEA.HI R5, R2, R7, RZ, 0x2 ;  /* 0x0000000702057211 */ /* 0x000fe200078f10ff */
[----:B------:R-:W-:Y:S01]  /*16b0*/  IMAD R21, R6, 0x10, R21 ;  /* 0x0000001006157824 */ /* 0x000fe200078e0215 */
[----:B------:R-:W-:Y:S01]  /*16c0*/  SHF.R.S32.HI R13, RZ, 0x1f, R9 ;  /* 0x0000001fff0d7819 */ /* 0x000fe20000011409 */
[----:B------:R-:W-:Y:S01]  /*16d0*/  ULDC.64 UR6, c[0x0][0x2d8] ;  /* 0x0000b60000067ab9 */ /* 0x000fe20000000a00 */
[----:B------:R-:W-:-:S02]  /*16e0*/  LOP3.LUT R8, R5, 0x7ffffffc, RZ, 0xc0, !PT ;  /* 0x7ffffffc05087812 */ /* 0x000fc400078ec0ff */
[----:B------:R-:W-:Y:S02]  /*16f0*/  SHF.R.S32.HI R6, RZ, 0x2, R5 ;  /* 0x00000002ff067819 */ /* 0x000fe40000011405 */
[----:B------:R-:W-:Y:S01]  /*1700*/  LEA.HI R2, R2, R7, RZ, 0x5 ;  /* 0x0000000702027211 */ /* 0x000fe200078f28ff */
[----:B------:R-:W-:Y:S01]  /*1710*/  IMAD.IADD R8, R7, 0x1, -R8 ;  /* 0x0000000107087824 */ /* 0x000fe200078e0a08 */
[----:B------:R-:W-:-:S03]  /*1720*/  SEL R233, R236, RZ, !P1 ;  /* 0x000000ffece97207 */ /* 0x000fc60004800000 */
[----:B------:R-:W-:Y:S01]  /*1730*/  IMAD R8, R11, 0x4, R8 ;  /* 0x000000040b087824 */ /* 0x000fe200078e0208 */
[----:B------:R-:W-:-:S03]  /*1740*/  SHF.R.S32.HI R2, RZ, 0x5, R2 ;  /* 0x00000005ff027819 */ /* 0x000fc60000011402 */
[----:B------:R-:W-:Y:S01]  /*1750*/  IMAD.SHL.U32 R229, R8, 0x2, RZ ;  /* 0x0000000208e57824 */ /* 0x000fe200078e00ff */
[----:B------:R-:W-:Y:S01]  /*1760*/  CS2R R134, SRZ ;  /* 0x0000000000867805 */ /* 0x000fe2000001ff00 */
[----:B------:R-:W-:Y:S01]  /*1770*/  IMAD.MOV.U32 R228, RZ, RZ, RZ ;  /* 0x000000ffffe47224 */ /* 0x000fe200078e00ff */
[----:B------:R-:W-:Y:S01]  /*1780*/  CS2R R132, SRZ ;  /* 0x0000000000847805 */ /* 0x000fe2000001ff00 */
[----:B------:R-:W-:Y:S01]  /*1790*/  IMAD.MOV.U32 R226, RZ, RZ, RZ ;  /* 0x000000ffffe27224 */ /* 0x000fe200078e00ff */
        /* <DEDUP_REMOVED lines=78> */
[----:B--2---:R-:W-:Y:S02]  /*1c80*/  R2UR UR8, R4 ;  /* 0x00000000040872ca */ /* 0x004fe400000e0000 */
[----:B------:R-:W-:Y:S02]  /*1c90*/  IADD3 R4, P0, R9, R0, RZ ;  /* 0x0000000009047210 */ /* 0x000fe40007f1e0ff */
[----:B------:R-:W-:Y:S02]  /*1ca0*/  SHF.R.S32.HI R9, RZ, 0x1f, R5 ;  /* 0x0000001fff097819 */ /* 0x000fe40000011405 */
[----:B------:R-:W-:-:S02]  /*1cb0*/  LEA.HI.X.SX32 R5, R0, R13, 0x1, P0 ;  /* 0x0000000d00057211 */ /* 0x000fc400000f0eff */
[----:B------:R-:W-:Y:S01]  /*1cc0*/  SHF.R.S32.HI R0, RZ, 0x1f, R236 ;  /* 0x0000001fff007819 */ /* 0x000fe200000114ec */
[----:B---3--:R-:W-:-:S03]  /*1cd0*/  IMAD R7, R14, UR6, RZ ;  /* 0x000000060e077c24 */ /* 0x008fc6000f8e02ff */
[----:B------:R-:W-:Y:S01]  /*1ce0*/  SEL R0, R0, RZ, !P1 ;  /* 0x000000ff00007207 */ /* 0x000fe20004800000 */
[----:B----4-:R-:W-:-:S04]  /*1cf0*/  IMAD.WIDE.U32 R4, R12, UR6, R4 ;  /* 0x000000060c047c25 */ /* 0x010fc8000f8e0004 */
[----:B------:R-:W-:Y:S01]  /*1d00*/  IMAD R7, R12, UR7, R7 ;  /* 0x000000070c077c24 */ /* 0x000fe2000f8e0207 */
[----:B------:R-:W-:Y:S02]  /*1d10*/  ULDC.64 UR6, c[0x0][0x2e0] ;  /* 0x0000b80000067ab9 */ /* 0x000fe40000000a00 */
[----:B------:R-:W-:Y:S02]  /*1d20*/  IMAD R0, R0, UR6, RZ ;  /* 0x0000000600007c24 */ /* 0x000fe4000f8e02ff */
[----:B------:R-:W-:Y:S02]  /*1d30*/  IMAD.IADD R5, R5, 0x1, R7 ;  /* 0x0000000105057824 */ /* 0x000fe400078e0207 */
[C---:B------:R-:W-:Y:S01]  /*1d40*/  IMAD R7, R233.reuse, UR7, R0 ;  /* 0x00000007e9077c24 */ /* 0x040fe2000f8e0200 */
[----:B------:R-:W-:Y:S01]  /*1d50*/  ULOP3.LUT UR7, UR8, 0x1, URZ, 0xfc, !UPT ;  /* 0x0000000108077892 */ /* 0x000fe2000f8efc3f */
[----:B------:R-:W-:Y:S01]  /*1d60*/  IMAD.WIDE.U32 R232, R233, UR6, R4 ;  /* 0x00000006e9e87c25 */ /* 0x000fe2000f8e0004 */
[----:B-----5:R-:W-:-:S03]  /*1d70*/  R2UR UR6, R10 ;  /* 0x000000000a0672ca */ /* 0x020fc600000e0000 */
[----:B------:R-:W-:Y:S02]  /*1d80*/  IMAD.IADD R4, R233, 0x1, R7 ;  /* 0x00000001e9047824 */ /* 0x000fe400078e0207 */
[----:B------:R-:W-:-:S05]  /*1d90*/  IMAD.U32 R0, RZ, RZ, UR7 ;  /* 0x00000007ff007e24 */ /* 0x000fca000f8e00ff */
[----:B------:R0:W-:Y:S04]  /*1da0*/  STL [R1+0x4], R0 ;  /* 0x0000040001007387 */ /* 0x0001e80000100800 */
[----:B------:R1:W-:Y:S01]  /*1db0*/  STL [R1], R4 ;  /* 0x0000000401007387 */ /* 0x0003e20000100800 */
[----:B------:R-:W-:Y:S01]  /*1dc0*/  LEA.HI R9, R9, R6, RZ, 0x3 ;  /* 0x0000000609097211 */ /* 0x000fe200078f18ff */
[----:B------:R-:W-:-:S03]  /*1dd0*/  UIMAD UR5, UR6, -0x50, UR5 ;  /* 0xffffffb0060578a4 */ /* 0x000fc6000f8e0205 */
[----:B------:R-:W-:Y:S01]  /*1de0*/  LOP3.LUT R9, R9, 0xfffffff8, RZ, 0xc0, !PT ;  /* 0xfffffff809097812 */ /* 0x000fe200078ec0ff */
[----:B------:R-:W-:Y:S01]  /*1df0*/  UIADD3 UR4, -UR4, 0x1, UR5 ;  /* 0x0000000104047890 */ /* 0x000fe2000fffe105 */
[----:B0-----:R-:W-:-:S03]  /*1e00*/  IMAD.SHL.U32 R0, R21, 0x8, RZ ;  /* 0x0000000815007824 */ /* 0x001fc600078e00ff */
[----:B------:R-:W-:Y:S01]  /*1e10*/  IMAD.IADD R9, R6, 0x1, -R9 ;  /* 0x0000000106097824 */ /* 0x000fe200078e0a09 */
[C---:B------:R-:W-:Y:S01]  /*1e20*/  IADD3 R230, -R229.reuse, UR5, RZ ;  /* 0x00000005e5e67c10 */ /* 0x040fe2000fffe1ff */
[----:B------:R-:W-:Y:S01]  /*1e30*/  IMAD R0, R0, 0x2, R225 ;  /* 0x0000000200007824 */ /* 0x000fe200078e02e1 */
[----:B------:R-:W-:Y:S01]  /*1e40*/  IADD3 R229, -R229, UR4, RZ ;  /* 0x00000004e5e57c10 */ /* 0x000fe2000fffe1ff */
[----:B------:R-:W-:Y:S02]  /*1e50*/  IMAD R227, R2, 0x10, R9 ;  /* 0x0000001002e37824 */ /* 0x000fe400078e0209 */
[----:B-1----:R-:W-:-:S07]  /*1e60*/  IMAD.MOV.U32 R2, RZ, RZ, RZ ;  /* 0x000000ffff027224 */ /* 0x002fce00078e00ff */
.L_x_895:
[----:B------:R-:W2:Y:S02]  /*1e70*/  LDL R4, [R1+0x4] ;  /* 0x0000040001047983 */ /* 0x000ea40000100800 */
[----:B--2---:R-:W-:-:S13]  /*1e80*/  R2UR UR4, R4 ;  /* 0x00000000040472ca */ /* 0x004fda00000e0000 */
[----:B------:R-:W-:-:S06]  /*1e90*/  UISETP.NE.AND UP0, UPT, UR4, 0x3, UPT ;  /* 0x000000030400788c */ /* 0x000fcc000bf05270 */
[----:B------:R-:W-:-:S13]  /*1ea0*/  PLOP3.LUT P0, PT, PT, PT, UP0, 0x80, 0x0 ;  /* 0x000000000000781c */ /* 0x000fda0003f0f008 */
[----:B------:R-:W-:Y:S05]  /*1eb0*/  @!P0 BRA `(.L_x_885) ;  /* 0x0000000000048947 */ /* 0x000fea0003800000 */
[----:B------:R-:W-:Y:S01]  /*1ec0*/  BPT.TRAP 0x1 ;  /* 0x000000040000795c */ /* 0x000fe20000300000 */
.L_x_885:
[----:B------:R-:W-:Y:S01]  /*1ed0*/  IMAD R224, R2, 0x8, R225 ;  /* 0x0000000802e07824 */ /* 0x000fe200078e02e1 */
[----:B------:R-:W-:-:S04]  /*1ee0*/  SHF.L.U32 R7, R228, 0x1f, RZ ;  /* 0x0000001fe4077819 */ /* 0x000fc800000006ff */
[----:B------:R0:W1:Y:S01]  /*1ef0*/  SYNCS.PHASECHK.TRANS64.TRYWAIT P1, [R224+URZ+0x31610], R7 ;  /* 0x03161007e00075a7 */ /* 0x000062000802017f */
[----:B------:R-:W-:Y:S05]  /*1f00*/  @!P0 BRA `(.L_x_886) ;  /* 0x0000000000048947 */ /* 0x000fea0003800000 */
[----:B------:R-:W-:Y:S01]  /*1f10*/  BPT.TRAP 0x1 ;  /* 0x000000040000795c */ /* 0x000fe20000300000 */
.L_x_886:
        /* <DEDUP_REMOVED lines=11> */
.L_x_887:
        /* <DEDUP_REMOVED lines=436> */
[----:B0-----:R-:W-:Y:S05]  /*3b10*/  @!P0 BRA `(.L_x_889) ;  /* 0x0000000000048947 */ /* 0x001fea0003800000 */
[----:B------:R-:W-:Y:S01]  /*3b20*/  BPT.TRAP 0x1 ;  /* 0x000000040000795c */ /* 0x000fe20000300000 */
.L_x_889:
[----:B------:R-:W-:-:S04]  /*3b30*/  SHF.L.U32 R10, R226, 0x1f, RZ ;  /* 0x0000001fe20a7819 */ /* 0x000fc800000006ff */
[----:B------:R0:W3:Y:S01]  /*3b40*/  SYNCS.PHASECHK.TRANS64.TRYWAIT P1, [R225+URZ+0x31630], R10 ;  /* 0x0316300ae10075a7 */ /* 0x0000e2000802017f */
[----:B------:R-:W-:Y:S05]  /*3b50*/  @!P0 BRA `(.L_x_890) ;  /* 0x0000000000048947 */ /* 0x000fea0003800000 */
[----:B------:R-:W-:Y:S01]  /*3b60*/  BPT.TRAP 0x1 ;  /* 0x000000040000795c */ /* 0x000fe20000300000 */
.L_x_890:
        /* <DEDUP_REMOVED lines=11> */
.L_x_891:
        /* <DEDUP_REMOVED lines=14> */
[----:B------:R-:W-:-:S02]  /*3d00*/  VIADD R10, R7, 0x82 ;  /* 0x00000082070a7836 */ /* 0x000fc40000000000 */
        /* <DEDUP_REMOVED lines=10> */
[----:B------:R-:W-:Y:S01]  /*3db0*/  UMOV UR7, 0x40000000 ;  /* 0x4000000000077882 */ /* 0x000fe20000000000 */
[----:B------:R-:W-:Y:S01]  /*3dc0*/  IMAD R234, R227, 0x4, R225 ;  /* 0x00000004e3ea7824 */ /* 0x000fe200078e02e1 */
        /* <DEDUP_REMOVED lines=9> */
[----:B------:R-:W-:-:S02]  /*3e60*/  VIADD R10, R7, 0x84 ;  /* 0x00000084070a7836 */ /* 0x000fc40000000000 */
        /* <DEDUP_REMOVED lines=402> */
[----:B------:R-:W-:Y:S02]  /*5790*/  IMAD.U32 R24, RZ, RZ, UR60 ;  /* 0x0000003cff187e24 */ /* 0x000fe4000f8e00ff */
[----:B------:R-:W-:Y:S01]  /*57a0*/  FMUL.FTZ R15, R32, UR8 ;  /* 0x00000008200f7c20 */ /* 0x000fe20008410000 */
[----:B------:R-:W0:Y:S01]  /*57b0*/  MUFU.TANH R7, R7 ;  /* 0x0000000700077308 */ /* 0x000e220000002400 */
[----:B------:R-:W-:Y:S01]  /*57c0*/  FMUL.FTZ R16, R33, UR8 ;  /* 0x0000000821107c20 */ /* 0x000fe20008410000 */
[----:B------:R-:W-:Y:S02]  /*57d0*/  IMAD R24, R24, 0x40, R227 ;  /* 0x0000004018187824 */ /* 0x000fe400078e02e3 */
[----:B------:R-:W-:Y:S01]  /*57e0*/  FMUL.FTZ R19, R36, UR8 ;  /* 0x0000000824137c20 */ /* 0x000fe20008410000 */
[----:B------:R-:W-:Y:S01]  /*57f0*/  FMUL.FTZ R20, R37, UR8 ;  /* 0x0000000825147c20 */ /* 0x000fe20008410000 */
[----:B------:R-:W-:Y:S01]  /*5800*/  FMUL.FTZ R10, R27, UR8 ;  /* 0x000000081b0a7c20 */ /* 0x000fe20008410000 */
[----:B------:R-:W-:Y:S01]  /*5810*/  FMUL.FTZ R18, R35, UR8 ;  /* 0x0000000823127c20 */ /* 0x000fe20008410000 */
[----:B------:R-:W-:Y:S01]  /*5820*/  VIADDMNMX R22, R24, R229, R230, PT ;  /* 0x000000e518167246 */ /* 0x000fe200038001e6 */
[----:B------:R-:W3:Y:S01]  /*5830*/  MUFU.TANH R8, R8 ;  /* 0x0000000800087308 */ /* 0x000ee20000002400 */
[----:B------:R-:W-:Y:S01]  /*5840*/  FMUL.FTZ R9, R26, UR8 ;  /* 0x000000081a097c20 */ /* 0x000fe20008410000 */
[----:B------:R-:W-:Y:S01]  /*5850*/  FMUL.FTZ R13, R30, UR8 ;  /* 0x000000081e0d7c20 */ /* 0x000fe20008410000 */
[C---:B------:R-:W-:Y:S01]  /*5860*/  ISETP.GT.AND P6, PT, R22.reuse, RZ, PT ;  /* 0x000000ff1600720c */ /* 0x040fe20003fc4270 */
[----:B------:R-:W-:Y:S01]  /*5870*/  FMUL.FTZ R14, R31, UR8 ;  /* 0x000000081f0e7c20 */ /* 0x000fe20008410000 */
[----:B------:R-:W-:Y:S01]  /*5880*/  ISETP.GT.AND P1, PT, R22, 0x1, PT ;  /* 0x000000011600780c */ /* 0x000fe20003f24270 */
[----:B------:R-:W-:Y:S01]  /*5890*/  FMUL.FTZ R21, R40, UR8 ;  /* 0x0000000828157c20 */ /* 0x000fe20008410000 */
[C---:B------:R-:W-:Y:S01]  /*58a0*/  ISETP.GT.AND P2, PT, R22.reuse, 0x10, PT ;  /* 0x000000101600780c */ /* 0x040fe20003f44270 */
[----:B------:R-:W4:Y:S01]  /*58b0*/  MUFU.TANH R11, R11 ;  /* 0x0000000b000b7308 */ /* 0x000f220000002400 */
[----:B------:R-:W-:Y:S01]  /*58c0*/  ISETP.GT.AND P3, PT, R22, 0x11, PT ;  /* 0x000000111600780c */ /* 0x000fe20003f64270 */
[----:B------:R-:W-:Y:S01]  /*58d0*/  FMUL.FTZ R17, R34, UR8 ;  /* 0x0000000822117c20 */ /* 0x000fe20008410000 */
[C---:B0-----:R-:W-:Y:S01]  /*58e0*/  FSEL R235, R7.reuse, -INF , P6 ;  /* 0xff80000007eb7808 */ /* 0x041fe20003000000 */
[----:B------:R-:W-:Y:S01]  /*58f0*/  FMUL.FTZ R25, R42, UR8 ;  /* 0x000000082a197c20 */ /* 0x000fe20008410000 */
[C---:B------:R-:W-:Y:S01]  /*5900*/  ISETP.GT.AND P4, PT, R22.reuse, 0x20, PT ;  /* 0x000000201600780c */ /* 0x040fe20003f84270 */
[----:B------:R-:W-:Y:S01]  /*5910*/  FFMA.FTZ R7, -R7, R7, 1 ;  /* 0x3f80000007077423 */ /* 0x000fe20000010107 */
[----:B------:R-:W-:Y:S01]  /*5920*/  ISETP.GT.AND P5, PT, R22, 0x21, PT ;  /* 0x000000211600780c */ /* 0x000fe20003fa4270 */
[----:B------:R-:W0:Y:S01]  /*5930*/  MUFU.TANH R12, R12 ;  /* 0x0000000c000c7308 */ /* 0x000e220000002400 */
[----:B---3--:R-:W-:Y:S01]  /*5940*/  FSEL R37, R8, -INF , P1 ;  /* 0xff80000008257808 */ /* 0x008fe20000800000 */
[----:B-1----:R-:W-:Y:S01]  /*5950*/  FFMA.FTZ R235, R235, UR4, -R6 ;  /* 0x00000004ebeb7c23 */ /* 0x002fe20008010806 */
[----:B------:R-:W-:Y:S01]  /*5960*/  ISETP.GT.AND P6, PT, R22, 0x30, PT ;  /* 0x000000301600780c */ /* 0x000fe20003fc4270 */
[----:B------:R-:W-:Y:S01]  /*5970*/  FFMA.FTZ R8, -R8, R8, 1 ;  /* 0x3f80000008087423 */ /* 0x000fe20000010108 */
[----:B------:R-:W-:-:S02]  /*5980*/  ISETP.GT.AND P1, PT, R22, 0x31, PT ;  /* 0x000000311600780c */ /* 0x000fc40003f24270 */
[----:B------:R-:W-:Y:S01]  /*5990*/  IADD3 R23, R229, 0x8, R24 ;  /* 0x00000008e5177810 */ /* 0x000fe20007ffe018 */
[----:B------:R-:W1:Y:S01]  /*59a0*/  MUFU.TANH R15, R15 ;  /* 0x0000000f000f7308 */ /* 0x000e620000002400 */
[----:B----4-:R-:W-:Y:S01]  /*59b0*/  FSEL R35, R11, -INF , P2 ;  /* 0xff8000000b237808 */ /* 0x010fe20001000000 */
[----:B------:R-:W-:Y:S01]  /*59c0*/  FMUL.FTZ R24, R39, UR8 ;  /* 0x0000000827187c20 */ /* 0x000fe20008410000 */
[----:B------:R-:W-:Y:S01]  /*59d0*/  ISETP.GT.AND P2, PT, R22, 0x40, PT ;  /* 0x000000401600780c */ /* 0x000fe20003f44270 */
[----:B------:R-:W-:Y:S01]  /*59e0*/  FFMA.FTZ R11, -R11, R11, 1 ;  /* 0x3f8000000b0b7423 */ /* 0x000fe2000001010b */
[----:B------:R-:W-:Y:S01]  /*59f0*/  VIMNMX R28, R230, R23, PT ;  /* 0x00000017e61c7248 */ /* 0x000fe20003fe0100 */
[----:B------:R-:W-:Y:S01]  /*5a00*/  FMUL.FTZ R23, R38, UR8 ;  /* 0x0000000826177c20 */ /* 0x000fe20008410000 */
[----:B------:R-:W-:Y:S01]  /*5a10*/  FFMA.FTZ R42, R35, UR4, -R6 ;  /* 0x00000004232a7c23 */ /* 0x000fe20008010806 */
[----:B------:R-:W3:Y:S01]  /*5a20*/  MUFU.TANH R16, R16 ;  /* 0x0000001000107308 */ /* 0x000ee20000002400 */
[----:B0-----:R-:W-:-:S02]  /*5a30*/  FSEL R27, R12, -INF , P3 ;  /* 0xff8000000c1b7808 */ /* 0x001fc40001800000 */
[----:B------:R-:W-:Y:S01]  /*5a40*/  ISETP.GT.AND P3, PT, R22, 0x41, PT ;  /* 0x000000411600780c */ /* 0x000fe20003f64270 */
[----:B------:R-:W-:Y:S02]  /*5a50*/  FMUL.FTZ R22, R41, UR8 ;  /* 0x0000000829167c20 */ /* 0x000fe40008410000 */
[----:B------:R-:W-:Y:S02]  /*5a60*/  FFMA.FTZ R41, R27, UR4, -R6 ;  /* 0x000000041b297c23 */ /* 0x000fe40008010806 */
[----:B------:R-:W0:Y:S01]  /*5a70*/  MUFU.TANH R19, R19 ;  /* 0x0000001300137308 */ /* 0x000e220000002400 */
[----:B-1----:R-:W-:Y:S02]  /*5a80*/  FSEL R39, R15, -INF , P4 ;  /* 0xff8000000f277808 */ /* 0x002fe40002000000 */
[----:B------:R-:W-:-:S03]  /*5a90*/  ISETP.GT.AND P4, PT, R28, RZ, PT ;  /* 0x000000ff1c00720c */ /* 0x000fc60003f84270 */
[----:B------:R-:W-:Y:S02]  /*5aa0*/  FFMA.FTZ R39, R39, UR4, -R6 ;  /* 0x0000000427277c23 */ /* 0x000fe40008010806 */
[----:B------:R-:W1:Y:S01]  /*5ab0*/  MUFU.TANH R20, R20 ;  /* 0x0000001400147308 */ /* 0x000e620000002400 */
[----:B---3--:R-:W-:Y:S02]  /*5ac0*/  FSEL R36, R16, -INF , P5 ;  /* 0xff80000010247808 */ /* 0x008fe40002800000 */
[----:B------:R-:W-:-:S03]  /*5ad0*/  ISETP.GT.AND P5, PT, R28, 0x1, PT ;  /* 0x000000011c00780c */ /* 0x000fc60003fa4270 */
[----:B------:R-:W-:Y:S02]  /*5ae0*/  FFMA.FTZ R36, R36, UR4, -R6 ;  /* 0x0000000424247c23 */ /* 0x000fe40008010806 */
[----:B------:R-:W3:Y:S01]  /*5af0*/  MUFU.TANH R9, R9 ;  /* 0x0000000900097308 */ /* 0x000ee20000002400 */
[----:B0-----:R-:W-:Y:S02]  /*5b00*/  FSEL R32, R19, -INF , P6 ;  /* 0xff80000013207808 */ /* 0x001fe40003000000 */
[----:B------:R-:W-:-:S03]  /*5b10*/  ISETP.GT.AND P6, PT, R28, 0x10, PT ;  /* 0x000000101c00780c */ /* 0x000fc60003fc4270 */
[----:B------:R-:W-:Y:S02]  /*5b20*/  FFMA.FTZ R27, R32, UR4, -R6 ;  /* 0x00000004201b7c23 */ /* 0x000fe40008010806 */
[----:B------:R-:W0:Y:S01]  /*5b30*/  MUFU.TANH R10, R10 ;  /* 0x0000000a000a7308 */ /* 0x000e220000002400 */
[----:B-1----:R-:W-:Y:S02]  /*5b40*/  FSEL R26, R20, -INF , P1 ;  /* 0xff800000141a7808 */ /* 0x002fe40000800000 */
[----:B------:R-:W-:-:S03]  /*5b50*/  ISETP.GT.AND P1, PT, R28, 0x11, PT ;  /* 0x000000111c00780c */ /* 0x000fc60003f24270 */
[----:B------:R-:W-:Y:S02]  /*5b60*/  FFMA.FTZ R26, R26, UR4, -R6 ;  /* 0x000000041a1a7c23 */ /* 0x000fe40008010806 */
[----:B------:R-:W1:Y:S01]  /*5b70*/  MUFU.TANH R13, R13 ;  /* 0x0000000d000d7308 */ /* 0x000e620000002400 */
[----:B---3--:R-:W-:Y:S02]  /*5b80*/  FSEL R30, R9, -INF , P4 ;  /* 0xff800000091e7808 */ /* 0x008fe40002000000 */
[----:B------:R-:W-:-:S05]  /*5b90*/  ISETP.GT.AND P4, PT, R28, 0x30, PT ;  /* 0x000000301c00780c */ /* 0x000fca0003f84270 */
[----:B------:R-:W3:Y:S01]  /*5ba0*/  MUFU.TANH R14, R14 ;  /* 0x0000000e000e7308 */ /* 0x000ee20000002400 */
[----:B0-----:R-:W-:Y:S02]  /*5bb0*/  FSEL R231, R10, -INF , P5 ;  /* 0xff8000000ae77808 */ /* 0x001fe40002800000 */
[----:B------:R-:W-:-:S03]  /*5bc0*/  ISETP.GT.AND P5, PT, R28, 0x31, PT ;  /* 0x000000311c00780c */ /* 0x000fc60003fa4270 */
[----:B--2---:R-:W-:Y:S02]  /*5bd0*/  FFMA.FTZ R231, R231, UR4, -R5 ;  /* 0x00000004e7e77c23 */ /* 0x004fe40008010805 */
[----:B------:R-:W0:Y:S01]  /*5be0*/  MUFU.TANH R21, R21 ;  /* 0x0000001500157308 */ /* 0x000e220000002400 */
[----:B-1----:R-:W-:Y:S02]  /*5bf0*/  FSEL R34, R13, -INF , P6 ;  /* 0xff8000000d227808 */ /* 0x002fe40003000000 */
[----:B------:R-:W-:-:S03]  /*5c00*/  ISETP.GT.AND P6, PT, R28, 0x40, PT ;  /* 0x000000401c00780c */ /* 0x000fc60003fc4270 */
[----:B------:R-:W-:Y:S02]  /*5c10*/  FFMA.FTZ R34, R34, UR4, -R5 ;  /* 0x0000000422227c23 */ /* 0x000fe40008010805 */
[----:B------:R-:W1:Y:S01]  /*5c20*/  MUFU.TANH R22, R22 ;  /* 0x0000001600167308 */ /* 0x000e620000002400 */
[----:B---3--:R-:W-:Y:S02]  /*5c30*/  FSEL R31, R14, -INF , P1 ;  /* 0xff8000000e1f7808 */ /* 0x008fe40000800000 */
[----:B------:R-:W-:-:S03]  /*5c40*/  ISETP.GT.AND P1, PT, R28, 0x41, PT ;  /* 0x000000411c00780c */ /* 0x000fc60003f24270 */
[----:B------:R-:W-:Y:S02]  /*5c50*/  FFMA.FTZ R31, R31, UR4, -R5 ;  /* 0x000000041f1f7c23 */ /* 0x000fe40008010805 */
[----:B------:R-:W2:Y:S01]  /*5c60*/  MUFU.TANH R17, R17 ;  /* 0x0000001100117308 */ /* 0x000ea20000002400 */
[----:B0-----:R-:W-:Y:S02]  /*5c70*/  FSEL R29, R21, -INF , P2 ;  /* 0xff800000151d7808 */ /* 0x001fe40001000000 */
[----:B------:R-:W-:-:S03]  /*5c80*/  ISETP.GT.AND P2, PT, R28, 0x20, PT ;  /* 0x000000201c00780c */ /* 0x000fc60003f44270 */
[--C-:B------:R-:W-:Y:S02]  /*5c90*/  FFMA.FTZ R29, R29, UR4, -R6.reuse ;  /* 0x000000041d1d7c23 */ /* 0x100fe40008010806 */
[----:B------:R-:W0:Y:S01]  /*5ca0*/  MUFU.TANH R18, R18 ;  /* 0x0000001200127308 */ /* 0x000e220000002400 */
[----:B-1----:R-:W-:Y:S02]  /*5cb0*/  FSEL R33, R22, -INF , P3 ;  /* 0xff80000016217808 */ /* 0x002fe40001800000 */
[----:B------:R-:W-:Y:S01]  /*5cc0*/  ISETP.GT.AND P3, PT, R28, 0x21, PT ;  /* 0x000000211c00780c */ /* 0x000fe20003f64270 */
[----:B------:R-:W-:Y:S01]  /*5cd0*/  FMUL.FTZ R28, R43, UR8 ;  /* 0x000000082b1c7c20 */ /* 0x000fe20008410000 */
[--C-:B------:R-:W-:Y:S01]  /*5ce0*/  FFMA.FTZ R43, R37, UR4, -R6.reuse ;  /* 0x00000004252b7c23 */ /* 0x100fe20008010806 */
[----:B------:R-:W-:Y:S01]  /*5cf0*/  FFMA.FTZ R33, R33, UR4, -R6 ;  /* 0x0000000421217c23 */ /* 0x000fe20008010806 */
[----:B------:R-:W-:Y:S01]  /*5d00*/  FFMA.FTZ R6, R30, UR4, -R5 ;  /* 0x000000041e067c23 */ /* 0x000fe20008010805 */
[----:B------:R-:W1:Y:S01]  /*5d10*/  MUFU.TANH R23, R23 ;  /* 0x0000001700177308 */ /* 0x000e620000002400 */
[----:B--2---:R-:W-:-:S05]  /*5d20*/  FSEL R38, R17, -INF , P2 ;  /* 0xff80000011267808 */ /* 0x004fca0001000000 */
[----:B------:R-:W-:Y:S02]  /*5d30*/  FFMA.FTZ R38, R38, UR4, -R5 ;  /* 0x0000000426267c23 */ /* 0x000fe40008010805 */
[----:B------:R-:W2:Y:S01]  /*5d40*/  MUFU.TANH R24, R24 ;  /* 0x0000001800187308 */ /* 0x000ea20000002400 */
[----:B0-----:R-:W-:-:S05]  /*5d50*/  FSEL R30, R18, -INF , P3 ;  /* 0xff800000121e7808 */ /* 0x001fca0001800000 */
[----:B------:R-:W-:Y:S02]  /*5d60*/  FFMA.FTZ R30, R30, UR4, -R5 ;  /* 0x000000041e1e7c23 */ /* 0x000fe40008010805 */
[----:B------:R-:W0:Y:S01]  /*5d70*/  MUFU.TANH R25, R25 ;  /* 0x0000001900197308 */ /* 0x000e220000002400 */
[----:B-1----:R-:W-:-:S05]  /*5d80*/  FSEL R32, R23, -INF , P4 ;  /* 0xff80000017207808 */ /* 0x002fca0002000000 */
[----:B------:R-:W-:Y:S02]  /*5d90*/  FFMA.FTZ R32, R32, UR4, -R5 ;  /* 0x0000000420207c23 */ /* 0x000fe40008010805 */
[----:B------:R-:W1:Y:S01]  /*5da0*/  MUFU.TANH R28, R28 ;  /* 0x0000001c001c7308 */ /* 0x000e620000002400 */
[----:B--2---:R-:W-:-:S05]  /*5db0*/  FSEL R37, R24, -INF , P5 ;  /* 0xff80000018257808 */ /* 0x004fca0002800000 */
[----:B------:R-:W-:Y:S02]  /*5dc0*/  FFMA.FTZ R37, R37, UR4, -R5 ;  /* 0x0000000425257c23 */ /* 0x000fe40008010805 */
[----:B------:R-:W-:Y:S01]  /*5dd0*/  MUFU.EX2 R235, R235 ;  /* 0x000000eb00eb7308 */ /* 0x000fe20000000800 */
[----:B0-----:R-:W-:-:S05]  /*5de0*/  FSEL R35, R25, -INF , P6 ;  /* 0xff80000019237808 */ /* 0x001fca0003000000 */
[----:B------:R-:W-:Y:S02]  /*5df0*/  FFMA.FTZ R35, R35, UR4, -R5 ;  /* 0x0000000423237c23 */ /* 0x000fe40008010805 */
[----:B------:R-:W0:Y:S01]  /*5e00*/  MUFU.EX2 R43, R43 ;  /* 0x0000002b002b7308 */ /* 0x000e220000000800 */
[----:B-1----:R-:W-:-:S05]  /*5e10*/  FSEL R40, R28, -INF , P1 ;  /* 0xff8000001c287808 */ /* 0x002fca0000800000 */
[----:B------:R-:W-:Y:S02]  /*5e20*/  FFMA.FTZ R40, R40, UR4, -R5 ;  /* 0x0000000428287c23 */ /* 0x000fe40008010805 */
[----:B------:R-:W1:Y:S01]  /*5e30*/  LDS R5, [R234+0x2c300] ;  /* 0x02c30000ea057984 */ /* 0x000e620000000800 */
[----:B------:R0:W-:Y:S03]  /*5e40*/  MUFU.EX2 R237, R6 ;  /* 0x0000000600ed7308 */ /* 0x0001e60000000800 */
[----:B------:R-:W2:Y:S01]  /*5e50*/  LDS R234, [R234+0x2c320] ;  /* 0x02c32000eaea7984 */ /* 0x000ea20000000800 */
[----:B------:R-:W-:-:S04]  /*5e60*/  WARPGROUP.DEPBAR.LE gsb0, 0x0 ;  /* 0x00008000000079c5 */ /* 0x000fc80000010000 */
[----:B------:R-:W-:Y:S01]  /*5e70*/  MUFU.EX2 R231, R231 ;  /* 0x000000e700e77308 */ /* 0x000fe20000000800 */
[----:B0-----:R-:W-:-:S07]  /*5e80*/  F2FP.F16.F32.PACK_AB R6, R43, R235 ;  /* 0x000000eb2b06723e */ /* 0x001fce00000000ff */
[----:B------:R-:W0:Y:S08]  /*5e90*/  MUFU.EX2 R42, R42 ;  /* 0x0000002a002a7308 */ /* 0x000e300000000800 */
[----:B------:R-:W3:Y:S08]  /*5ea0*/  MUFU.EX2 R41, R41 ;  /* 0x0000002900297308 */ /* 0x000ef00000000800 */
[----:B------:R-:W4:Y:S01]  /*5eb0*/  MUFU.EX2 R39, R39 ;  /* 0x0000002700277308 */ /* 0x000f220000000800 */
[--C-:B-1----:R-:W-:Y:S01]  /*5ec0*/  FADD.FTZ R44, R44, -R5.reuse ;  /* 0x800000052c2c7221 */ /* 0x102fe20000010000 */
[--C-:B------:R-:W-:Y:S01]  /*5ed0*/  FADD.FTZ R48, R48, -R5.reuse ;  /* 0x8000000530307221 */ /* 0x100fe20000010000 */
[----:B------:R-:W-:-:S02]  /*5ee0*/  FADD.FTZ R45, R45, -R5 ;  /* 0x800000052d2d7221 */ /* 0x000fc40000010000 */
[----:B------:R-:W-:Y:S01]  /*5ef0*/  FMUL.FTZ R44, R235, R44 ;  /* 0x0000002ceb2c7220 */ /* 0x000fe20000410000 */
[----:B0-----:R-:W-:Y:S02]  /*5f00*/  FMUL.FTZ R48, R42, R48 ;  /* 0x000000302a307220 */ /* 0x001fe40000410000 */
[----:B------:R-:W0:Y:S01]  /*5f10*/  MUFU.EX2 R36, R36 ;  /* 0x0000002400247308 */ /* 0x000e220000000800 */
[----:B------:R-:W-:Y:S01]  /*5f20*/  FMUL.FTZ R45, R43, R45 ;  /* 0x0000002d2b2d7220 */ /* 0x000fe20000410000 */
[----:B------:R-:W-:Y:S01]  /*5f30*/  FMUL.FTZ R44, R7, R44 ;  /* 0x0000002c072c7220 */ /* 0x000fe20000410000 */
[----:B------:R-:W-:Y:S01]  /*5f40*/  F2FP.F16.F32.PACK_AB R7, R231, R237 ;  /* 0x000000ede707723e */ /* 0x000fe200000000ff */
[----:B------:R-:W-:Y:S01]  /*5f50*/  BAR.SYNC.DEFER_BLOCKING 0x9, 0x100 ;  /* 0x0244000000007b1d */ /* 0x000fe20000010000 */
[----:B------:R-:W-:Y:S01]  /*5f60*/  FMUL.FTZ R11, R11, R48 ;  /* 0x000000300b0b7220 */ /* 0x000fe20000410000 */
[----:B------:R-:W-:-:S04]  /*5f70*/  FADD.FTZ R48, R49, -R5 ;  /* 0x8000000531307221 */ /* 0x000fc80000010000 */
[----:B------:R-:W1:Y:S01]  /*5f80*/  MUFU.EX2 R27, R27 ;  /* 0x0000001b001b7308 */ /* 0x000e620000000800 */
[----:B---3--:R-:W-:Y:S01]  /*5f90*/  FMUL.FTZ R48, R41, R48 ;  /* 0x0000003029307220 */ /* 0x008fe20000410000 */
[----:B------:R-:W-:-:S06]  /*5fa0*/  FADD.FTZ R52, R52, -R5 ;  /* 0x8000000534347221 */ /* 0x000fcc0000010000 */
[----:B------:R-:W-:Y:S01]  /*5fb0*/  MUFU.EX2 R29, R29 ;  /* 0x0000001d001d7308 */ /* 0x000fe20000000800 */
[--C-:B------:R-:W-:Y:S01]  /*5fc0*/  FADD.FTZ R53, R53, -R5.reuse ;  /* 0x8000000535357221 */ /* 0x100fe20000010000 */
[----:B------:R-:W-:Y:S01]  /*5fd0*/  FFMA.FTZ R15, -R15, R15, 1 ;  /* 0x3f8000000f0f7423 */ /* 0x000fe2000001010f */
[----:B------:R-:W-:Y:S01]  /*5fe0*/  FFMA.FTZ R10, -R10, R10, 1 ;  /* 0x3f8000000a0a7423 */ /* 0x000fe2000001010a */
[--C-:B------:R-:W-:Y:S01]  /*5ff0*/  FADD.FTZ R216, R216, -R5.reuse ;  /* 0x80000005d8d87221 */ /* 0x100fe20000010000 */
[--C-:B------:R-:W-:Y:S01]  /*6000*/  FADD.FTZ R217, R217, -R5.reuse ;  /* 0x80000005d9d97221 */ /* 0x100fe20000010000 */
[----:B------:R-:W-:Y:S01]  /*6010*/  FADD.FTZ R220, R220, -R5 ;  /* 0x80000005dcdc7221 */ /* 0x000fe20000010000 */
[----:B--2---:R-:W-:Y:S01]  /*6020*/  FADD.FTZ R50, R50, -R234 ;  /* 0x800000ea32327221 */ /* 0x004fe20000010000 */
[----:B------:R-:W2:Y:S01]  /*6030*/  MUFU.EX2 R43, R34 ;  /* 0x00000022002b7308 */ /* 0x000ea20000000800 */
[----:B------:R-:W-:Y:S01]  /*6040*/  FFMA.FTZ R19, -R19, R19, 1 ;  /* 0x3f80000013137423 */ /* 0x000fe20000010113 */
[----:B------:R3:W-:Y:S01]  /*6050*/  STSM.16.M88.2 [R0+0x2c500], R6 ;  /* 0x02c5000600007844 */ /* 0x0007e20000000100 */
[----:B------:R-:W-:-:S05]  /*6060*/  FFMA.FTZ R21, -R21, R21, 1 ;  /* 0x3f80000015157423 */ /* 0x000fca0000010115 */
[----:B------:R-:W-:Y:S08]  /*6070*/  MUFU.EX2 R26, R26 ;  /* 0x0000001a001a7308 */ /* 0x000ff00000000800 */
[----:B------:R-:W-:Y:S01]  /*6080*/  MUFU.EX2 R30, R30 ;  /* 0x0000001e001e7308 */ /* 0x000fe20000000800 */
[----:B---3--:R-:W-:Y:S01]  /*6090*/  FFMA.FTZ R7, -R12, R12, 1 ;  /* 0x3f8000000c077423 */ /* 0x008fe2000001010c */
[----:B------:R-:W-:-:S06]  /*60a0*/  FADD.FTZ R6, R47, -R234 ;  /* 0x800000ea2f067221 */ /* 0x000fcc0000010000 */
[----:B------:R-:W-:Y:S01]  /*60b0*/  MUFU.EX2 R40, R40 ;  /* 0x0000002800287308 */ /* 0x000fe20000000800 */
[--C-:B------:R-:W-:Y:S01]  /*60c0*/  FADD.FTZ R222, R222, -R234.reuse ;  /* 0x800000eadede7221 */ /* 0x100fe20000010000 */
[----:B------:R-:W-:Y:S01]  /*60d0*/  F2FP.F16.F32.PACK_AB R42, R41, R42 ;  /* 0x0000002a292a723e */ /* 0x000fe200000000ff */
[--C-:B------:R-:W-:Y:S01]  /*60e0*/  FADD.FTZ R46, R46, -R234.reuse ;  /* 0x800000ea2e2e7221 */ /* 0x100fe20000010000 */
[----:B------:R-:W-:Y:S01]  /*60f0*/  FFMA.FTZ R9, -R9, R9, 1 ;  /* 0x3f80000009097423 */ /* 0x000fe20000010109 */
[--C-:B------:R-:W-:Y:S01]  /*6100*/  FADD.FTZ R51, R51, -R234.reuse ;  /* 0x800000ea33337221 */ /* 0x100fe20000010000 */
[----:B------:R-:W-:Y:S01]  /*6110*/  FMUL.FTZ R8, R8, R45 ;  /* 0x0000002d08087220 */ /* 0x000fe20000410000 */
[--C-:B------:R-:W-:Y:S01]  /*6120*/  FADD.FTZ R54, R54, -R234.reuse ;  /* 0x800000ea36367221 */ /* 0x100fe20000010000 */
[----:B------:R3:W5:Y:S01]  /*6130*/  MUFU.EX2 R12, R33 ;  /* 0x00000021000c7308 */ /* 0x0007620000000800 */
[----:B------:R-:W-:Y:S01]  /*6140*/  FMUL.FTZ R231, R231, R6 ;  /* 0x00000006e7e77220 */ /* 0x000fe20000410000 */
[----:B------:R-:W-:Y:S01]  /*6150*/  FMUL.FTZ R6, R7, R48 ;  /* 0x0000003007067220 */ /* 0x000fe20000410000 */
[----:B------:R-:W-:Y:S01]  /*6160*/  FFMA.FTZ R7, -R16, R16, 1 ;  /* 0x3f80000010077423 */ /* 0x000fe20000010110 */
[----:B----4-:R-:W-:Y:S01]  /*6170*/  FMUL.FTZ R16, R39, R52 ;  /* 0x0000003427107220 */ /* 0x010fe20000410000 */
[----:B------:R-:W-:Y:S01]  /*6180*/  FADD.FTZ R5, R221, -R5 ;  /* 0x80000005dd057221 */ /* 0x000fe20000010000 */
[----:B0-----:R-:W-:Y:S01]  /*6190*/  FMUL.FTZ R48, R36, R53 ;  /* 0x0000003524307220 */ /* 0x001fe20000410000 */
[----:B------:R-:W-:Y:S01]  /*61a0*/  FMUL.FTZ R231, R10, R231 ;  /* 0x000000e70ae77220 */ /* 0x000fe20000410000 */
[----:B------:R-:W-:Y:S01]  /*61b0*/  FMUL.FTZ R16, R15, R16 ;  /* 0x000000100f107220 */ /* 0x000fe20000410000 */
[----:B------:R-:W-:Y:S01]  /*61c0*/  FFMA.FTZ R15, -R20, R20, 1 ;  /* 0x3f800000140f7423 */ /* 0x000fe20000010114 */
[----:B------:R-:W-:Y:S01]  /*61d0*/  FFMA.FTZ R10, -R13, R13, 1 ;  /* 0x3f8000000d0a7423 */ /* 0x000fe2000001010d */
[----:B-1----:R-:W-:Y:S01]  /*61e0*/  FMUL.FTZ R20, R27, R216 ;  /* 0x000000d81b147220 */ /* 0x002fe20000410000 */
[----:B---3--:R-:W-:Y:S01]  /*61f0*/  FFMA.FTZ R33, -R22, R22, 1 ;  /* 0x3f80000016217423 */ /* 0x008fe20000010116 */
[----:B--2---:R-:W-:Y:S01]  /*6200*/  FMUL.FTZ R13, R43, R50 ;  /* 0x000000322b0d7220 */ /* 0x004fe20000410000 */
[----:B------:R-:W-:Y:S01]  /*6210*/  FMUL.FTZ R22, R29, R220 ;  /* 0x000000dc1d167220 */ /* 0x000fe20000410000 */
[----:B------:R-:W-:Y:S01]  /*6220*/  FADD.FTZ R55, R55, -R234 ;  /* 0x800000ea37377221 */ /* 0x000fe20000010000 */
[----:B------:R-:W-:-:S02]  /*6230*/  IMAD R4, R3, 0x2000, R4 ;  /* 0x0000200003047824 */ /* 0x000fc400078e0204 */
[----:B-----5:R-:W-:Y:S01]  /*6240*/  FMUL.FTZ R34, R12, R5 ;  /* 0x000000050c227220 */ /* 0x020fe20000410000 */
[----:B------:R-:W-:Y:S01]  /*6250*/  FMUL.FTZ R7, R7, R48 ;  /* 0x0000003007077220 */ /* 0x000fe20000410000 */
[----:B------:R-:W-:Y:S01]  /*6260*/  FMUL.FTZ R20, R19, R20 ;  /* 0x0000001413147220 */ /* 0x000fe20000410000 */
[----:B------:R-:W0:Y:S01]  /*6270*/  MUFU.EX2 R48, R31 ;  /* 0x0000001f00307308 */ /* 0x000e220000000800 */
[----:B------:R-:W-:Y:S01]  /*6280*/  FMUL.FTZ R22, R21, R22 ;  /* 0x0000001615167220 */ /* 0x000fe20000410000 */
[----:B------:R-:W-:Y:S01]  /*6290*/  FMUL.FTZ R5, R33, R34 ;  /* 0x0000002221057220 */ /* 0x000fe20000410000 */
[----:B------:R-:W-:Y:S01]  /*62a0*/  FMUL.FTZ R10, R10, R13 ;  /* 0x0000000d0a0a7220 */ /* 0x000fe20000410000 */
[--C-:B------:R-:W-:Y:S01]  /*62b0*/  FADD.FTZ R218, R218, -R234.reuse ;  /* 0x800000eadada7221 */ /* 0x100fe20000010000 */
[--C-:B------:R-:W-:Y:S01]  /*62c0*/  FADD.FTZ R219, R219, -R234.reuse ;  /* 0x800000eadbdb7221 */ /* 0x100fe20000010000 */
[----:B------:R-:W-:Y:S01]  /*62d0*/  FADD.FTZ R223, R223, -R234 ;  /* 0x800000eadfdf7221 */ /* 0x000fe20000010000 */
[----:B------:R-:W-:Y:S01]  /*62e0*/  FFMA.FTZ R17, -R17, R17, 1 ;  /* 0x3f80000011117423 */ /* 0x000fe20000010111 */
[----:B------:R-:W1:Y:S01]  /*62f0*/  MUFU.EX2 R19, R38 ;  /* 0x0000002600137308 */ /* 0x000e620000000800 */
[----:B------:R-:W-:Y:S01]  /*6300*/  FFMA.FTZ R28, -R28, R28, 1 ;  /* 0x3f8000001c1c7423 */ /* 0x000fe2000001011c */
[----:B------:R-:W-:Y:S01]  /*6310*/  UMOV UR57, 0x40000040 ;  /* 0x4000004000397882 */ /* 0x000fe20000000000 */
[----:B------:R-:W-:Y:S01]  /*6320*/  UMOV UR59, 0x40 ;  /* 0x00000040003b7882 */ /* 0x000fe20000000000 */
[----:B------:R-:W-:Y:S01]  /*6330*/  UMOV UR15, 0x40 ;  /* 0x00000040000f7882 */ /* 0x000fe20000000000 */
[----:B------:R-:W-:Y:S01]  /*6340*/  UMOV UR19, 0x40 ;  /* 0x0000004000137882 */ /* 0x000fe20000000000 */
[----:B------:R-:W-:Y:S01]  /*6350*/  UMOV UR45, 0x40000040 ;  /* 0x40000040002d7882 */ /* 0x000fe20000000000 */
[----:B------:R-:W-:Y:S01]  /*6360*/  UMOV UR47, 0x40 ;  /* 0x00000040002f7882 */ /* 0x000fe20000000000 */
[----:B------:R-:W-:Y:S01]  /*6370*/  MUFU.EX2 R21, R32 ;  /* 0x0000002000157308 */ /* 0x000fe20000000800 */
[----:B------:R-:W-:Y:S01]  /*6380*/  UMOV UR55, 0x40 ;  /* 0x0000004000377882 */ /* 0x000fe20000000000 */
[----:B------:R-:W-:Y:S01]  /*6390*/  UMOV UR51, 0x40 ;  /* 0x0000004000337882 */ /* 0x000fe20000000000 */
[----:B------:R-:W-:Y:S01]  /*63a0*/  UMOV UR43, 0x40 ;  /* 0x00000040002b7882 */ /* 0x000fe20000000000 */
[----:B------:R-:W-:Y:S01]  /*63b0*/  UMOV UR25, 0x40000040 ;  /* 0x4000004000197882 */ /* 0x000fe20000000000 */
[----:B------:R-:W-:Y:S01]  /*63c0*/  UMOV UR27, 0x40 ;  /* 0x00000040001b7882 */ /* 0x000fe20000000000 */
[----:B------:R-:W-:Y:S01]  /*63d0*/  UMOV UR39, 0x40 ;  /* 0x0000004000277882 */ /* 0x000fe20000000000 */
[----:B------:R-:W-:Y:S01]  /*63e0*/  UMOV UR35, 0x40 ;  /* 0x0000004000237882 */ /* 0x000fe20000000000 */
[----:B------:R1:W2:Y:S01]  /*63f0*/  MUFU.EX2 R34, R37 ;  /* 0x0000002500227308 */ /* 0x0002a20000000800 */
[----:B------:R-:W-:Y:S01]  /*6400*/  UMOV UR31, 0x40 ;  /* 0x00000040001f7882 */ /* 0x000fe20000000000 */
[----:B------:R-:W-:Y:S01]  /*6410*/  UMOV UR23, 0x40 ;  /* 0x0000004000177882 */ /* 0x000fe20000000000 */
[----:B------:R-:W3:Y:S01]  /*6420*/  LDL R235, [R1] ;  /* 0x0000000001eb7983 */ /* 0x000ee20000100800 */
[----:B------:R-:W-:Y:S01]  /*6430*/  FMUL.FTZ R52, R26, R217 ;  /* 0x000000d91a347220 */ /* 0x000fe20000410000 */
[----:B0-----:R-:W-:Y:S01]  /*6440*/  F2FP.F16.F32.PACK_AB R43, R48, R43 ;  /* 0x0000002b302b723e */ /* 0x001fe200000000ff */
[----:B------:R-:W-:Y:S01]  /*6450*/  FMUL.FTZ R46, R237, R46 ;  /* 0x0000002eed2e7220 */ /* 0x000fe20000410000 */
[----:B------:R-:W-:Y:S01]  /*6460*/  F2FP.F16.F32.PACK_AB R36, R36, R39 ;  /* 0x000000272424723e */ /* 0x000fe200000000ff */
[----:B------:R-:W0:Y:S01]  /*6470*/  MUFU.EX2 R13, R35 ;  /* 0x00000023000d7308 */ /* 0x000e220000000800 */
[----:B-1----:R-:W-:Y:S01]  /*6480*/  F2FP.F16.F32.PACK_AB R37, R30, R19 ;  /* 0x000000131e25723e */ /* 0x002fe200000000ff */
[----:B------:R-:W-:Y:S01]  /*6490*/  STSM.16.M88.2 [R0+0x2cd00], R42 ;  /* 0x02cd002a00007844 */ /* 0x000fe20000000100 */
[----:B------:R-:W-:Y:S01]  /*64a0*/  F2FP.F16.F32.PACK_AB R26, R26, R27 ;  /* 0x0000001b1a1a723e */ /* 0x000fe200000000ff */
[----:B------:R-:W-:Y:S01]  /*64b0*/  FMUL.FTZ R46, R9, R46 ;  /* 0x0000002e092e7220 */ /* 0x000fe20000410000 */
[----:B------:R-:W-:Y:S01]  /*64c0*/  F2FP.F16.F32.PACK_AB R12, R12, R29 ;  /* 0x0000001d0c0c723e */ /* 0x000fe200000000ff */
[----:B------:R-:W-:Y:S01]  /*64d0*/  STSM.16.M88.2 [R0+0x2d500], R36 ;  /* 0x02d5002400007844 */ /* 0x000fe20000000100 */
[----:B------:R-:W-:-:S02]  /*64e0*/  VIADD R9, R225, 0x2c500 ;  /* 0x0002c500e1097836 */ /* 0x000fc40000000000 */
[----:B------:R-:W-:Y:S01]  /*64f0*/  FMUL.FTZ R54, R19, R54 ;  /* 0x0000003613367220 */ /* 0x000fe20000410000 */
[----:B--2---:R-:W-:Y:S01]  /*6500*/  F2FP.F16.F32.PACK_AB R27, R34, R21 ;  /* 0x00000015221b723e */ /* 0x004fe200000000ff */
[----:B------:R-:W-:Y:S01]  /*6510*/  FMUL.FTZ R55, R30, R55 ;  /* 0x000000371e377220 */ /* 0x000fe20000410000 */
[----:B------:R-:W-:Y:S01]  /*6520*/  F2FP.F16.F32.PACK_AB R44, R8, R44 ;  /* 0x0000002c082c723e */ /* 0x000fe200000000ff */
[C---:B------:R-:W-:Y:S01]  /*6530*/  FMUL.FTZ R223, R40.reuse, R223 ;  /* 0x000000df28df7220 */ /* 0x040fe20000410000 */
[----:B------:R-:W-:Y:S01]  /*6540*/  SHF.R.U32.HI R9, RZ, 0x4, R9 ;  /* 0x00000004ff097819 */ /* 0x000fe20000011609 */
[----:B------:R-:W-:Y:S01]  /*6550*/  STSM.16.M88.2 [R0+0x2dd00], R26 ;  /* 0x02dd001a00007844 */ /* 0x000fe20000000100 */
[----:B------:R-:W-:Y:S01]  /*6560*/  SHF.R.U32.HI R8, RZ, 0x4, R4 ;  /* 0x00000004ff087819 */ /* 0x000fe20000011604 */
[----:B------:R-:W-:Y:S01]  /*6570*/  FMUL.FTZ R17, R17, R54 ;  /* 0x0000003611117220 */ /* 0x000fe20000410000 */
[----:B0-----:R-:W-:Y:S01]  /*6580*/  FMUL.FTZ R33, R13, R222 ;  /* 0x000000de0d217220 */ /* 0x001fe20000410000 */
[----:B------:R-:W-:Y:S01]  /*6590*/  F2FP.F16.F32.PACK_AB R13, R40, R13 ;  /* 0x0000000d280d723e */ /* 0x000fe200000000ff */
[----:B------:R-:W-:Y:S01]  /*65a0*/  FMUL.FTZ R15, R15, R52 ;  /* 0x000000340f0f7220 */ /* 0x000fe20000410000 */
[----:B------:R-:W-:Y:S01]  /*65b0*/  LOP3.LUT R9, R9, 0x3fff, RZ, 0xc0, !PT ;  /* 0x00003fff09097812 */ /* 0x000fe200078ec0ff */
[----:B------:R-:W-:Y:S01]  /*65c0*/  FMUL.FTZ R223, R28, R223 ;  /* 0x000000df1cdf7220 */ /* 0x000fe20000410000 */
[----:B------:R-:W-:Y:S01]  /*65d0*/  F2FP.F16.F32.PACK_AB R30, R6, R11 ;  /* 0x0000000b061e723e */ /* 0x000fe200000000ff */
[----:B------:R0:W-:Y:S01]  /*65e0*/  STSM.16.M88.2 [R0+0x2e500], R12 ;  /* 0x02e5000c00007844 */ /* 0x0001e20000000100 */
[----:B------:R-:W-:Y:S01]  /*65f0*/  LOP3.LUT R9, R9, 0x80000, RZ, 0xfc, !PT ;  /* 0x0008000009097812 */ /* 0x000fe200078efcff */
[----:B------:R-:W-:Y:S01]  /*6600*/  UMOV UR13, UR57 ;  /* 0x00000039000d7c82 */ /* 0x000fe20008000000 */
[----:B------:R-:W-:Y:S01]  /*6610*/  LOP3.LUT R6, R8, 0x3fff, RZ, 0xc0, !PT ;  /* 0x00003fff08067812 */ /* 0x000fe200078ec0ff */
[----:B------:R1:W-:Y:S06]  /*6620*/  MEMBAR.ALL.CTA ;  /* 0x0000000000007992 */ /* 0x0003ec0000008000 */
[----:B-1----:R-:W1:Y:S01]  /*6630*/  FENCE.VIEW.ASYNC.S ;  /* 0x00000000000073c6 */ /* 0x002e620000000000 */
[----:B------:R-:W-:Y:S01]  /*6640*/  F2FP.F16.F32.PACK_AB R45, R231, R46 ;  /* 0x0000002ee72d723e */ /* 0x000fe200000000ff */
[----:B------:R-:W-:Y:S01]  /*6650*/  VIADD R31, R9, 0x80 ;  /* 0x00000080091f7836 */ /* 0x000fe20000000000 */
[----:B------:R-:W-:Y:S01]  /*6660*/  F2FP.F16.F32.PACK_AB R16, R7, R16 ;  /* 0x000000100710723e */ /* 0x000fe200000000ff */
[----:B------:R-:W-:Y:S01]  /*6670*/  VIADD R32, R9, 0x100 ;  /* 0x0000010009207836 */ /* 0x000fe20000000000 */
[----:B------:R-:W-:Y:S01]  /*6680*/  R2UR UR56, R6 ;  /* 0x00000000063872ca */ /* 0x000fe200000e0000 */
[----:B------:R-:W-:Y:S01]  /*6690*/  UMOV UR11, UR15 ;  /* 0x0000000f000b7c82 */ /* 0x000fe20008000000 */
[----:B------:R-:W-:Y:S01]  /*66a0*/  R2UR UR4, R31 ;  /* 0x000000001f0472ca */ /* 0x000fe200000e0000 */
[----:B------:R-:W-:Y:S01]  /*66b0*/  FFMA.FTZ R31, -R14, R14, 1 ;  /* 0x3f8000000e1f7423 */ /* 0x000fe2000001010e */
[----:B------:R-:W-:Y:S01]  /*66c0*/  FFMA.FTZ R14, -R18, R18, 1 ;  /* 0x3f800000120e7423 */ /* 0x000fe20000010112 */
[----:B------:R-:W-:Y:S01]  /*66d0*/  FMUL.FTZ R18, R48, R51 ;  /* 0x0000003330127220 */ /* 0x000fe20000410000 */
[----:B------:R-:W-:Y:S01]  /*66e0*/  R2UR UR5, R32 ;  /* 0x00000000200572ca */ /* 0x000fe200000e0000 */
[----:B------:R-:W-:-:S02]  /*66f0*/  VIADD R32, R9, 0x180 ;  /* 0x0000018009207836 */ /* 0x000fc40000000000 */
[----:B------:R-:W-:Y:S01]  /*6700*/  FMUL.FTZ R14, R14, R55 ;  /* 0x000000370e0e7220 */ /* 0x000fe20000410000 */
[----:B------:R-:W-:Y:S01]  /*6710*/  FMUL.FTZ R31, R31, R18 ;  /* 0x000000121f1f7220 */ /* 0x000fe20000410000 */
[----:B------:R-:W-:Y:S01]  /*6720*/  FFMA.FTZ R18, -R23, R23, 1 ;  /* 0x3f80000017127423 */ /* 0x000fe20000010117 */
[----:B------:R-:W-:Y:S01]  /*6730*/  FFMA.FTZ R23, -R24, R24, 1 ;  /* 0x3f80000018177423 */ /* 0x000fe20000010118 */
[----:B------:R-:W-:Y:S01]  /*6740*/  R2UR UR6, R32 ;  /* 0x00000000200672ca */ /* 0x000fe200000e0000 */
[----:B------:R-:W-:Y:S01]  /*6750*/  FFMA.FTZ R24, -R25, R25, 1 ;  /* 0x3f80000019187423 */ /* 0x000fe20000010119 */
[----:B------:R-:W-:Y:S01]  /*6760*/  FMUL.FTZ R25, R21, R218 ;  /* 0x000000da15197220 */ /* 0x000fe20000410000 */
[----:B------:R-:W-:Y:S01]  /*6770*/  FMUL.FTZ R32, R34, R219 ;  /* 0x000000db22207220 */ /* 0x000fe20000410000 */
[----:B------:R-:W-:Y:S01]  /*6780*/  F2FP.F16.F32.PACK_AB R31, R31, R10 ;  /* 0x0000000a1f1f723e */ /* 0x000fe200000000ff */
[----:B------:R-:W-:Y:S01]  /*6790*/  FMUL.FTZ R24, R24, R33 ;  /* 0x0000002118187220 */ /* 0x000fe20000410000 */
[----:B------:R-:W-:Y:S01]  /*67a0*/  FMUL.FTZ R18, R18, R25 ;  /* 0x0000001912127220 */ /* 0x000fe20000410000 */
[----:B-1----:R-:W-:Y:S01]  /*67b0*/  BAR.SYNC.DEFER_BLOCKING 0x9, 0x100 ;  /* 0x0244000000007b1d */ /* 0x002fe20000010000 */
[----:B------:R-:W-:Y:S01]  /*67c0*/  FMUL.FTZ R23, R23, R32 ;  /* 0x0000002017177220 */ /* 0x000fe20000410000 */
[----:B------:R-:W-:Y:S01]  /*67d0*/  F2FP.F16.F32.PACK_AB R17, R14, R17 ;  /* 0x000000110e11723e */ /* 0x000fe200000000ff */
[----:B------:R-:W-:Y:S01]  /*67e0*/  VIADD R7, R9, 0x10 ;  /* 0x0000001009077836 */ /* 0x000fe20000000000 */
[----:B------:R-:W-:Y:S01]  /*67f0*/  F2FP.F16.F32.PACK_AB R20, R15, R20 ;  /* 0x000000140f14723e */ /* 0x000fe200000000ff */
[C---:B------:R-:W-:Y:S01]  /*6800*/  VIADD R8, R6.reuse, 0x180 ;  /* 0x0000018006087836 */ /* 0x040fe20000000000 */
[----:B------:R-:W-:Y:S01]  /*6810*/  R2UR UR58, R9 ;  /* 0x00000000093a72ca */ /* 0x000fe200000e0000 */
[----:B------:R-:W-:Y:S01]  /*6820*/  UMOV UR12, UR56 ;  /* 0x00000038000c7c82 */ /* 0x000fe20008000000 */
[----:B------:R-:W-:Y:S01]  /*6830*/  F2FP.F16.F32.PACK_AB R21, R23, R18 ;  /* 0x000000121715723e */ /* 0x000fe200000000ff */
[----:B------:R-:W-:Y:S01]  /*6840*/  UMOV UR14, UR4 ;  /* 0x00000004000e7c82 */ /* 0x000fe20008000000 */
[----:B------:R-:W-:Y:S01]  /*6850*/  F2FP.F16.F32.PACK_AB R22, R5, R22 ;  /* 0x000000160516723e */ /* 0x000fe200000000ff */
[----:B------:R-:W-:Y:S01]  /*6860*/  VIADD R5, R9, 0x200 ;  /* 0x0000020009057836 */ /* 0x000fe20000000000 */
[----:B------:R-:W-:Y:S01]  /*6870*/  F2FP.F16.F32.PACK_AB R23, R223, R24 ;  /* 0x00000018df17723e */ /* 0x000fe200000000ff */
[----:B------:R-:W-:Y:S01]  /*6880*/  UMOV UR10, UR14 ;  /* 0x0000000e000a7c82 */ /* 0x000fe20008000000 */
[----:B------:R-:W-:Y:S01]  /*6890*/  UMOV UR16, UR56 ;  /* 0x0000003800107c82 */ /* 0x000fe20008000000 */
[----:B------:R-:W-:Y:S01]  /*68a0*/  UMOV UR17, UR57 ;  /* 0x0000003900117c82 */ /* 0x000fe20008000000 */
[----:B------:R-:W-:Y:S01]  /*68b0*/  R2UR UR7, R5 ;  /* 0x00000000050772ca */ /* 0x000fe200000e0000 */
[----:B------:R-:W-:Y:S01]  /*68c0*/  UMOV UR18, UR6 ;  /* 0x0000000600127c82 */ /* 0x000fe20008000000 */
[----:B------:R-:W-:Y:S01]  /*68d0*/  UMOV UR9, UR19 ;  /* 0x0000001300097c82 */ /* 0x000fe20008000000 */
[----:B------:R-:W-:Y:S01]  /*68e0*/  UMOV UR8, UR18 ;  /* 0x0000001200087c82 */ /* 0x000fe20008000000 */
[C---:B------:R-:W-:Y:S01]  /*68f0*/  VIADD R5, R6.reuse, 0x80 ;  /* 0x0000008006057836 */ /* 0x040fe20000000000 */
[----:B------:R-:W-:Y:S01]  /*6900*/  R2UR UR46, R7 ;  /* 0x00000000072e72ca */ /* 0x000fe200000e0000 */
[----:B------:R-:W-:Y:S01]  /*6910*/  VIADD R7, R9, 0x110 ;  /* 0x0000011009077836 */ /* 0x000fe20000000000 */
[----:B------:R-:W-:Y:S01]  /*6920*/  MOV R11, UR59 ;  /* 0x0000003b000b7c02 */ /* 0x000fe20008000f00 */
[----:B------:R-:W-:Y:S01]  /*6930*/  STSM.16.M88.2 [R0+0x2ed00], R44 ;  /* 0x02ed002c00007844 */ /* 0x000fe20000000100 */
[----:B------:R-:W-:Y:S01]  /*6940*/  R2UR UR44, R5 ;  /* 0x00000000052c72ca */ /* 0x000fe200000e0000 */
[----:B------:R-:W-:Y:S01]  /*6950*/  VIADD R5, R9, 0x90 ;  /* 0x0000009009057836 */ /* 0x000fe20000000000 */
[----:B------:R-:W-:Y:S01]  /*6960*/  R2UR UR54, R7 ;  /* 0x00000000073672ca */ /* 0x000fe200000e0000 */
[----:B------:R-:W-:Y:S01]  /*6970*/  STSM.16.M88.2 [R0+0x2f500], R30 ;  /* 0x02f5001e00007844 */ /* 0x000fe20000000100 */
[----:B------:R-:W-:Y:S01]  /*6980*/  MOV R10, UR58 ;  /* 0x0000003a000a7c02 */ /* 0x000fe20008000f00 */
[----:B------:R-:W-:Y:S01]  /*6990*/  UMOV UR53, UR45 ;  /* 0x0000002d00357c82 */ /* 0x000fe20008000000 */
[----:B------:R-:W-:Y:S01]  /*69a0*/  R2UR UR4, R5 ;  /* 0x00000000050472ca */ /* 0x000fe200000e0000 */
[----:B------:R1:W-:Y:S01]  /*69b0*/  STSM.16.M88.2 [R0+0x2fd00], R16 ;  /* 0x02fd001000007844 */ /* 0x0003e20000000100 */
[C---:B------:R-:W-:Y:S01]  /*69c0*/  VIADD R5, R9.reuse, 0x190 ;  /* 0x0000019009057836 */ /* 0x040fe20000000000 */
[----:B------:R-:W-:Y:S01]  /*69d0*/  UMOV UR49, UR45 ;  /* 0x0000002d00317c82 */ /* 0x000fe20008000000 */
[----:B------:R-:W-:Y:S01]  /*69e0*/  UMOV UR41, UR45 ;  /* 0x0000002d00297c82 */ /* 0x000fe20008000000 */
[----:B------:R2:W-:Y:S01]  /*69f0*/  STSM.16.M88.2 [R0+0x30500], R20 ;  /* 0x0305001400007844 */ /* 0x0005e20000000100 */
[----:B------:R-:W-:Y:S01]  /*6a00*/  VIADD R7, R9, 0x20 ;  /* 0x0000002009077836 */ /* 0x000fe20000000000 */
[----:B------:R-:W-:Y:S01]  /*6a10*/  R2UR UR50, R5 ;  /* 0x00000000053272ca */ /* 0x000fe200000e0000 */
[----:B------:R-:W-:Y:S01]  /*6a20*/  VIADD R5, R9, 0x210 ;  /* 0x0000021009057836 */ /* 0x000fe20000000000 */
[----:B------:R4:W-:Y:S01]  /*6a30*/  STSM.16.M88.2 [R0+0x30d00], R22 ;  /* 0x030d001600007844 */ /* 0x0009e20000000100 */
[----:B------:R-:W-:Y:S01]  /*6a40*/  WARPGROUP.ARRIVE ;  /* 0x00000000000079c5 */ /* 0x000fe20000000000 */
[----:B------:R-:W-:Y:S01]  /*6a50*/  UMOV UR52, UR44 ;  /* 0x0000002c00347c82 */ /* 0x000fe20008000000 */
[----:B------:R-:W-:Y:S01]  /*6a60*/  UMOV UR48, UR44 ;  /* 0x0000002c00307c82 */ /* 0x000fe20008000000 */
[----:B------:R-:W-:Y:S01]  /*6a70*/  R2UR UR42, R5 ;  /* 0x00000000052a72ca */ /* 0x000fe200000e0000 */
[----:B------:R-:W-:Y:S01]  /*6a80*/  UMOV UR40, UR44 ;  /* 0x0000002c00287c82 */ /* 0x000fe20008000000 */
[----:B------:R-:W-:Y:S01]  /*6a90*/  VIADD R5, R6, 0x100 ;  /* 0x0000010006057836 */ /* 0x000fe20000000000 */
[----:B------:R-:W-:Y:S01]  /*6aa0*/  HGMMA.64x16x16.F32 R136, gdesc[UR56].tnspA.tnspB, R136 ;  /* 0x60200000388879f0 */ /* 0x000fe20008700888 */
[----:B------:R-:W-:Y:S01]  /*6ab0*/  R2UR UR26, R7 ;  /* 0x00000000071a72ca */ /* 0x000fe200000e0000 */
[----:B------:R-:W-:Y:S01]  /*6ac0*/  VIADD R7, R9, 0x120 ;  /* 0x0000012009077836 */ /* 0x000fe20000000000 */
[----:B------:R-:W-:Y:S01]  /*6ad0*/  UMOV UR37, UR25 ;  /* 0x0000001900257c82 */ /* 0x000fe20008000000 */
[----:B------:R-:W-:Y:S01]  /*6ae0*/  HGMMA.64x16x16.F32 R152, gdesc[UR12].tnspA.tnspB, R152 ;  /* 0x602000000c9879f0 */ /* 0x000fe20008700898 */
[----:B------:R-:W-:Y:S01]  /*6af0*/  UMOV UR12, UR56 ;  /* 0x00000038000c7c82 */ /* 0x000fe20008000000 */
[----:B------:R-:W-:Y:S01]  /*6b00*/  UMOV UR13, UR57 ;  /* 0x00000039000d7c82 */ /* 0x000fe20008000000 */
[----:B------:R-:W-:Y:S01]  /*6b10*/  UMOV UR14, UR5 ;  /* 0x00000005000e7c82 */ /* 0x000fe20008000000 */
[----:B------:R-:W-:Y:S01]  /*6b20*/  UMOV UR15, 0x40 ;  /* 0x00000040000f7882 */ /* 0x000fe20000000000 */
[----:B------:R-:W-:Y:S01]  /*6b30*/  R2UR UR24, R5 ;  /* 0x00000000051872ca */ /* 0x000fe200000e0000 */
[----:B------:R-:W-:Y:S01]  /*6b40*/  HGMMA.64x16x16.F32 R168, gdesc[UR12].tnspA.tnspB, R168 ;  /* 0x602000000ca879f0 */ /* 0x000fe200087008a8 */
[----:B------:R-:W-:Y:S01]  /*6b50*/  VIADD R5, R9, 0xa0 ;  /* 0x000000a009057836 */ /* 0x000fe20000000000 */
[----:B------:R-:W-:Y:S01]  /*6b60*/  R2UR UR34, R7 ;  /* 0x00000000072272ca */ /* 0x000fe200000e0000 */
        /* <DEDUP_REMOVED lines=13> */
[----:B------:R-:W-:Y:S01]  /*6c40*/  R2UR UR38, R5 ;  /* 0x00000000052672ca */ /* 0x000fe200000e0000 */
[----:B------:R-:W-:Y:S01]  /*6c50*/  VIADD R5, R9, 0x1a0 ;  /* 0x000001a009057836 */ /* 0x000fe20000000000 */
[----:B------:R-:W-:Y:S01]  /*6c60*/  UMOV UR36, UR24 ;  /* 0x0000001800247c82 */ /* 0x000fe20008000000 */
[----:B------:R-:W-:Y:S01]  /*6c70*/  UMOV UR32, UR24 ;  /* 0x0000001800207c82 */ /* 0x000fe20008000000 */
[----:B------:R-:W-:Y:S01]  /*6c80*/  UMOV UR28, UR24 ;  /* 0x00000018001c7c82 */ /* 0x000fe20008000000 */
[----:B------:R-:W-:Y:S01]  /*6c90*/  UMOV UR29, UR25 ;  /* 0x00000019001d7c82 */ /* 0x000fe20008000000 */
[----:B------:R-:W-:Y:S01]  /*6ca0*/  R2UR UR30, R5 ;  /* 0x00000000051e72ca */ /* 0x000fe200000e0000 */
[----:B------:R-:W-:Y:S01]  /*6cb0*/  VIADD R5, R9, 0x220 ;  /* 0x0000022009057836 */ /* 0x000fe20000000000 */
[----:B------:R-:W-:Y:S01]  /*6cc0*/  UMOV UR20, UR24 ;  /* 0x0000001800147c82 */ /* 0x000fe20008000000 */
[----:B------:R-:W-:Y:S01]  /*6cd0*/  UMOV UR21, UR25 ;  /* 0x0000001900157c82 */ /* 0x000fe20008000000 */
[----:B------:R-:W-:Y:S01]  /*6ce0*/  VIADD R7, R225, 0x2ed00 ;  /* 0x0002ed00e1077836 */ /* 0x000fe20000000000 */
[----:B------:R-:W-:Y:S01]  /*6cf0*/  UMOV UR56, UR18 ;  /* 0x0000001200387c82 */ /* 0x000fe20008000000 */
[----:B------:R-:W-:Y:S01]  /*6d00*/  R2UR UR22, R5 ;  /* 0x00000000051672ca */ /* 0x000fe200000e0000 */
[----:B------:R-:W-:Y:S01]  /*6d10*/  IMAD R5, R3, 0x2800, R225 ;  /* 0x0000280003057824 */ /* 0x000fe200078e02e1 */
[----:B------:R-:W-:Y:S01]  /*6d20*/  UMOV UR12, UR14 ;  /* 0x0000000e000c7c82 */ /* 0x000fe20008000000 */
[C---:B0-----:R-:W-:Y:S01]  /*6d30*/  VIADD R13, R9.reuse, 0x30 ;  /* 0x00000030090d7836 */ /* 0x041fe20000000000 */
[----:B------:R-:W-:Y:S01]  /*6d40*/  SHF.R.U32.HI R7, RZ, 0x4, R7 ;  /* 0x00000004ff077819 */ /* 0x000fe20000011607 */
[----:B------:R-:W-:Y:S01]  /*6d50*/  VIADD R25, R9, 0xb0 ;  /* 0x000000b009197836 */ /* 0x000fe20000000000 */
[----:B------:R-:W-:Y:S01]  /*6d60*/  SHF.R.U32.HI R5, RZ, 0x4, R5 ;  /* 0x00000004ff057819 */ /* 0x000fe20000011605 */
[----:B------:R-:W-:Y:S01]  /*6d70*/  UMOV UR57, UR19 ;  /* 0x0000001300397c82 */ /* 0x000fe20008000000 */
[----:B------:R-:W-:Y:S01]  /*6d80*/  MOV R12, UR56 ;  /* 0x00000038000c7c02 */ /* 0x000fe20008000f00 */
[----:B------:R-:W-:Y:S01]  /*6d90*/  UMOV UR56, UR12 ;  /* 0x0000000c00387c82 */ /* 0x000fe20008000000 */
[----:B------:R-:W-:Y:S01]  /*6da0*/  R2UR UR6, R25 ;  /* 0x00000000190672ca */ /* 0x000fe200000e0000 */
[----:B------:R-:W-:Y:S01]  /*6db0*/  VIADD R25, R9, 0x130 ;  /* 0x0000013009197836 */ /* 0x000fe20000000000 */
[----:B------:R-:W-:Y:S01]  /*6dc0*/  MOV R15, UR58 ;  /* 0x0000003a000f7c02 */ /* 0x000fe20008000f00 */
[----:B------:R-:W-:Y:S01]  /*6dd0*/  UMOV UR58, UR10 ;  /* 0x0000000a003a7c82 */ /* 0x000fe20008000000 */
[----:B------:R-:W-:Y:S01]  /*6de0*/  HGMMA.64x16x16.F32 R136, gdesc[UR44].tnspA.tnspB, R136 ;  /* 0x602000002c8879f0 */ /* 0x000fe20008700888 */
[----:B------:R-:W-:Y:S01]  /*6df0*/  UMOV UR13, UR15 ;  /* 0x0000000f000d7c82 */ /* 0x000fe20008000000 */
[----:B------:R-:W-:Y:S01]  /*6e00*/  R2UR UR10, R25 ;  /* 0x00000000190a72ca */ /* 0x000fe200000e0000 */
[----:B------:R-:W-:Y:S01]  /*6e10*/  UMOV UR7, 0x40 ;  /* 0x0000004000077882 */ /* 0x000fe20000000000 */
[----:B------:R-:W-:Y:S01]  /*6e20*/  HGMMA.64x16x16.F32 R152, gdesc[UR16].tnspA.tnspB, R152 ;  /* 0x60200000109879f0 */ /* 0x000fe20008700898 */
[----:B------:R-:W-:Y:S01]  /*6e30*/  R2UR UR16, R8 ;  /* 0x00000000081072ca */ /* 0x000fe200000e0000 */
[----:B------:R-:W-:Y:S01]  /*6e40*/  UMOV UR17, 0x40000040 ;  /* 0x4000004000117882 */ /* 0x000fe20000000000 */
[----:B------:R-:W-:Y:S01]  /*6e50*/  R2UR UR18, R13 ;  /* 0x000000000d1272ca */ /* 0x000fe200000e0000 */
[----:B------:R-:W-:Y:S01]  /*6e60*/  UMOV UR19, 0x40 ;  /* 0x0000004000137882 */ /* 0x000fe20000000000 */
[----:B------:R-:W-:Y:S01]  /*6e70*/  LOP3.LUT R8, R7, 0x3fff, RZ, 0xc0, !PT ;  /* 0x00003fff07087812 */ /* 0x000fe200078ec0ff */
[----:B------:R-:W-:Y:S01]  /*6e80*/  HGMMA.64x16x16.F32 R168, gdesc[UR52].tnspA.tnspB, R168 ;  /* 0x6020000034a879f0 */ /* 0x000fe200087008a8 */
[----:B------:R-:W-:Y:S01]  /*6e90*/  VIADD R7, R9, 0x1b0 ;  /* 0x000001b009077836 */ /* 0x000fe20000000000 */
[----:B------:R-:W-:Y:S01]  /*6ea0*/  LOP3.LUT R13, R5, 0x3fff, RZ, 0xc0, !PT ;  /* 0x00003fff050d7812 */ /* 0x000fe200078ec0ff */
[----:B------:R-:W-:Y:S01]  /*6eb0*/  VIADD R9, R9, 0x230 ;  /* 0x0000023009097836 */ /* 0x000fe20000000000 */
[----:B------:R-:W-:Y:S01]  /*6ec0*/  HGMMA.64x16x16.F32 R184, gdesc[UR48].tnspA.tnspB, R184 ;  /* 0x6020000030b879f0 */ /* 0x000fe200087008b8 */
[----:B-1----:R-:W-:Y:S01]  /*6ed0*/  MOV R16, UR59 ;  /* 0x0000003b00107c02 */ /* 0x002fe20008000f00 */
[----:B------:R-:W-:Y:S01]  /*6ee0*/  UMOV UR59, UR11 ;  /* 0x0000000b003b7c82 */ /* 0x000fe20008000000 */
[----:B------:R-:W-:Y:S01]  /*6ef0*/  R2UR UR12, R13 ;  /* 0x000000000d0c72ca */ /* 0x000fe200000e0000 */
[----:B------:R-:W-:Y:S01]  /*6f00*/  UMOV UR52, UR8 ;  /* 0x0000000800347c82 */ /* 0x000fe20008000000 */
[----:B------:R-:W-:Y:S01]  /*6f10*/  R2UR UR14, R7 ;  /* 0x00000000070e72ca */ /* 0x000fe200000e0000 */
[----:B------:R-:W-:Y:S01]  /*6f20*/  HGMMA.64x16x16.F32 R200, gdesc[UR40].tnspA.tnspB, R200 ;  /* 0x6020000028c879f0 */ /* 0x000fe200087008c8 */
[----:B------:R-:W-:Y:S01]  /*6f30*/  MOV R14, UR57 ;  /* 0x00000039000e7c02 */ /* 0x000fe20008000f00 */
[----:B------:R-:W-:Y:S01]  /*6f40*/  UMOV UR53, UR9 ;  /* 0x0000000900357c82 */ /* 0x000fe20008000000 */
[----:B------:R-:W-:Y:S01]  /*6f50*/  MOV R17, UR56 ;  /* 0x0000003800117c02 */ /* 0x000fe20008000f00 */
[----:B------:R-:W-:Y:S01]  /*6f60*/  UMOV UR4, UR16 ;  /* 0x0000001000047c82 */ /* 0x000fe20008000000 */
[----:B------:R-:W-:Y:S01]  /*6f70*/  UMOV UR5, UR17 ;  /* 0x0000001100057c82 */ /* 0x000fe20008000000 */
[----:B------:R-:W-:Y:S01]  /*6f80*/  UMOV UR57, UR13 ;  /* 0x0000000d00397c82 */ /* 0x000fe20008000000 */
[----:B------:R-:W-:Y:S01]  /*6f90*/  UMOV UR8, UR16 ;  /* 0x0000001000087c82 */ /* 0x000fe20008000000 */
[----:B------:R-:W-:Y:S01]  /*6fa0*/  UMOV UR9, UR17 ;  /* 0x0000001100097c82 */ /* 0x000fe20008000000 */
[----:B------:R-:W-:Y:S01]  /*6fb0*/  UMOV UR11, 0x40 ;  /* 0x00000040000b7882 */ /* 0x000fe20000000000 */
[----:B------:R-:W-:Y:S01]  /*6fc0*/  UMOV UR56, UR12 ;  /* 0x0000000c00387c82 */ /* 0x000fe20008000000 */
[----:B--2---:R-:W-:Y:S01]  /*6fd0*/  MOV R21, UR55 ;  /* 0x0000003700157c02 */ /* 0x004fe20008000f00 */
[----:B------:R-:W-:Y:S01]  /*6fe0*/  UMOV UR12, UR16 ;  /* 0x00000010000c7c82 */ /* 0x000fe20008000000 */
[----:B----4-:R-:W-:Y:S01]  /*6ff0*/  MOV R22, UR54 ;  /* 0x0000003600167c02 */ /* 0x010fe20008000f00 */
[----:B------:R-:W-:Y:S01]  /*7000*/  UMOV UR13, UR17 ;  /* 0x00000011000d7c82 */ /* 0x000fe20008000000 */
[----:B------:R-:W-:Y:S01]  /*7010*/  MOV R23, UR53 ;  /* 0x0000003500177c02 */ /* 0x000fe20008000f00 */
[----:B------:R-:W-:Y:S01]  /*7020*/  UMOV UR15, 0x40 ;  /* 0x00000040000f7882 */ /* 0x000fe20000000000 */
[----:B------:R-:W-:Y:S01]  /*7030*/  MOV R24, UR52 ;  /* 0x0000003400187c02 */ /* 0x000fe20008000f00 */
[----:B------:R-:W-:Y:S01]  /*7040*/  UMOV UR52, UR16 ;  /* 0x0000001000347c82 */ /* 0x000fe20008000000 */
[----:B------:R-:W-:Y:S01]  /*7050*/  UMOV UR53, UR17 ;  /* 0x0000001100357c82 */ /* 0x000fe20008000000 */
[----:B------:R-:W-:Y:S01]  /*7060*/  UMOV UR55, 0x40 ;  /* 0x0000004000377882 */ /* 0x000fe20000000000 */
[----:B------:R-:W-:Y:S01]  /*7070*/  LOP3.LUT R5, R8, 0x400000, RZ, 0xfc, !PT ;  /* 0x0040000008057812 */ /* 0x000fe200078efcff */
[----:B------:R-:W-:Y:S01]  /*7080*/  VIADD R7, R13, 0x80 ;  /* 0x000000800d077836 */ /* 0x000fe20000000000 */
[----:B------:R-:W-:Y:S01]  /*7090*/  MOV R19, UR59 ;  /* 0x0000003b00137c02 */ /* 0x000fe20008000f00 */
[----:B------:R-:W-:Y:S01]  /*70a0*/  UMOV UR59, 0x8 ;  /* 0x00000008003b7882 */ /* 0x000fe20000000000 */
[----:B------:R-:W-:Y:S01]  /*70b0*/  MOV R20, UR58 ;  /* 0x0000003a00147c02 */ /* 0x000fe20008000f00 */
[----:B------:R-:W-:Y:S01]  /*70c0*/  IMAD.U32 R223, RZ, RZ, UR59 ;  /* 0x0000003bffdf7e24 */ /* 0x000fe2000f8e00ff */
[----:B------:R-:W-:Y:S01]  /*70d0*/  MOV R18, UR57 ;  /* 0x0000003900127c02 */ /* 0x000fe20008000f00 */
[----:B------:R-:W-:Y:S01]  /*70e0*/  UMOV UR57, 0x40000040 ;  /* 0x4000004000397882 */ /* 0x000fe20000000000 */
[----:B------:R-:W-:Y:S01]  /*70f0*/  VIADD R4, R4, 0xffff0000 ;  /* 0xffff000004047836 */ /* 0x000fe20000000000 */
[----:B------:R-:W-:Y:S01]  /*7100*/  LOP3.LUT R8, R8, 0x80000, RZ, 0xfc, !PT ;  /* 0x0008000008087812 */ /* 0x000fe200078efcff */
[----:B------:R-:W-:Y:S01]  /*7110*/  HGMMA.64x16x16.F32 R136, gdesc[UR24].tnspA.tnspB, R136 ;  /* 0x60200000188879f0 */ /* 0x000fe20008700888 */
[----:B------:R-:W-:-:S02]  /*7120*/  UMOV UR25, 0x40000040 ;  /* 0x4000004000197882 */ /* 0x000fc40000000000 */
[----:B------:R-:W-:Y:S01]  /*7130*/  SHF.R.U32.HI R4, RZ, 0x4, R4 ;  /* 0x00000004ff047819 */ /* 0x000fe20000011604 */
[----:B------:R-:W-:Y:S04]  /*7140*/  HGMMA.64x16x16.F32 R152, gdesc[UR36].tnspA.tnspB, R152 ;  /* 0x60200000249879f0 */ /* 0x000fe80008700898 */
[----:B------:R-:W-:Y:S01]  /*7150*/  HGMMA.64x16x16.F32 R168, gdesc[UR32].tnspA.tnspB, R168 ;  /* 0x6020000020a879f0 */ /* 0x000fe200087008a8 */
[----:B------:R-:W-:-:S03]  /*7160*/  UMOV UR33, UR25 ;  /* 0x0000001900217c82 */ /* 0x000fc60008000000 */
[----:B------:R-:W-:Y:S01]  /*7170*/  HGMMA.64x16x16.F32 R184, gdesc[UR28].tnspA.tnspB, R184 ;  /* 0x602000001cb879f0 */ /* 0x000fe200087008b8 */
[----:B------:R-:W-:-:S03]  /*7180*/  UMOV UR29, UR25 ;  /* 0x00000019001d7c82 */ /* 0x000fc60008000000 */
[----:B------:R-:W-:Y:S01]  /*7190*/  HGMMA.64x16x16.F32 R200, gdesc[UR20].tnspA.tnspB, R200 ;  /* 0x6020000014c879f0 */ /* 0x000fe200087008c8 */
[----:B------:R-:W-:Y:S01]  /*71a0*/  R2UR UR20, R9 ;  /* 0x00000000091472ca */ /* 0x000fe200000e0000 */
[C---:B------:R-:W-:Y:S01]  /*71b0*/  VIADD R9, R5.reuse, 0x80 ;  /* 0x0000008005097836 */ /* 0x040fe20000000000 */
[----:B------:R-:W-:-:S11]  /*71c0*/  R2UR UR21, R5 ;  /* 0x00000000051572ca */ /* 0x000fd600000e0000 */
[----:B------:R-:W-:Y:S02]  /*71d0*/  UMOV UR54, UR20 ;  /* 0x0000001400367c82 */ /* 0x000fe40008000000 */
[----:B------:R-:W-:Y:S01]  /*71e0*/  UMOV UR58, UR21 ;  /* 0x00000015003a7c82 */ /* 0x000fe20008000000 */
[----:B------:R-:W-:Y:S01]  /*71f0*/  UMOV UR21, UR25 ;  /* 0x0000001900157c82 */ /* 0x000fe20008000000 */
[----:B------:R-:W-:Y:S01]  /*7200*/  IMAD.U32 R222, RZ, RZ, UR58 ;  /* 0x0000003affde7e24 */ /* 0x000fe2000f8e00ff */
[----:B------:R-:W-:Y:S01]  /*7210*/  HGMMA.64x16x16.F32 R136, gdesc[UR16].tnspA.tnspB, R136 ;  /* 0x60200000108879f0 */ /* 0x000fe20008700888 */
[----:B------:R-:W-:-:S03]  /*7220*/  UMOV UR17, 0x40000040 ;  /* 0x4000004000117882 */ /* 0x000fc60000000000 */
[----:B------:R-:W-:Y:S01]  /*7230*/  HGMMA.64x16x16.F32 R152, gdesc[UR4].tnspA.tnspB, R152 ;  /* 0x60200000049879f0 */ /* 0x000fe20008700898 */
[----:B------:R-:W-:Y:S01]  /*7240*/  R2UR UR4, R7 ;  /* 0x00000000070472ca */ /* 0x000fe200000e0000 */
[----:B------:R-:W-:Y:S01]  /*7250*/  VIADD R7, R13, 0x100 ;  /* 0x000001000d077836 */ /* 0x000fe20000000000 */
[----:B------:R-:W-:Y:S01]  /*7260*/  R2UR UR5, R9 ;  /* 0x00000000090572ca */ /* 0x000fe200000e0000 */
[----:B------:R-:W-:Y:S01]  /*7270*/  VIADD R9, R5, 0x100 ;  /* 0x0000010005097836 */ /* 0x000fe20000000000 */
[----:B------:R-:W-:Y:S01]  /*7280*/  HGMMA.64x16x16.F32 R168, gdesc[UR8].tnspA.tnspB, R168 ;  /* 0x6020000008a879f0 */ /* 0x000fe200087008a8 */
[----:B------:R-:W-:Y:S01]  /*7290*/  UMOV UR8, UR54 ;  /* 0x0000003600087c82 */ /* 0x000fe20008000000 */
[----:B------:R-:W-:Y:S02]  /*72a0*/  UMOV UR9, UR55 ;  /* 0x0000003700097c82 */ /* 0x000fe40008000000 */
[----:B------:R-:W-:Y:S01]  /*72b0*/  HGMMA.64x16x16.F32 R184, gdesc[UR12].tnspA.tnspB, R184 ;  /* 0x602000000cb879f0 */ /* 0x000fe200087008b8 */
[----:B------:R-:W-:-:S03]  /*72c0*/  UMOV UR13, UR17 ;  /* 0x00000011000d7c82 */ /* 0x000fc60008000000 */
[----:B------:R-:W-:Y:S01]  /*72d0*/  HGMMA.64x16x16.F32 R200, gdesc[UR52].tnspA.tnspB, R200, gsb0 ;  /* 0x6020000034c879f0 */ /* 0x000fe200080008c8 */
[----:B------:R0:W-:Y:S06]  /*72e0*/  MEMBAR.ALL.CTA ;  /* 0x0000000000007992 */ /* 0x0001ec0000008000 */
[----:B0-----:R-:W0:Y:S01]  /*72f0*/  FENCE.VIEW.ASYNC.S ;  /* 0x00000000000073c6 */ /* 0x001e220000000000 */
[----:B------:R-:W-:Y:S02]  /*7300*/  R2UR UR52, R24 ;  /* 0x00000000183472ca */ /* 0x000fe400000e0000 */
[----:B------:R-:W-:-:S02]  /*7310*/  R2UR UR53, R23 ;  /* 0x00000000173572ca */ /* 0x000fc400000e0000 */
[----:B------:R-:W-:Y:S02]  /*7320*/  R2UR UR54, R22 ;  /* 0x00000000163672ca */ /* 0x000fe400000e0000 */
[----:B------:R-:W-:-:S07]  /*7330*/  R2UR UR55, R21 ;  /* 0x00000000153772ca */ /* 0x000fce00000e0000 */
[----:B------:R-:W-:Y:S02]  /*7340*/  UMOV UR44, UR52 ;  /* 0x00000034002c7c82 */ /* 0x000fe40008000000 */
[----:B------:R-:W-:Y:S01]  /*7350*/  UMOV UR45, UR53 ;  /* 0x00000035002d7c82 */ /* 0x000fe20008000000 */
[----:B0-----:R-:W-:Y:S06]  /*7360*/  BAR.SYNC.DEFER_BLOCKING 0x9, 0x100 ;  /* 0x0244000000007b1d */ /* 0x001fec0000010000 */
[----:B------:R-:W-:-:S06]  /*7370*/  WARPGROUP.ARRIVE ;  /* 0x00000000000079c5 */ /* 0x000fcc0000000000 */
[----:B------:R-:W-:Y:S01]  /*7380*/  HGMMA.64x64x16.F32 R24, gdesc[UR56].tnspA, RZ, !UPT ;  /* 0x20e00000381879f0 */ /* 0x000fe2000c7008ff */
[----:B------:R-:W-:Y:S01]  /*7390*/  UMOV UR56, UR4 ;  /* 0x0000000400387c82 */ /* 0x000fe20008000000 */
[----:B------:R-:W-:Y:S01]  /*73a0*/  UMOV UR57, 0x40000040 ;  /* 0x4000004000397882 */ /* 0x000fe20000000000 */
[----:B------:R-:W-:Y:S01]  /*73b0*/  UMOV UR58, UR5 ;  /* 0x00000005003a7c82 */ /* 0x000fe20008000000 */
[----:B------:R-:W-:Y:S01]  /*73c0*/  UMOV UR59, 0x8 ;  /* 0x00000008003b7882 */ /* 0x000fe20000000000 */
[----:B------:R-:W-:Y:S01]  /*73d0*/  IMAD.U32 R220, RZ, RZ, UR58 ;  /* 0x0000003affdc7e24 */ /* 0x000fe2000f8e00ff */
[----:B------:R-:W-:Y:S01]  /*73e0*/  R2UR UR4, R7 ;  /* 0x00000000070472ca */ /* 0x000fe200000e0000 */
[----:B------:R-:W-:Y:S01]  /*73f0*/  IMAD.U32 R221, RZ, RZ, UR59 ;  /* 0x0000003bffdd7e24 */ /* 0x000fe2000f8e00ff */
[----:B------:R-:W-:Y:S01]  /*7400*/  R2UR UR5, R9 ;  /* 0x00000000090572ca */ /* 0x000fe200000e0000 */
[----:B------:R-:W-:Y:S02]  /*7410*/  VIADD R7, R13, 0x180 ;  /* 0x000001800d077836 */ /* 0x000fe40000000000 */
[----:B------:R-:W-:-:S02]  /*7420*/  VIADD R9, R5, 0x180 ;  /* 0x0000018005097836 */ /* 0x000fc40000000000 */
[----:B------:R-:W-:Y:S01]  /*7430*/  VIADD R5, R5, 0x200 ;  /* 0x0000020005057836 */ /* 0x000fe20000000000 */
[----:B------:R-:W-:Y:S01]  /*7440*/  HGMMA.64x64x16.F32 R24, gdesc[UR56].tnspA, R24 ;  /* 0x20e00000381879f0 */ /* 0x000fe20008700818 */
[----:B------:R-:W-:Y:S02]  /*7450*/  R2UR UR59, R19 ;  /* 0x00000000133b72ca */ /* 0x000fe400000e0000 */
[----:B------:R-:W-:Y:S02]  /*7460*/  R2UR UR58, R20 ;  /* 0x00000000143a72ca */ /* 0x000fe400000e0000 */
[----:B------:R-:W-:Y:S02]  /*7470*/  R2UR UR57, R18 ;  /* 0x00000000123972ca */ /* 0x000fe400000e0000 */
[----:B------:R-:W-:-:S07]  /*7480*/  R2UR UR56, R17 ;  /* 0x00000000113872ca */ /* 0x000fce00000e0000 */
        /* <DEDUP_REMOVED lines=9> */
[----:B------:R-:W-:Y:S01]  /*7520*/  R2UR UR4, R7 ;  /* 0x00000000070472ca */ /* 0x000fe200000e0000 */
[----:B------:R-:W-:Y:S01]  /*7530*/  IMAD.U32 R219, RZ, RZ, UR59 ;  /* 0x0000003bffdb7e24 */ /* 0x000fe2000f8e00ff */
[----:B------:R-:W-:Y:S01]  /*7540*/  R2UR UR5, R9 ;  /* 0x00000000090572ca */ /* 0x000fe200000e0000 */
[----:B------:R-:W-:-:S02]  /*7550*/  VIADD R7, R13, 0x200 ;  /* 0x000002000d077836 */ /* 0x000fc40000000000 */
[----:B------:R-:W-:Y:S01]  /*7560*/  VIADD R9, R8, 0x210 ;  /* 0x0000021008097836 */ /* 0x000fe20000000000 */
[----:B------:R-:W-:Y:S01]  /*7570*/  HGMMA.64x64x16.F32 R24, gdesc[UR56].tnspA, R24 ;  /* 0x20e00000381879f0 */ /* 0x000fe20008700818 */
[----:B------:R-:W-:-:S06]  /*7580*/  R2UR UR59, R16 ;  /* 0x00000000103b72ca */ /* 0x000fcc00000e0000 */
[----:B------:R-:W-:Y:S01]  /*7590*/  UMOV UR56, UR4 ;  /* 0x0000000400387c82 */ /* 0x000fe20008000000 */
[----:B------:R-:W-:Y:S01]  /*75a0*/  R2UR UR58, R15 ;  /* 0x000000000f3a72ca */ /* 0x000fe200000e0000 */
[----:B------:R-:W-:Y:S01]  /*75b0*/  UMOV UR57, 0x40000040 ;  /* 0x4000004000397882 */ /* 0x000fe20000000000 */
[----:B------:R-:W-:Y:S01]  /*75c0*/  R2UR UR4, R5 ;  /* 0x00000000050472ca */ /* 0x000fe200000e0000 */
[----:B------:R-:W-:-:S03]  /*75d0*/  VIADD R5, R6, 0x400 ;  /* 0x0000040006057836 */ /* 0x000fc60000000000 */
[----:B------:R-:W-:Y:S01]  /*75e0*/  UMOV UR49, UR59 ;  /* 0x0000003b00317c82 */ /* 0x000fe20008000000 */
[----:B------:R-:W-:-:S06]  /*75f0*/  UMOV UR59, 0x8 ;  /* 0x00000008003b7882 */ /* 0x000fcc0000000000 */
[----:B------:R-:W-:Y:S01]  /*7600*/  UMOV UR48, UR58 ;  /* 0x0000003a00307c82 */ /* 0x000fe20008000000 */
[----:B------:R-:W-:Y:S01]  /*7610*/  UMOV UR58, UR5 ;  /* 0x00000005003a7c82 */ /* 0x000fe20008000000 */
[----:B------:R-:W-:Y:S01]  /*7620*/  R2UR UR5, R7 ;  /* 0x00000000070572ca */ /* 0x000fe200000e0000 */
[----:B------:R-:W-:Y:S02]  /*7630*/  IMAD.U32 R216, RZ, RZ, UR58 ;  /* 0x0000003affd87e24 */ /* 0x000fe4000f8e00ff */
[----:B------:R-:W-:Y:S01]  /*7640*/  IMAD.U32 R217, RZ, RZ, UR59 ;  /* 0x0000003bffd97e24 */ /* 0x000fe2000f8e00ff */
[----:B------:R-:W-:Y:S01]  /*7650*/  HGMMA.64x64x16.F32 R24, gdesc[UR56].tnspA, R24 ;  /* 0x20e00000381879f0 */ /* 0x000fe20008700818 */
[----:B------:R-:W-:Y:S01]  /*7660*/  R2UR UR57, R14 ;  /* 0x000000000e3972ca */ /* 0x000fe200000e0000 */
[----:B------:R-:W-:Y:S01]  /*7670*/  UMOV UR58, UR4 ;  /* 0x00000004003a7c82 */ /* 0x000fe20008000000 */
[----:B------:R-:W-:Y:S01]  /*7680*/  R2UR UR56, R12 ;  /* 0x000000000c3872ca */ /* 0x000fe200000e0000 */
[----:B------:R-:W-:Y:S01]  /*7690*/  UMOV UR59, 0x8 ;  /* 0x00000008003b7882 */ /* 0x000fe20000000000 */
[----:B------:R-:W-:-:S02]  /*76a0*/  IMAD.U32 R22, RZ, RZ, UR58 ;  /* 0x0000003aff167e24 */ /* 0x000fc4000f8e00ff */
[----:B------:R-:W-:-:S07]  /*76b0*/  IMAD.U32 R23, RZ, RZ, UR59 ;  /* 0x0000003bff177e24 */ /* 0x000fce000f8e00ff */
[----:B------:R-:W-:Y:S01]  /*76c0*/  UMOV UR53, UR57 ;  /* 0x0000003900357c82 */ /* 0x000fe20008000000 */
[----:B------:R-:W-:Y:S01]  /*76d0*/  UMOV UR57, 0x40000040 ;  /* 0x4000004000397882 */ /* 0x000fe20000000000 */
[----:B------:R-:W-:Y:S01]  /*76e0*/  UMOV UR52, UR56 ;  /* 0x0000003800347c82 */ /* 0x000fe20008000000 */
[----:B------:R-:W-:Y:S01]  /*76f0*/  UMOV UR56, UR5 ;  /* 0x0000000500387c82 */ /* 0x000fe20008000000 */
[----:B------:R-:W-:Y:S01]  /*7700*/  UMOV UR5, UR17 ;  /* 0x0000001100057c82 */ /* 0x000fe20008000000 */
        /* <DEDUP_REMOVED lines=13> */
[----:B------:R-:W-:Y:S02]  /*77e0*/  UMOV UR59, UR41 ;  /* 0x00000029003b7c82 */ /* 0x000fe40008000000 */
[----:B------:R-:W-:Y:S01]  /*77f0*/  HGMMA.64x16x16.F32 R176, gdesc[UR56].tnspA.tnspB, R176 ;  /* 0x6020000038b079f0 */ /* 0x000fe200087008b0 */
[----:B------:R-:W-:Y:S01]  /*7800*/  UMOV UR58, UR44 ;  /* 0x0000002c003a7c82 */ /* 0x000fe20008000000 */
[----:B------:R-:W-:Y:S01]  /*7810*/  UMOV UR59, UR45 ;  /* 0x0000002d003b7c82 */ /* 0x000fe20008000000 */
[----:B------:R-:W-:Y:S01]  /*7820*/  R2UR UR44, R5 ;  /* 0x00000000052c72ca */ /* 0x000fe200000e0000 */
[----:B------:R-:W-:Y:S01]  /*7830*/  HGMMA.64x16x16.F32 R192, gdesc[UR56].tnspA.tnspB, R192 ;  /* 0x6020000038c079f0 */ /* 0x000fe200087008c0 */
[----:B------:R-:W-:Y:S01]  /*7840*/  UMOV UR58, UR48 ;  /* 0x00000030003a7c82 */ /* 0x000fe20008000000 */
[----:B------:R-:W-:Y:S01]  /*7850*/  UMOV UR59, UR49 ;  /* 0x00000031003b7c82 */ /* 0x000fe20008000000 */
[----:B------:R-:W-:Y:S01]  /*7860*/  UMOV UR45, 0x40000040 ;  /* 0x40000040002d7882 */ /* 0x000fe20000000000 */
[----:B------:R-:W-:Y:S01]  /*7870*/  HGMMA.64x16x16.F32 R208, gdesc[UR56].tnspA.tnspB, R208 ;  /* 0x6020000038d079f0 */ /* 0x000fe200087008d0 */
[----:B------:R-:W-:Y:S01]  /*7880*/  UMOV UR49, UR45 ;  /* 0x0000002d00317c82 */ /* 0x000fe20008000000 */
[----:B------:R-:W-:Y:S01]  /*7890*/  UMOV UR41, UR45 ;  /* 0x0000002d00297c82 */ /* 0x000fe20008000000 */
[C---:B------:R-:W-:Y:S01]  /*78a0*/  VIADD R5, R6.reuse, 0x500 ;  /* 0x0000050006057836 */ /* 0x040fe20000000000 */
[----:B------:R-:W-:Y:S01]  /*78b0*/  UMOV UR58, UR8 ;  /* 0x00000008003a7c82 */ /* 0x000fe20008000000 */
[----:B------:R-:W-:Y:S01]  /*78c0*/  VIADD R6, R6, 0x580 ;  /* 0x0000058006067836 */ /* 0x000fe20000000000 */
[----:B------:R-:W-:Y:S01]  /*78d0*/  UMOV UR59, UR9 ;  /* 0x00000009003b7c82 */ /* 0x000fe20008000000 */
[----:B------:R-:W-:Y:S01]  /*78e0*/  UMOV UR9, UR17 ;  /* 0x0000001100097c82 */ /* 0x000fe20008000000 */
[----:B------:R-:W-:Y:S01]  /*78f0*/  UMOV UR48, UR44 ;  /* 0x0000002c00307c82 */ /* 0x000fe20008000000 */
[----:B------:R-:W-:Y:S01]  /*7900*/  UMOV UR40, UR44 ;  /* 0x0000002c00287c82 */ /* 0x000fe20008000000 */
[----:B------:R-:W-:-:S02]  /*7910*/  R2UR UR24, R5 ;  /* 0x00000000051872ca */ /* 0x000fc400000e0000 */
[----:B------:R-:W-:Y:S01]  /*7920*/  R2UR UR16, R6 ;  /* 0x00000000061072ca */ /* 0x000fe200000e0000 */
[----:B------:R-:W-:Y:S01]  /*7930*/  VIADD R6, R8, 0x100 ;  /* 0x0000010008067836 */ /* 0x000fe20000000000 */
[----:B------:R-:W-:Y:S01]  /*7940*/  LOP3.LUT R5, R4, 0x3fff, RZ, 0xc0, !PT ;  /* 0x00003fff04057812 */ /* 0x000fe200078ec0ff */
[----:B------:R-:W-:-:S04]  /*7950*/  VIADD R4, R8, 0x80 ;  /* 0x0000008008047836 */ /* 0x000fc80000000000 */
[----:B------:R-:W-:Y:S02]  /*7960*/  IMAD R12, R2, 0x800, R5 ;  /* 0x00000800020c7824 */ /* 0x000fe400078e0205 */
[----:B------:R-:W-:Y:S02]  /*7970*/  VIADD R5, R8, 0x10 ;  /* 0x0000001008057836 */ /* 0x000fe40000000000 */
        /* <DEDUP_REMOVED lines=8> */
[----:B------:R-:W-:Y:S01]  /*7a00*/  HGMMA.64x16x16.F32 R144, gdesc[UR44].tnspA.tnspB, R144 ;  /* 0x602000002c9079f0 */ /* 0x000fe20008700890 */
[----:B------:R-:W-:Y:S01]  /*7a10*/  UMOV UR46, UR52 ;  /* 0x00000034002e7c82 */ /* 0x000fe20008000000 */
[----:B------:R-:W-:Y:S01]  /*7a20*/  UMOV UR47, UR53 ;  /* 0x00000035002f7c82 */ /* 0x000fe20008000000 */
[----:B------:R-:W-:Y:S01]  /*7a30*/  UMOV UR52, UR44 ;  /* 0x0000002c00347c82 */ /* 0x000fe20008000000 */
[----:B------:R-:W-:Y:S01]  /*7a40*/  UMOV UR53, UR45 ;  /* 0x0000002d00357c82 */ /* 0x000fe20008000000 */
[----:B------:R-:W-:Y:S01]  /*7a50*/  HGMMA.64x16x16.F32 R160, gdesc[UR44].tnspA.tnspB, R160 ;  /* 0x602000002ca079f0 */ /* 0x000fe200087008a0 */
[----:B------:R-:W-:Y:S01]  /*7a60*/  R2UR UR46, R5 ;  /* 0x00000000052e72ca */ /* 0x000fe200000e0000 */
[C---:B------:R-:W-:Y:S01]  /*7a70*/  VIADD R5, R8.reuse, 0x90 ;  /* 0x0000009008057836 */ /* 0x040fe20000000000 */
[----:B------:R-:W-:Y:S01]  /*7a80*/  UMOV UR47, 0x40 ;  /* 0x00000040002f7882 */ /* 0x000fe20000000000 */
[----:B------:R-:W-:Y:S01]  /*7a90*/  HGMMA.64x16x16.F32 R176, gdesc[UR52].tnspA.tnspB, R176 ;  /* 0x6020000034b079f0 */ /* 0x000fe200087008b0 */
[----:B------:R-:W-:Y:S01]  /*7aa0*/  R2UR UR54, R8 ;  /* 0x00000000083672ca */ /* 0x000fe200000e0000 */
[----:B------:R-:W-:Y:S01]  /*7ab0*/  UMOV UR55, 0x40 ;  /* 0x0000004000377882 */ /* 0x000fe20000000000 */
[----:B------:R-:W-:Y:S01]  /*7ac0*/  R2UR UR52, R12 ;  /* 0x000000000c3472ca */ /* 0x000fe200000e0000 */
[----:B------:R-:W-:Y:S01]  /*7ad0*/  HGMMA.64x16x16.F32 R192, gdesc[UR48].tnspA.tnspB, R192 ;  /* 0x6020000030c079f0 */ /* 0x000fe200087008c0 */
[----:B------:R-:W-:Y:S01]  /*7ae0*/  UMOV UR53, 0x40000040 ;  /* 0x4000004000357882 */ /* 0x000fe20000000000 */
[----:B------:R-:W-:Y:S01]  /*7af0*/  UMOV UR45, 0x40000040 ;  /* 0x40000040002d7882 */ /* 0x000fe20000000000 */
[----:B------:R-:W-:Y:S01]  /*7b00*/  R2UR UR50, R9 ;  /* 0x00000000093272ca */ /* 0x000fe200000e0000 */
[----:B------:R-:W-:Y:S01]  /*7b10*/  HGMMA.64x16x16.F32 R208, gdesc[UR40].tnspA.tnspB, R208 ;  /* 0x6020000028d079f0 */ /* 0x000fe200087008d0 */
[----:B------:R-:W-:Y:S01]  /*7b20*/  UMOV UR49, UR45 ;  /* 0x0000002d00317c82 */ /* 0x000fe20008000000 */
[----:B------:R-:W-:Y:S01]  /*7b30*/  UMOV UR51, 0x40 ;  /* 0x0000004000337882 */ /* 0x000fe20000000000 */
[C---:B------:R-:W-:Y:S01]  /*7b40*/  VIADD R9, R8.reuse, 0x20 ;  /* 0x0000002008097836 */ /* 0x040fe20000000000 */
[----:B------:R-:W-:Y:S01]  /*7b50*/  UMOV UR43, 0x40 ;  /* 0x00000040002b7882 */ /* 0x000fe20000000000 */
[----:B------:R-:W-:Y:S03]  /*7b60*/  HGMMA.64x16x16.F32 R144, gdesc[UR24].tnspA.tnspB, R144 ;  /* 0x60200000189079f0 */ /* 0x000fe60008700890 */
[----:B------:R-:W-:Y:S01]  /*7b70*/  R2UR UR26, R9 ;  /* 0x00000000091a72ca */ /* 0x000fe200000e0000 */
[C---:B------:R-:W-:Y:S01]  /*7b80*/  VIADD R9, R8.reuse, 0xa0 ;  /* 0x000000a008097836 */ /* 0x040fe20000000000 */
[----:B------:R-:W-:Y:S01]  /*7b90*/  R2UR UR24, R231 ;  /* 0x00000000e71872ca */ /* 0x000fe200000e0000 */
[----:B------:R-:W-:Y:S01]  /*7ba0*/  UMOV UR27, 0x40 ;  /* 0x00000040001b7882 */ /* 0x000fe20000000000 */
[----:B------:R-:W-:Y:S01]  /*7bb0*/  HGMMA.64x16x16.F32 R160, gdesc[UR36].tnspA.tnspB, R160 ;  /* 0x6020000024a079f0 */ /* 0x000fe200087008a0 */
[----:B------:R-:W-:Y:S01]  /*7bc0*/  UMOV UR25, 0x40000040 ;  /* 0x4000004000197882 */ /* 0x000fe20000000000 */
[----:B------:R-:W-:Y:S01]  /*7bd0*/  R2UR UR42, R9 ;  /* 0x00000000092a72ca */ /* 0x000fe200000e0000 */
[C---:B------:R-:W-:Y:S01]  /*7be0*/  VIADD R9, R8.reuse, 0x1a0 ;  /* 0x000001a008097836 */ /* 0x040fe20000000000 */
[----:B------:R-:W-:Y:S01]  /*7bf0*/  HGMMA.64x16x16.F32 R176, gdesc[UR32].tnspA.tnspB, R176 ;  /* 0x6020000020b079f0 */ /* 0x000fe200087008b0 */
[C---:B------:R-:W-:Y:S01]  /*7c00*/  VIADD R231, R8.reuse, 0x120 ;  /* 0x0000012008e77836 */ /* 0x040fe20000000000 */
[----:B------:R-:W-:Y:S01]  /*7c10*/  UMOV UR41, UR25 ;  /* 0x0000001900297c82 */ /* 0x000fe20008000000 */
[----:B------:R-:W-:Y:S01]  /*7c20*/  UMOV UR37, UR25 ;  /* 0x0000001900257c82 */ /* 0x000fe20008000000 */
[----:B------:R-:W-:Y:S01]  /*7c30*/  HGMMA.64x16x16.F32 R192, gdesc[UR28].tnspA.tnspB, R192 ;  /* 0x602000001cc079f0 */ /* 0x000fe200087008c0 */
[----:B------:R-:W-:Y:S01]  /*7c40*/  R2UR UR34, R9 ;  /* 0x00000000092272ca */ /* 0x000fe200000e0000 */
[----:B------:R-:W-:Y:S01]  /*7c50*/  VIADD R9, R8, 0x220 ;  /* 0x0000022008097836 */ /* 0x000fe20000000000 */
[----:B------:R-:W-:Y:S01]  /*7c60*/  R2UR UR38, R231 ;  /* 0x00000000e72672ca */ /* 0x000fe200000e0000 */
[----:B------:R-:W-:Y:S01]  /*7c70*/  HGMMA.64x16x16.F32 R208, gdesc[UR20].tnspA.tnspB, R208 ;  /* 0x6020000014d079f0 */ /* 0x000fe200087008d0 */
[----:B------:R-:W-:Y:S01]  /*7c80*/  R2UR UR21, R4 ;  /* 0x00000000041572ca */ /* 0x000fe200000e0000 */
[----:B------:R-:W-:Y:S01]  /*7c90*/  VIADD R4, R8, 0x180 ;  /* 0x0000018008047836 */ /* 0x000fe20000000000 */
[----:B------:R-:W-:Y:S01]  /*7ca0*/  R2UR UR20, R6 ;  /* 0x00000000061472ca */ /* 0x000fe200000e0000 */
[----:B------:R-:W-:Y:S01]  /*7cb0*/  UMOV UR40, UR24 ;  /* 0x0000001800287c82 */ /* 0x000fe20008000000 */
[----:B------:R-:W-:Y:S01]  /*7cc0*/  R2UR UR30, R9 ;  /* 0x00000000091e72ca */ /* 0x000fe200000e0000 */
        /* <DEDUP_REMOVED lines=9> */
[----:B------:R-:W-:Y:S01]  /*7d60*/  UMOV UR23, 0x40 ;  /* 0x0000004000177882 */ /* 0x000fe20000000000 */
[----:B------:R-:W-:Y:S01]  /*7d70*/  VIADD R231, R12, 0x180 ;  /* 0x000001800ce77836 */ /* 0x000fe20000000000 */
[----:B------:R-:W-:Y:S01]  /*7d80*/  HGMMA.64x16x16.F32 R144, gdesc[UR16].tnspA.tnspB, R144 ;  /* 0x60200000109079f0 */ /* 0x000fe20008700890 */
[----:B------:R-:W-:Y:S01]  /*7d90*/  UMOV UR18, UR58 ;  /* 0x0000003a00127c82 */ /* 0x000fe20008000000 */
[----:B------:R-:W-:-:S02]  /*7da0*/  UMOV UR19, UR59 ;  /* 0x0000003b00137c82 */ /* 0x000fc40008000000 */
[----:B------:R-:W-:Y:S01]  /*7db0*/  HGMMA.64x16x16.F32 R160, gdesc[UR4].tnspA.tnspB, R160 ;  /* 0x6020000004a079f0 */ /* 0x000fe200087008a0 */
[----:B------:R-:W-:Y:S01]  /*7dc0*/  R2UR UR4, R4 ;  /* 0x00000000040472ca */ /* 0x000fe200000e0000 */
[----:B------:R-:W-:Y:S01]  /*7dd0*/  VIADD R4, R8, 0x200 ;  /* 0x0000020008047836 */ /* 0x000fe20000000000 */
[----:B------:R-:W-:Y:S01]  /*7de0*/  UMOV UR7, 0x40 ;  /* 0x0000004000077882 */ /* 0x000fe20000000000 */
[----:B------:R-:W-:Y:S01]  /*7df0*/  HGMMA.64x16x16.F32 R176, gdesc[UR8].tnspA.tnspB, R176 ;  /* 0x6020000008b079f0 */ /* 0x000fe200087008b0 */
[----:B------:R-:W-:Y:S01]  /*7e00*/  UMOV UR8, UR52 ;  /* 0x0000003400087c82 */ /* 0x000fe20008000000 */
[----:B------:R-:W-:Y:S01]  /*7e10*/  UMOV UR9, UR53 ;  /* 0x0000003500097c82 */ /* 0x000fe20008000000 */
[----:B------:R-:W-:Y:S01]  /*7e20*/  UMOV UR10, UR21 ;  /* 0x00000015000a7c82 */ /* 0x000fe20008000000 */
[----:B------:R-:W-:Y:S01]  /*7e30*/  HGMMA.64x16x16.F32 R192, gdesc[UR12].tnspA.tnspB, R192 ;  /* 0x602000000cc079f0 */ /* 0x000fe200087008c0 */
[----:B------:R-:W-:Y:S01]  /*7e40*/  UMOV UR11, 0x40 ;  /* 0x00000040000b7882 */ /* 0x000fe20000000000 */
[----:B------:R-:W-:Y:S01]  /*7e50*/  IMAD.U32 R20, RZ, RZ, UR10 ;  /* 0x0000000aff147e24 */ /* 0x000fe2000f8e00ff */
[----:B------:R-:W-:Y:S01]  /*7e60*/  UMOV UR15, 0x40 ;  /* 0x00000040000f7882 */ /* 0x000fe20000000000 */
[----:B------:R-:W-:Y:S01]  /*7e70*/  HGMMA.64x16x16.F32 R208, gdesc[UR16].tnspA.tnspB, R208, gsb0 ;  /* 0x6020000010d079f0 */ /* 0x000fe200080008d0 */
[----:B------:R-:W-:Y:S01]  /*7e80*/  IMAD.U32 R21, RZ, RZ, UR11 ;  /* 0x0000000bff157e24 */ /* 0x000fe2000f8e00ff */
[----:B------:R-:W-:Y:S01]  /*7e90*/  UMOV UR19, 0x40 ;  /* 0x0000004000137882 */ /* 0x000fe20000000000 */
[----:B------:R-:W-:-:S02]  /*7ea0*/  WARPGROUP.DEPBAR.LE gsb0, 0x1 ;  /* 0x00008000000079c5 */ /* 0x000fc40000010100 */
[----:B------:R-:W-:-:S06]  /*7eb0*/  WARPGROUP.ARRIVE ;  /* 0x00000000000079c5 */ /* 0x000fcc0000000000 */
[----:B------:R-:W-:Y:S04]  /*7ec0*/  HGMMA.64x16x16.F32 R56, gdesc[UR52].tnspA.tnspB, R56 ;  /* 0x60200000343879f0 */ /* 0x000fe80008700838 */
[----:B------:R-:W-:Y:S01]  /*7ed0*/  HGMMA.64x16x16.F32 R64, gdesc[UR8].tnspA.tnspB, R64 ;  /* 0x60200000084079f0 */ /* 0x000fe20008700840 */
[----:B------:R-:W-:Y:S01]  /*7ee0*/  UMOV UR8, UR52 ;  /* 0x0000003400087c82 */ /* 0x000fe20008000000 */
[----:B------:R-:W-:Y:S01]  /*7ef0*/  UMOV UR9, UR53 ;  /* 0x0000003500097c82 */ /* 0x000fe20008000000 */
[----:B------:R-:W-:Y:S01]  /*7f00*/  UMOV UR10, UR20 ;  /* 0x00000014000a7c82 */ /* 0x000fe20008000000 */
[----:B------:R-:W-:Y:S01]  /*7f10*/  UMOV UR11, 0x40 ;  /* 0x00000040000b7882 */ /* 0x000fe20000000000 */
[----:B------:R-:W-:Y:S01]  /*7f20*/  IMAD.U32 R18, RZ, RZ, UR10 ;  /* 0x0000000aff127e24 */ /* 0x000fe2000f8e00ff */
[----:B------:R-:W-:Y:S01]  /*7f30*/  HGMMA.64x16x16.F32 R72, gdesc[UR8].tnspA.tnspB, R72 ;  /* 0x60200000084879f0 */ /* 0x000fe20008700848 */
[----:B------:R-:W-:Y:S01]  /*7f40*/  UMOV UR10, UR4 ;  /* 0x00000004000a7c82 */ /* 0x000fe20008000000 */
[----:B------:R-:W-:Y:S01]  /*7f50*/  R2UR UR4, R4 ;  /* 0x00000000040472ca */ /* 0x000fe200000e0000 */
[----:B------:R-:W-:Y:S01]  /*7f60*/  IMAD.U32 R19, RZ, RZ, UR11 ;  /* 0x0000000bff137e24 */ /* 0x000fe2000f8e00ff */
        /* <DEDUP_REMOVED lines=8> */
[----:B------:R-:W-:Y:S01]  /*7ff0*/  UMOV UR11, 0x40 ;  /* 0x00000040000b7882 */ /* 0x000fe20000000000 */
[----:B------:R-:W-:Y:S01]  /*8000*/  VIADD R4, R12, 0x80 ;  /* 0x000000800c047836 */ /* 0x000fe20000000000 */
[----:B------:R-:W-:Y:S01]  /*8010*/  ULDC.64 UR52, c[0x0][0x208] ;  /* 0x0000820000347ab9 */ /* 0x000fe20000000a00 */
[----:B------:R-:W-:Y:S01]  /*8020*/  UMOV UR10, UR4 ;  /* 0x00000004000a7c82 */ /* 0x000fe20008000000 */
[----:B------:R-:W-:Y:S01]  /*8030*/  R2UR UR4, R5 ;  /* 0x00000000050472ca */ /* 0x000fe200000e0000 */
[----:B------:R-:W-:Y:S01]  /*8040*/  HGMMA.64x16x16.F32 R88, gdesc[UR8].tnspA.tnspB, R88 ;  /* 0x60200000085879f0 */ /* 0x000fe20008700858 */
[----:B------:R-:W-:Y:S01]  /*8050*/  R2UR UR44, R4 ;  /* 0x00000000042c72ca */ /* 0x000fe200000e0000 */
[C---:B------:R-:W-:Y:S01]  /*8060*/  VIADD R4, R8.reuse, 0x110 ;  /* 0x0000011008047836 */ /* 0x040fe20000000000 */
[----:B------:R-:W-:Y:S01]  /*8070*/  UMOV UR9, UR45 ;  /* 0x0000002d00097c82 */ /* 0x000fe20008000000 */
[----:B------:R-:W-:-:S02]  /*8080*/  VIADD R5, R8, 0x190 ;  /* 0x0000019008057836 */ /* 0x000fc40000000000 */
[----:B------:R-:W-:Y:S01]  /*8090*/  IMAD.U32 R14, RZ, RZ, UR10 ;  /* 0x0000000aff0e7e24 */ /* 0x000fe2000f8e00ff */
[----:B------:R-:W-:Y:S01]  /*80a0*/  R2UR UR5, R4 ;  /* 0x00000000040572ca */ /* 0x000fe200000e0000 */
[----:B------:R-:W-:Y:S01]  /*80b0*/  IMAD.U32 R15, RZ, RZ, UR11 ;  /* 0x0000000bff0f7e24 */ /* 0x000fe2000f8e00ff */
[----:B------:R-:W-:Y:S01]  /*80c0*/  R2UR UR6, R5 ;  /* 0x00000000050672ca */ /* 0x000fe200000e0000 */
[----:B------:R-:W-:Y:S02]  /*80d0*/  UMOV UR11, 0x40 ;  /* 0x00000040000b7882 */ /* 0x000fe40000000000 */
[----:B------:R-:W-:Y:S01]  /*80e0*/  UMOV UR10, UR4 ;  /* 0x00000004000a7c82 */ /* 0x000fe20008000000 */
[----:B------:R-:W-:Y:S01]  /*80f0*/  IMAD.U32 R11, RZ, RZ, UR11 ;  /* 0x0000000bff0b7e24 */ /* 0x000fe2000f8e00ff */
[----:B------:R-:W-:Y:S01]  /*8100*/  UMOV UR8, UR44 ;  /* 0x0000002c00087c82 */ /* 0x000fe20008000000 */
[----:B------:R-:W-:Y:S01]  /*8110*/  IMAD.U32 R10, RZ, RZ, UR10 ;  /* 0x0000000aff0a7e24 */ /* 0x000fe2000f8e00ff */
[----:B------:R-:W-:Y:S01]  /*8120*/  UMOV UR48, UR44 ;  /* 0x0000002c00307c82 */ /* 0x000fe20008000000 */
[----:B------:R-:W-:Y:S01]  /*8130*/  R2UR UR4, R231 ;  /* 0x00000000e70472ca */ /* 0x000fe200000e0000 */
[----:B------:R-:W-:-:S05]  /*8140*/  VIADD R231, R8, 0x130 ;  /* 0x0000013008e77836 */ /* 0x000fca0000000000 */
[----:B------:R-:W-:Y:S01]  /*8150*/  R2UR UR18, R231 ;  /* 0x00000000e71272ca */ /* 0x000fe200000e0000 */
        /* <DEDUP_REMOVED lines=14> */
[C---:B------:R-:W-:Y:S01]  /*8240*/  VIADD R9, R8.reuse, 0xb0 ;  /* 0x000000b008097836 */ /* 0x040fe20000000000 */
[----:B------:R-:W-:Y:S01]  /*8250*/  HGMMA.64x16x16.F32 R80, gdesc[UR8].tnspA.tnspB, R80 ;  /* 0x60200000085079f0 */ /* 0x000fe20008700850 */
[----:B------:R-:W-:Y:S01]  /*8260*/  UMOV UR5, 0x40000040 ;  /* 0x4000004000057882 */ /* 0x000fe20000000000 */
[----:B------:R-:W-:Y:S01]  /*8270*/  UMOV UR20, UR4 ;  /* 0x0000000400147c82 */ /* 0x000fe20008000000 */
[----:B------:R-:W-:Y:S01]  /*8280*/  UMOV UR16, UR4 ;  /* 0x0000000400107c82 */ /* 0x000fe20008000000 */
[----:B------:R-:W-:Y:S01]  /*8290*/  UMOV UR12, UR4 ;  /* 0x00000004000c7c82 */ /* 0x000fe20008000000 */
[----:B------:R-:W-:Y:S01]  /*82a0*/  UMOV UR8, UR4 ;  /* 0x0000000400087c82 */ /* 0x000fe20008000000 */
[----:B------:R-:W-:Y:S01]  /*82b0*/  R2UR UR22, R9 ;  /* 0x00000000091672ca */ /* 0x000fe200000e0000 */
[C---:B------:R-:W-:Y:S01]  /*82c0*/  VIADD R9, R8.reuse, 0x1b0 ;  /* 0x000001b008097836 */ /* 0x040fe20000000000 */
[----:B------:R-:W-:Y:S01]  /*82d0*/  UMOV UR21, UR5 ;  /* 0x0000000500157c82 */ /* 0x000fe20008000000 */
[----:B------:R-:W-:Y:S01]  /*82e0*/  HGMMA.64x16x16.F32 R88, gdesc[UR48].tnspA.tnspB, R88 ;  /* 0x60200000305879f0 */ /* 0x000fe20008700858 */
[----:B------:R-:W-:Y:S01]  /*82f0*/  VIADD R8, R8, 0x230 ;  /* 0x0000023008087836 */ /* 0x000fe20000000000 */
[----:B------:R-:W-:Y:S01]  /*8300*/  UMOV UR17, UR5 ;  /* 0x0000000500117c82 */ /* 0x000fe20008000000 */
[----:B------:R-:W-:Y:S01]  /*8310*/  R2UR UR14, R9 ;  /* 0x00000000090e72ca */ /* 0x000fe200000e0000 */
[----:B------:R-:W-:Y:S01]  /*8320*/  UMOV UR13, UR5 ;  /* 0x00000005000d7c82 */ /* 0x000fe20008000000 */
[----:B------:R-:W-:Y:S01]  /*8330*/  UMOV UR9, UR5 ;  /* 0x0000000500097c82 */ /* 0x000fe20008000000 */
[----:B------:R-:W-:Y:S01]  /*8340*/  IMAD.U32 R6, RZ, RZ, UR10 ;  /* 0x0000000aff067e24 */ /* 0x000fe2000f8e00ff */
[----:B------:R-:W-:Y:S01]  /*8350*/  R2UR UR10, R8 ;  /* 0x00000000080a72ca */ /* 0x000fe200000e0000 */
[----:B------:R-:W-:Y:S01]  /*8360*/  IMAD.U32 R7, RZ, RZ, UR11 ;  /* 0x0000000bff077e24 */ /* 0x000fe2000f8e00ff */
[----:B------:R-:W-:Y:S01]  /*8370*/  UMOV UR11, 0x40 ;  /* 0x00000040000b7882 */ /* 0x000fe20000000000 */
[----:B------:R-:W-:Y:S04]  /*8380*/  HGMMA.64x16x16.F32 R56, gdesc[UR24].tnspA.tnspB, R56 ;  /* 0x60200000183879f0 */ /* 0x000fe80008700838 */
[----:B------:R-:W-:Y:S04]  /*8390*/  HGMMA.64x16x16.F32 R64, gdesc[UR40].tnspA.tnspB, R64 ;  /* 0x60200000284079f0 */ /* 0x000fe80008700840 */
[----:B------:R-:W-:Y:S04]  /*83a0*/  HGMMA.64x16x16.F32 R72, gdesc[UR36].tnspA.tnspB, R72 ;  /* 0x60200000244879f0 */ /* 0x000fe80008700848 */
[----:B------:R-:W-:Y:S04]  /*83b0*/  HGMMA.64x16x16.F32 R80, gdesc[UR32].tnspA.tnspB, R80 ;  /* 0x60200000205079f0 */ /* 0x000fe80008700850 */
[----:B------:R-:W-:Y:S04]  /*83c0*/  HGMMA.64x16x16.F32 R88, gdesc[UR28].tnspA.tnspB, R88 ;  /* 0x602000001c5879f0 */ /* 0x000fe80008700858 */
[----:B------:R-:W-:Y:S01]  /*83d0*/  HGMMA.64x16x16.F32 R56, gdesc[UR4].tnspA.tnspB, R56 ;  /* 0x60200000043879f0 */ /* 0x000fe20008700838 */
[----:B------:R-:W-:-:S03]  /*83e0*/  USHF.L.U32 UR4, UR60, 0xe, URZ ;  /* 0x0000000e3c047899 */ /* 0x000fc6000800063f */
[----:B------:R-:W-:Y:S03]  /*83f0*/  HGMMA.64x16x16.F32 R64, gdesc[UR20].tnspA.tnspB, R64 ;  /* 0x60200000144079f0 */ /* 0x000fe60008700840 */
[----:B------:R-:W-:Y:S01]  /*8400*/  IMAD.U32 R231, RZ, RZ, UR4 ;  /* 0x00000004ffe77e24 */ /* 0x000fe2000f8e00ff */
[----:B------:R-:W-:Y:S01]  /*8410*/  IADD3 R9, P1, R232, UR4, RZ ;  /* 0x00000004e8097c10 */ /* 0x000fe2000ff3e0ff */
[----:B------:R-:W-:Y:S01]  /*8420*/  ULDC.64 UR4, c[0x0][0x2c0] ;  /* 0x0000b00000047ab9 */ /* 0x000fe20000000a00 */
[----:B------:R-:W-:Y:S02]  /*8430*/  HGMMA.64x16x16.F32 R72, gdesc[UR16].tnspA.tnspB, R72 ;  /* 0x60200000104879f0 */ /* 0x000fe40008700848 */
[----:B------:R-:W-:Y:S02]  /*8440*/  LEA R8, P2, R9, UR4, 0x2 ;  /* 0x0000000409087c11 */ /* 0x000fe4000f8410ff */
[----:B---3--:R-:W-:-:S04]  /*8450*/  LEA.HI.X.SX32 R231, R231, R235, 0x1, P1 ;  /* 0x000000ebe7e77211 */ /* 0x008fc800008f0eff */
[----:B------:R-:W-:Y:S01]  /*8460*/  LEA.HI.X R9, R9, UR5, R231, 0x2, P2 ;  /* 0x0000000509097c11 */ /* 0x000fe200090f14e7 */
[----:B------:R-:W-:Y:S04]  /*8470*/  HGMMA.64x16x16.F32 R80, gdesc[UR12].tnspA.tnspB, R80 ;  /* 0x602000000c5079f0 */ /* 0x000fe80008700850 */
[----:B------:R0:W-:Y:S04]  /*8480*/  REDG.E.ADD.F32x4.FTZ.RN.STRONG.GPU desc[UR52][R8.64], R24 ;  /* 0x00000018080079a6 */ /* 0x0001e8000c10f7b4 */
[----:B------:R0:W-:Y:S01]  /*8490*/  REDG.E.ADD.F32x4.FTZ.RN.STRONG.GPU desc[UR52][R8.64+0x800], R28 ;  /* 0x0008001c080079a6 */ /* 0x0001e2000c10f7b4 */
[----:B------:R-:W-:Y:S03]  /*84a0*/  HGMMA.64x16x16.F32 R88, gdesc[UR8].tnspA.tnspB, R88, gsb0 ;  /* 0x60200000085879f0 */ /* 0x000fe60008000858 */
[----:B------:R0:W-:Y:S04]  /*84b0*/  REDG.E.ADD.F32x4.FTZ.RN.STRONG.GPU desc[UR52][R8.64+0x1000], R32 ;  /* 0x00100020080079a6 */ /* 0x0001e8000c10f7b4 */
[----:B------:R0:W-:Y:S01]  /*84c0*/  REDG.E.ADD.F32x4.FTZ.RN.STRONG.GPU desc[UR52][R8.64+0x1800], R36 ;  /* 0x00180024080079a6 */ /* 0x0001e2000c10f7b4 */
[----:B------:R-:W-:-:S03]  /*84d0*/  WARPGROUP.DEPBAR.LE gsb0, 0x1 ;  /* 0x00008000000079c5 */ /* 0x000fc60000010100 */
[----:B------:R0:W-:Y:S04]  /*84e0*/  REDG.E.ADD.F32x4.FTZ.RN.STRONG.GPU desc[UR52][R8.64+0x2000], R40 ;  /* 0x00200028080079a6 */ /* 0x0001e8000c10f7b4 */
[----:B------:R0:W-:Y:S04]  /*84f0*/  REDG.E.ADD.F32x4.FTZ.RN.STRONG.GPU desc[UR52][R8.64+0x2800], R44 ;  /* 0x0028002c080079a6 */ /* 0x0001e8000c10f7b4 */
[----:B------:R0:W-:Y:S04]  /*8500*/  REDG.E.ADD.F32x4.FTZ.RN.STRONG.GPU desc[UR52][R8.64+0x3000], R48 ;  /* 0x00300030080079a6 */ /* 0x0001e8000c10f7b4 */
[----:B------:R0:W-:Y:S01]  /*8510*/  REDG.E.ADD.F32x4.FTZ.RN.STRONG.GPU desc[UR52][R8.64+0x3800], R52 ;  /* 0x00380034080079a6 */ /* 0x0001e2000c10f7b4 */
[----:B------:R-:W-:Y:S05]  /*8520*/  @!P0 BRA `(.L_x_893) ;  /* 0x0000000000048947 */ /* 0x000fea0003800000 */
[----:B------:R-:W-:Y:S01]  /*8530*/  BPT.TRAP 0x1 ;  /* 0x000000040000795c */ /* 0x000fe20000300000 */
.L_x_893:
[----:B0-----:R-:W-:Y:S01]  /*8540*/  VIADD R24, R13, 0x500 ;  /* 0x000005000d187836 */ /* 0x001fe20000000000 */
        /* <DEDUP_REMOVED lines=37> */
[----:B------:R-:W-:Y:S01]  /*87a0*/  UMOV UR45, 0x40000040 ;  /* 0x40000040002d7882 */ /* 0x000fe20000000000 */
[----:B------:R-:W-:Y:S02]  /*87b0*/  WARPGROUP.DEPBAR.LE gsb0, 0x0 ;  /* 0x00008000000079c5 */ /* 0x000fe40000010000 */
[----:B------:R-:W-:Y:S01]  /*87c0*/  WARPGROUP.ARRIVE ;  /* 0x00000000000079c5 */ /* 0x000fe20000000000 */
[----:B------:R-:W-:Y:S04]  /*87d0*/  REDG.E.ADD.F32x4.FTZ.RN.STRONG.GPU desc[UR4][R8.64+0x4000], R24 ;  /* 0x00400018080079a6 */ /* 0x000fe8000c10f784 */
[----:B------:R-:W-:Y:S03]  /*87e0*/  REDG.E.ADD.F32x4.FTZ.RN.STRONG.GPU desc[UR4][R8.64+0x4800], R28 ;  /* 0x0048001c080079a6 */ /* 0x000fe6000c10f784 */
[----:B------:R-:W-:Y:S01]  /*87f0*/  HGMMA.64x16x16.F32 R96, gdesc[UR52].tnspA.tnspB, R96 ;  /* 0x60200000346079f0 */ /* 0x000fe20008700860 */
[----:B------:R-:W-:-:S02]  /*8800*/  R2UR UR54, R20 ;  /* 0x00000000143672ca */ /* 0x000fc400000e0000 */
[----:B------:R-:W-:Y:S01]  /*8810*/  R2UR UR55, R21 ;  /* 0x00000000153772ca */ /* 0x000fe200000e0000 */
[----:B------:R-:W-:Y:S04]  /*8820*/  REDG.E.ADD.F32x4.FTZ.RN.STRONG.GPU desc[UR4][R8.64+0x5000], R32 ;  /* 0x00500020080079a6 */ /* 0x000fe8000c10f784 */
[----:B------:R-:W-:Y:S04]  /*8830*/  REDG.E.ADD.F32x4.FTZ.RN.STRONG.GPU desc[UR4][R8.64+0x5800], R36 ;  /* 0x00580024080079a6 */ /* 0x000fe8000c10f784 */
[----:B------:R-:W-:Y:S04]  /*8840*/  REDG.E.ADD.F32x4.FTZ.RN.STRONG.GPU desc[UR4][R8.64+0x6000], R40 ;  /* 0x00600028080079a6 */ /* 0x000fe8000c10f784 */
[----:B------:R-:W-:Y:S01]  /*8850*/  HGMMA.64x16x16.F32 R104, gdesc[UR52].tnspA.tnspB, R104 ;  /* 0x60200000346879f0 */ /* 0x000fe20008700868 */
[----:B------:R-:W-:Y:S01]  /*8860*/  R2UR UR54, R18 ;  /* 0x00000000123672ca */ /* 0x000fe200000e0000 */
[----:B------:R-:W-:Y:S01]  /*8870*/  REDG.E.ADD.F32x4.FTZ.RN.STRONG.GPU desc[UR4][R8.64+0x6800], R44 ;  /* 0x0068002c080079a6 */ /* 0x000fe2000c10f784 */
[----:B------:R-:W-:-:S03]  /*8880*/  R2UR UR55, R19 ;  /* 0x00000000133772ca */ /* 0x000fc600000e0000 */
[----:B------:R-:W-:Y:S04]  /*8890*/  REDG.E.ADD.F32x4.FTZ.RN.STRONG.GPU desc[UR4][R8.64+0x7000], R48 ;  /* 0x00700030080079a6 */ /* 0x000fe8000c10f784 */
[----:B------:R0:W-:Y:S01]  /*88a0*/  REDG.E.ADD.F32x4.FTZ.RN.STRONG.GPU desc[UR4][R8.64+0x7800], R52 ;  /* 0x00780034080079a6 */ /* 0x0001e2000c10f784 */
[----:B------:R-:W-:Y:S01]  /*88b0*/  UMOV UR25, 0x40000040 ;  /* 0x4000004000197882 */ /* 0x000fe20000000000 */
[----:B------:R-:W-:Y:S01]  /*88c0*/  UMOV UR5, 0x40000040 ;  /* 0x4000004000057882 */ /* 0x000fe20000000000 */
[----:B------:R-:W-:Y:S01]  /*88d0*/  UMOV UR41, UR25 ;  /* 0x0000001900297c82 */ /* 0x000fe20008000000 */
[----:B------:R-:W-:Y:S01]  /*88e0*/  UMOV UR37, UR25 ;  /* 0x0000001900257c82 */ /* 0x000fe20008000000 */
[----:B------:R-:W-:Y:S01]  /*88f0*/  UMOV UR33, UR25 ;  /* 0x0000001900217c82 */ /* 0x000fe20008000000 */
[----:B------:R-:W-:Y:S01]  /*8900*/  HGMMA.64x16x16.F32 R112, gdesc[UR52].tnspA.tnspB, R112 ;  /* 0x60200000347079f0 */ /* 0x000fe20008700870 */
[----:B------:R-:W-:Y:S01]  /*8910*/  R2UR UR54, R16 ;  /* 0x00000000103672ca */ /* 0x000fe200000e0000 */
[----:B------:R-:W-:Y:S01]  /*8920*/  UMOV UR21, UR5 ;  /* 0x0000000500157c82 */ /* 0x000fe20008000000 */
[----:B------:R-:W-:Y:S01]  /*8930*/  R2UR UR55, R17 ;  /* 0x00000000113772ca */ /* 0x000fe200000e0000 */
[----:B------:R-:W-:Y:S01]  /*8940*/  UMOV UR17, UR5 ;  /* 0x0000000500117c82 */ /* 0x000fe20008000000 */
[----:B------:R-:W-:Y:S01]  /*8950*/  UMOV UR13, UR5 ;  /* 0x00000005000d7c82 */ /* 0x000fe20008000000 */
[----:B0-----:R-:W-:-:S10]  /*8960*/  VIADD R8, R12, 0x480 ;  /* 0x000004800c087836 */ /* 0x001fd40000000000 */
[----:B------:R-:W-:Y:S01]  /*8970*/  HGMMA.64x16x16.F32 R120, gdesc[UR52].tnspA.tnspB, R120 ;  /* 0x60200000347879f0 */ /* 0x000fe20008700878 */
[----:B------:R-:W-:Y:S02]  /*8980*/  R2UR UR54, R14 ;  /* 0x000000000e3672ca */ /* 0x000fe400000e0000 */
[----:B------:R-:W-:Y:S02]  /*8990*/  R2UR UR55, R15 ;  /* 0x000000000f3772ca */ /* 0x000fe400000e0000 */
[----:B------:R-:W-:-:S11]  /*89a0*/  R2UR UR44, R8 ;  /* 0x00000000082c72ca */ /* 0x000fd600000e0000 */
[----:B------:R-:W-:Y:S04]  /*89b0*/  HGMMA.64x16x16.F32 R128, gdesc[UR52].tnspA.tnspB, R128 ;  /* 0x60200000348079f0 */ /* 0x000fe80008700880 */
[----:B------:R-:W-:Y:S01]  /*89c0*/  HGMMA.64x16x16.F32 R96, gdesc[UR44].tnspA.tnspB, R96 ;  /* 0x602000002c6079f0 */ /* 0x000fe20008700860 */
[----:B------:R-:W-:Y:S02]  /*89d0*/  R2UR UR46, R10 ;  /* 0x000000000a2e72ca */ /* 0x000fe400000e0000 */
[----:B------:R-:W-:-:S13]  /*89e0*/  R2UR UR47, R11 ;  /* 0x000000000b2f72ca */ /* 0x000fda00000e0000 */
[----:B------:R-:W-:Y:S01]  /*89f0*/  HGMMA.64x16x16.F32 R104, gdesc[UR44].tnspA.tnspB, R104 ;  /* 0x602000002c6879f0 */ /* 0x000fe20008700868 */
[----:B------:R-:W-:Y:S01]  /*8a00*/  R2UR UR46, R4 ;  /* 0x00000000042e72ca */ /* 0x000fe200000e0000 */
[C---:B------:R-:W-:Y:S01]  /*8a10*/  VIADD R4, R12.reuse, 0x500 ;  /* 0x000005000c047836 */ /* 0x040fe20000000000 */
[----:B------:R-:W-:Y:S01]  /*8a20*/  R2UR UR47, R5 ;  /* 0x00000000052f72ca */ /* 0x000fe200000e0000 */
[----:B------:R-:W-:-:S03]  /*8a30*/  VIADD R12, R12, 0x580 ;  /* 0x000005800c0c7836 */ /* 0x000fc60000000000 */
[----:B------:R-:W-:Y:S02]  /*8a40*/  R2UR UR24, R4 ;  /* 0x00000000041872ca */ /* 0x000fe400000e0000 */
[----:B------:R-:W-:-:S07]  /*8a50*/  R2UR UR4, R12 ;  /* 0x000000000c0472ca */ /* 0x000fce00000e0000 */
[----:B------:R-:W-:Y:S01]  /*8a60*/  HGMMA.64x16x16.F32 R112, gdesc[UR44].tnspA.tnspB, R112 ;  /* 0x602000002c7079f0 */ /* 0x000fe20008700870 */
[----:B------:R-:W-:Y:S02]  /*8a70*/  R2UR UR46, R6 ;  /* 0x00000000062e72ca */ /* 0x000fe400000e0000 */
[----:B------:R-:W-:Y:S01]  /*8a80*/  R2UR UR47, R7 ;  /* 0x00000000072f72ca */ /* 0x000fe200000e0000 */
[----:B------:R-:W-:Y:S01]  /*8a90*/  UMOV UR40, UR24 ;  /* 0x0000001800287c82 */ /* 0x000fe20008000000 */
[----:B------:R-:W-:Y:S01]  /*8aa0*/  UMOV UR36, UR24 ;  /* 0x0000001800247c82 */ /* 0x000fe20008000000 */
[----:B------:R-:W-:Y:S01]  /*8ab0*/  UMOV UR32, UR24 ;  /* 0x0000001800207c82 */ /* 0x000fe20008000000 */
[----:B------:R-:W-:Y:S01]  /*8ac0*/  UMOV UR20, UR4 ;  /* 0x0000000400147c82 */ /* 0x000fe20008000000 */
[----:B------:R-:W-:Y:S01]  /*8ad0*/  UMOV UR16, UR4 ;  /* 0x0000000400107c82 */ /* 0x000fe20008000000 */
[----:B------:R-:W-:-:S07]  /*8ae0*/  UMOV UR12, UR4 ;  /* 0x00000004000c7c82 */ /* 0x000fce0008000000 */
        /* <DEDUP_REMOVED lines=19> */
[----:B------:R-:W-:Y:S05]  /*8c20*/  @!P0 BRA `(.L_x_894) ;  /* 0x0000000000048947 */ /* 0x000fea0003800000 */
[----:B------:R-:W-:Y:S01]  /*8c30*/  BPT.TRAP 0x1 ;  /* 0x000000040000795c */ /* 0x000fe20000300000 */
.L_x_894:
[----:B------:R-:W-:Y:S01]  /*8c40*/  UIADD3 UR60, UR60, 0x1, URZ ;  /* 0x000000013c3c7890 */ /* 0x000fe2000fffe03f */
[----:B------:R-:W-:Y:S01]  /*8c50*/  VIADD R2, R2, 0x1 ;  /* 0x0000000102027836 */ /* 0x000fe20000000000 */
[----:B------:R-:W-:Y:S01]  /*8c60*/  LOP3.LUT R226, R226, 0x1, RZ, 0x3c, !PT ;  /* 0x00000001e2e27812 */ /* 0x000fe200078e3cff */
[----:B------:R-:W-:Y:S01]  /*8c70*/  VIADD R224, R224, 0x31620 ;  /* 0x00031620e0e07836 */ /* 0x000fe20000000000 */
[----:B------:R-:W-:Y:S02]  /*8c80*/  UISETP.GE.AND UP0, UPT, UR60, UR61, UPT ;  /* 0x0000003d3c00728c */ /* 0x000fe4000bf06270 */
[----:B------:R-:W-:Y:S02]  /*8c90*/  ISETP.NE.AND P0, PT, R2, 0x2, PT ;  /* 0x000000020200780c */ /* 0x000fe40003f05270 */
[----:B------:R-:W-:Y:S02]  /*8ca0*/  PRMT R224, RZ, 0x654, R224 ;  /* 0x00000654ffe07816 */ /* 0x000fe400000000e0 */
[----:B------:R-:W-:-:S02]  /*8cb0*/  PLOP3.LUT P1, PT, PT, PT, UP0, 0x80, 0x0 ;  /* 0x000000000000781c */ /* 0x000fc40003f2f008 */
[----:B------:R-:W-:Y:S01]  /*8cc0*/  SEL R5, RZ, 0x1, P0 ;  /* 0x00000001ff057807 */ /* 0x000fe20000000000 */
[----:B------:R0:W-:Y:S01]  /*8cd0*/  SYNCS.ARRIVE.TRANS64.RED.A1T0 RZ, [R224+URZ], RZ ;  /* 0x000000ffe0ff79a7 */ /* 0x0001e2000810043f */
[----:B------:R-:W-:Y:S02]  /*8ce0*/  SEL R2, R2, RZ, P0 ;  /* 0x000000ff02027207 */ /* 0x000fe40000000000 */
[----:B------:R-:W-:-:S07]  /*8cf0*/  LOP3.LUT R228, R228, R5, RZ, 0x3c, !PT ;  /* 0x00000005e4e47212 */ /* 0x000fce00078e3cff */
[----:B0-----:R-:W-:Y:S05]  /*8d00*/  @!P1 BRA `(.L_x_895) ;  /* 0xffffff9000589947 */ /* 0x001fea000383ffff */
        /* <DEDUP_REMOVED lines=82> */
.L_x_882:
[----:B------:R-:W-:Y:S05]  /*9230*/  @P0 BRA `(.L_x_896) ;  /* 0x0000002400a00947 */ /* 0x000fea0003800000 */
[----:B------:R-:W2:Y:S01]  /*9240*/  S2R R4, SR_TID.X ;  /* 0x0000000000047919 */ /* 0x000ea20000002100 */
[----:B------:R-:W3:Y:S01]  /*9250*/  S2UR UR5, SR_CgaCtaId ;  /* 0x00000000000579c3 */ /* 0x000ee20000008800 */
        /* <DEDUP_REMOVED lines=13> */
[----:B------:R-:W-:Y:S01]  /*9330*/  F2FP.F16.F32.PACK_AB R160, R161, R160 ;  /* 0x000000a0a1a0723e */ /* 0x000fe200000000ff */
[----:B---3--:R-:W-:Y:S01]  /*9340*/  ULEA UR5, UR5, UR4, 0x18 ;  /* 0x0000000405057291 */ /* 0x008fe2000f8ec03f */
[----:B------:R-:W-:Y:S02]  /*9350*/  F2FP.F16.F32.PACK_AB R154, R157, R156 ;  /* 0x0000009c9d9a723e */ /* 0x000fe400000000ff */
[----:B------:R-:W-:-:S02]  /*9360*/  F2FP.F16.F32.PACK_AB R155, R159, R158 ;  /* 0x0000009e9f9b723e */ /* 0x000fc400000000ff */
[----:B------:R-:W-:Y:S01]  /*9370*/  F2FP.F16.F32.PACK_AB R161, R163, R162 ;  /* 0x000000a2a3a1723e */ /* 0x000fe200000000ff */
[----:B--2---:R-:W-:Y:S01]  /*9380*/  VIADD R4, R4, 0xffffff80 ;  /* 0xffffff8004047836 */ /* 0x004fe20000000000 */
[----:B------:R-:W-:Y:S02]  /*9390*/  F2FP.F16.F32.PACK_AB R168, R169, R168 ;  /* 0x000000a8a9a8723e */ /* 0x000fe400000000ff */
[----:B------:R-:W-:Y:S01]  /*93a0*/  F2FP.F16.F32.PACK_AB R162, R165, R164 ;  /* 0x000000a4a5a2723e */ /* 0x000fe200000000ff */
[----:B-1----:R-:W-:Y:S01]  /*93b0*/  IMAD.SHL.U32 R2, R4, 0x40, RZ ;  /* 0x0000004004027824 */ /* 0x002fe200078e00ff */
[----:B------:R-:W-:Y:S02]  /*93c0*/  SHF.R.S32.HI R11, RZ, 0x1f, R4 ;  /* 0x0000001fff0b7819 */ /* 0x000fe40000011404 */
[----:B------:R-:W-:Y:S02]  /*93d0*/  F2FP.F16.F32.PACK_AB R163, R167, R166 ;  /* 0x000000a6a7a3723e */ /* 0x000fe400000000ff */
[----:B------:R-:W-:-:S02]  /*93e0*/  LEA.HI R5, R11, R4, RZ, 0x5 ;  /* 0x000000040b057211 */ /* 0x000fc400078f28ff */
[----:B------:R-:W-:Y:S02]  /*93f0*/  LOP3.LUT R2, R2, 0x1c0, RZ, 0xc0, !PT ;  /* 0x000001c002027812 */ /* 0x000fe400078ec0ff */
[----:B------:R-:W-:Y:S02]  /*9400*/  SHF.R.S32.HI R0, RZ, 0x5, R5 ;  /* 0x00000005ff007819 */ /* 0x000fe40000011405 */
[CC--:B------:R-:W-:Y:S02]  /*9410*/  LEA.HI R9, R11.reuse, R4.reuse, RZ, 0x4 ;  /* 0x000000040b097211 */ /* 0x0c0fe400078f20ff */
[CC--:B------:R-:W-:Y:S01]  /*9420*/  LEA.HI R3, R11.reuse, R4.reuse, RZ, 0x3 ;  /* 0x000000040b037211 */ /* 0x0c0fe200078f18ff */
[----:B------:R-:W-:Y:S01]  /*9430*/  IMAD.SHL.U32 R7, R0, 0x10, RZ ;  /* 0x0000001000077824 */ /* 0x000fe200078e00ff */
[----:B------:R-:W-:Y:S02]  /*9440*/  SHF.R.S32.HI R8, RZ, 0x4, R9 ;  /* 0x00000004ff087819 */ /* 0x000fe40000011409 */
[----:B------:R-:W-:-:S02]  /*9450*/  LEA.HI R11, R11, R4, RZ, 0x7 ;  /* 0x000000040b0b7211 */ /* 0x000fc400078f38ff */
[----:B------:R-:W-:Y:S02]  /*9460*/  LOP3.LUT R6, R2, 0x30, R7, 0xf8, !PT ;  /* 0x0000003002067812 */ /* 0x000fe400078ef807 */
[----:B------:R-:W-:Y:S02]  /*9470*/  SHF.R.U32.HI R2, RZ, 0x3, R2 ;  /* 0x00000003ff027819 */ /* 0x000fe40000011602 */
[----:B------:R-:W-:Y:S02]  /*9480*/  LOP3.LUT R3, R6, 0x8, R3, 0xf8, !PT ;  /* 0x0000000806037812 */ /* 0x000fe400078ef803 */
[----:B------:R-:W-:Y:S02]  /*9490*/  LEA.HI R9, R9, R8, RZ, 0x1 ;  /* 0x0000000809097211 */ /* 0x000fe400078f08ff */
[----:B------:R-:W-:Y:S02]  /*94a0*/  LOP3.LUT R6, R3, R2, RZ, 0x3c, !PT ;  /* 0x0000000203067212 */ /* 0x000fe400078e3cff */
[----:B------:R-:W1:Y:S01]  /*94b0*/  LDC.64 R2, c[0x0][0x878] ;  /* 0x00021e00ff027b82 */ /* 0x000e620000000a00 */
[----:B------:R-:W-:-:S02]  /*94c0*/  LOP3.LUT R9, R9, 0x7ffffe, RZ, 0xc0, !PT ;  /* 0x007ffffe09097812 */ /* 0x000fc400078ec0ff */
[----:B------:R-:W-:Y:S02]  /*94d0*/  F2FP.F16.F32.PACK_AB R169, R171, R170 ;  /* 0x000000aaaba9723e */ /* 0x000fe400000000ff */
[----:B------:R-:W-:Y:S01]  /*94e0*/  F2FP.F16.F32.PACK_AB R176, R177, R176 ;  /* 0x000000b0b1b0723e */ /* 0x000fe200000000ff */
[----:B------:R-:W-:Y:S01]  /*94f0*/  IMAD.IADD R9, R8, 0x1, -R9 ;  /* 0x0000000108097824 */ /* 0x000fe200078e0a09 */
[----:B------:R-:W-:Y:S02]  /*9500*/  SHF.R.S32.HI R8, RZ, 0x7, R11 ;  /* 0x00000007ff087819 */ /* 0x000fe4000001140b */
[----:B------:R-:W-:Y:S02]  /*9510*/  F2FP.F16.F32.PACK_AB R170, R173, R172 ;  /* 0x000000acadaa723e */ /* 0x000fe400000000ff */
[----:B------:R-:W-:Y:S01]  /*9520*/  F2FP.F16.F32.PACK_AB R171, R175, R174 ;  /* 0x000000aeafab723e */ /* 0x000fe200000000ff */
[----:B------:R-:W-:Y:S01]  /*9530*/  IMAD R9, R8, 0xa, R9 ;  /* 0x0000000a08097824 */ /* 0x000fe200078e0209 */
[----:B------:R-:W-:-:S02]  /*9540*/  F2FP.F16.F32.PACK_AB R177, R179, R178 ;  /* 0x000000b2b3b1723e */ /* 0x000fc400000000ff */
[----:B------:R-:W-:Y:S01]  /*9550*/  F2FP.F16.F32.PACK_AB R184, R185, R184 ;  /* 0x000000b8b9b8723e */ /* 0x000fe200000000ff */
[----:B------:R-:W-:Y:S01]  /*9560*/  IMAD.U32 R6, R9, 0x200, R6 ;  /* 0x0000020009067824 */ /* 0x000fe200078e0006 */
[----:B------:R-:W-:Y:S01]  /*9570*/  F2FP.F16.F32.PACK_AB R178, R181, R180 ;  /* 0x000000b4b5b2723e */ /* 0x000fe200000000ff */
[----:B------:R-:W2:Y:S01]  /*9580*/  LDC.64 R8, c[0x0][0x870] ;  /* 0x00021c00ff087b82 */ /* 0x000ea20000000a00 */
[----:B------:R-:W-:Y:S02]  /*9590*/  F2FP.F16.F32.PACK_AB R179, R183, R182 ;  /* 0x000000b6b7b3723e */ /* 0x000fe400000000ff */
[----:B0-----:R-:W-:Y:S02]  /*95a0*/  LEA R10, R6, UR5, 0x1 ;  /* 0x00000005060a7c11 */ /* 0x001fe4000f8e08ff */
[----:B------:R-:W-:Y:S02]  /*95b0*/  F2FP.F16.F32.PACK_AB R185, R187, R186 ;  /* 0x000000babbb9723e */ /* 0x000fe400000000ff */
[----:B-1----:R-:W-:Y:S01]  /*95c0*/  ISETP.NE.U32.AND P1, PT, R2, RZ, PT ;  /* 0x000000ff0200720c */ /* 0x002fe20003f25070 */
        /* <DEDUP_REMOVED lines=14> */
[----:B------:R-:W-:Y:S01]  /*96b0*/  ISETP.NE.AND.EX P1, PT, R3, RZ, PT, P1 ;  /* 0x000000ff0300720c */ /* 0x000fe20003f25310 */
[----:B------:R0:W-:Y:S01]  /*96c0*/  STSM.16.MT88.4 [R10+0x10000], R176 ;  /* 0x010000b00a007844 */ /* 0x0001e20000004200 */
[----:B------:R-:W-:Y:S01]  /*96d0*/  F2FP.F16.F32.PACK_AB R202, R205, R204 ;  /* 0x000000cccdca723e */ /* 0x000fe200000000ff */
[----:B------:R-:W1:Y:S01]  /*96e0*/  LDC.64 R2, c[0x0][0x870] ;  /* 0x00021c00ff027b82 */ /* 0x000e620000000a00 */
        /* <DEDUP_REMOVED lines=8> */
[----:B------:R-:W-:Y:S01]  /*9770*/  F2FP.F16.F32.PACK_AB R57, R59, R58 ;  /* 0x0000003a3b39723e */ /* 0x000fe200000000ff */
[----:B------:R-:W3:Y:S01]  /*9780*/  @P1 LDC.64 R6, c[0x0][0x878] ;  /* 0x00021e00ff061b82 */ /* 0x000ee20000000a00 */
[----:B------:R-:W-:Y:S01]  /*9790*/  F2FP.F16.F32.PACK_AB R96, R97, R96 ;  /* 0x000000606160723e */ /* 0x000fe200000000ff */
[----:B------:R0:W-:Y:S01]  /*97a0*/  STSM.16.MT88.4 [R10+0x11000], R208 ;  /* 0x011000d00a007844 */ /* 0x0001e20000004200 */
        /* <DEDUP_REMOVED lines=46> */
[----:B--2---:R-:W-:-:S03]  /*9a90*/  ISETP.NE.U32.AND P0, PT, R8, RZ, PT ;  /* 0x000000ff0800720c */ /* 0x004fc60003f05070 */
[----:B------:R0:W-:Y:S01]  /*9aa0*/  STSM.16.MT88.4 [R10+0x7000], R128 ;  /* 0x007000800a007844 */ /* 0x0001e20000004200 */
[----:B------:R-:W-:Y:S01]  /*9ab0*/  BAR.SYNC.DEFER_BLOCKING 0x1, 0x100 ;  /* 0x0044000000007b1d */ /* 0x000fe20000010000 */
[----:B------:R-:W-:Y:S01]  /*9ac0*/  ISETP.NE.AND.EX P0, PT, R9, RZ, PT, P0 ;  /* 0x000000ff0900720c */ /* 0x000fe20003f05300 */
[----:B-1----:R-:W-:-:S04]  /*9ad0*/  IMAD.WIDE R8, R236, 0x4, R2 ;  /* 0x00000004ec087825 */ /* 0x002fc800078e0202 */
[----:B---3--:R-:W-:-:S05]  /*9ae0*/  @P1 IMAD.WIDE R2, R236, 0x4, R6 ;  /* 0x00000004ec021825 */ /* 0x008fca00078e0206 */
[----:B------:R1:W2:Y:S04]  /*9af0*/  @P1 LDG.E R7, desc[UR6][R2.64] ;  /* 0x0000000602071981 */ /* 0x0002a8000c1e1900 */
[----:B------:R-:W3:Y:S01]  /*9b00*/  @P0 LDG.E R6, desc[UR6][R8.64] ;  /* 0x0000000608060981 */ /* 0x000ee2000c1e1900 */
[----:B------:R-:W-:Y:S01]  /*9b10*/  LOP3.LUT R5, R5, 0xffffffe0, RZ, 0xc0, !PT ;  /* 0xffffffe005057812 */ /* 0x000fe200078ec0ff */
[----:B------:R-:W-:-:S04]  /*9b20*/  IMAD.SHL.U32 R11, R0, 0x40, RZ ;  /* 0x00000040000b7824 */ /* 0x000fc800078e00ff */
[----:B------:R-:W-:Y:S01]  /*9b30*/  IMAD.IADD R5, R4, 0x1, -R5 ;  /* 0x0000000104057824 */ /* 0x000fe200078e0a05 */
[----:B------:R-:W-:-:S03]  /*9b40*/  LOP3.LUT R11, R11, 0x1c0, RZ, 0xc0, !PT ;  /* 0x000001c00b0b7812 */ /* 0x000fc600078ec0ff */
[----:B------:R-:W-:Y:S01]  /*9b50*/  IMAD.SHL.U32 R28, R5, 0x8, RZ ;  /* 0x00000008051c7824 */ /* 0x000fe200078e00ff */
[----:B------:R-:W-:-:S04]  /*9b60*/  SHF.R.S32.HI R12, RZ, 0x1f, R5 ;  /* 0x0000001fff0c7819 */ /* 0x000fc80000011405 */
[----:B------:R-:W-:Y:S02]  /*9b70*/  LOP3.LUT R4, R11, 0x38, R28, 0xf8, !PT ;  /* 0x000000380b047812 */ /* 0x000fe400078ef81c */
[----:B------:R-:W-:Y:S02]  /*9b80*/  SHF.R.U32.HI R11, RZ, 0x3, R11 ;  /* 0x00000003ff0b7819 */ /* 0x000fe4000001160b */
[----:B------:R-:W-:Y:S01]  /*9b90*/  LEA.HI R12, R12, R5, RZ, 0x3 ;  /* 0x000000050c0c7211 */ /* 0x000fe200078f18ff */
[----:B------:R-:W-:Y:S01]  /*9ba0*/  ULDC UR4, c[0x0][0x808] ;  /* 0x0002020000047ab9 */ /* 0x000fe20000000800 */
[----:B------:R-:W-:Y:S02]  /*9bb0*/  LOP3.LUT R11, R4, R11, RZ, 0x3c, !PT ;  /* 0x0000000b040b7212 */ /* 0x000fe400078e3cff */
[----:B------:R-:W-:Y:S02]  /*9bc0*/  SHF.R.S32.HI R12, RZ, 0x3, R12 ;  /* 0x00000003ff0c7819 */ /* 0x000fe4000001140c */
[----:B-1----:R-:W-:-:S03]  /*9bd0*/  CS2R R2, SRZ ;  /* 0x0000000000027805 */ /* 0x002fc6000001ff00 */
[----:B------:R-:W-:Y:S01]  /*9be0*/  IMAD R11, R12, 0x1400, R11 ;  /* 0x000014000c0b7824 */ /* 0x000fe200078e020b */
[----:B--2---:R-:W-:Y:S02]  /*9bf0*/  @P1 R2UR UR4, R7 ;  /* 0x00000000070412ca */ /* 0x004fe400000e0000 */
[----:B---3--:R-:W-:Y:S01]  /*9c00*/  @P0 SHF.R.S32.HI R5, RZ, 0x1f, R6 ;  /* 0x0000001fff050819 */ /* 0x008fe20000011406 */
[----:B0-----:R-:W-:-:S12]  /*9c10*/  @P1 BRA `(.L_x_897) ;  /* 0x00000000001c1947 */ /* 0x001fd80003800000 */
[----:B------:R-:W-:Y:S05]  /*9c20*/  @!P0 BRA `(.L_x_897) ;  /* 0x0000000000188947 */ /* 0x000fea0003800000 */
[----:B------:R-:W-:Y:S02]  /*9c30*/  ULDC.64 UR6, c[0x0][0x208] ;  /* 0x0000820000067ab9 */ /* 0x000fe40000000a00 */
[----:B------:R-:W2:Y:S04]  /*9c40*/  LDG.E R7, desc[UR6][R8.64] ;  /* 0x0000000608077981 */ /* 0x000ea8000c1e1900 */
[----:B------:R-:W3:Y:S01]  /*9c50*/  LDG.E R4, desc[UR6][R8.64+0x4] ;  /* 0x0000040608047981 */ /* 0x000ee2000c1e1900 */
[----:B--2---:R-:W-:Y:S02]  /*9c60*/  R2UR UR6, R7 ;  /* 0x00000000070672ca */ /* 0x004fe400000e0000 */
[----:B---3--:R-:W-:-:S13]  /*9c70*/  R2UR UR4, R4 ;  /* 0x00000000040472ca */ /* 0x008fda00000e0000 */
[----:B------:R-:W-:-:S12]  /*9c80*/  UIADD3 UR4, -UR6, UR4, URZ ;  /* 0x0000000406047290 */ /* 0x000fd8000fffe13f */
.L_x_897:
[----:B------:R-:W2:Y:S01]  /*9c90*/  LDL.LU R4, [R1+0xc] ;  /* 0x00000c0001047983 */ /* 0x000ea20000300800 */
[----:B------:R-:W-:Y:S01]  /*9ca0*/  LEA R30, R11, UR5, 0x1 ;  /* 0x000000050b1e7c11 */ /* 0x000fe2000f8e08ff */
[----:B------:R-:W-:Y:S01]  /*9cb0*/  @P0 IMAD.MOV.U32 R2, RZ, RZ, R6 ;  /* 0x000000ffff020224 */ /* 0x000fe200078e0006 */
[----:B------:R-:W-:Y:S01]  /*9cc0*/  ULDC.64 UR6, c[0x0][0x850] ;  /* 0x0002140000067ab9 */ /* 0x000fe20000000a00 */
[----:B------:R-:W3:Y:S01]  /*9cd0*/  LDL R225, [R1+0x10] ;  /* 0x0000100001e17983 */ /* 0x000ee20000100800 */
[----:B------:R-:W-:Y:S02]  /*9ce0*/  @P0 IMAD.MOV.U32 R3, RZ, RZ, R5 ;  /* 0x000000ffff030224 */ /* 0x000fe400078e0005 */
[C---:B------:R-:W-:Y:S01]  /*9cf0*/  VIADD R31, R0.reuse, 0x8 ;  /* 0x00000008001f7836 */ /* 0x040fe20000000000 */
[----:B------:R-:W4:Y:S01]  /*9d00*/  LDL R224, [R1+0x8] ;  /* 0x0000080001e07983 */ /* 0x000f220000100800 */
[C---:B------:R-:W-:Y:S01]  /*9d10*/  IADD3 R2, P1, R0.reuse, R2, RZ ;  /* 0x0000000200027210 */ /* 0x040fe20007f3e0ff */
[----:B------:R-:W-:Y:S01]  /*9d20*/  ULDC UR5, c[0x0][0x83c] ;  /* 0x00020f0000057ab9 */ /* 0x000fe20000000800 */
[----:B------:R-:W-:Y:S01]  /*9d30*/  SHF.R.S32.HI R29, RZ, 0x1f, R28 ;  /* 0x0000001fff1d7819 */ /* 0x000fe2000001141c */
[----:B------:R0:W1:Y:S01]  /*9d40*/  LDS.128 R36, [R30+0xa400] ;  /* 0x00a400001e247984 */ /* 0x0000620000000c00 */
[----:B------:R-:W-:Y:S01]  /*9d50*/  SHF.R.S32.HI R48, RZ, 0x1f, R236 ;  /* 0x0000001fff307819 */ /* 0x000fe200000114ec */
[C---:B------:R-:W-:Y:S01]  /*9d60*/  VIADD R40, R0.reuse, 0x20 ;  /* 0x0000002000287836 */ /* 0x040fe20000000000 */
[----:B------:R-:W-:Y:S01]  /*9d70*/  LEA.HI.X.SX32 R3, R0, R3, 0x1, P1 ;  /* 0x0000000300037211 */ /* 0x000fe200008f0eff */
[----:B------:R0:W0:Y:S01]  /*9d80*/  LDS.128 R8, [R30+0x1400] ;  /* 0x001400001e087984 */ /* 0x0000220000000c00 */
[----:B------:R-:W-:Y:S01]  /*9d90*/  SEL R48, R48, RZ, !P0 ;  /* 0x000000ff30307207 */ /* 0x000fe20004000000 */
[----:B------:R-:W-:Y:S01]  /*9da0*/  BSSY B1, `(.L_x_898) ;  /* 0x000002f000017945 */ /* 0x000fe20003800000 */
[----:B------:R-:W-:Y:S01]  /*9db0*/  SEL R49, R236, RZ, !P0 ;  /* 0x000000ffec317207 */ /* 0x000fe20004000000 */
[----:B------:R0:W0:Y:S04]  /*9dc0*/  LDS.128 R12, [R30+0x1800] ;  /* 0x001800001e0c7984 */ /* 0x0000280000000c00 */
[----:B------:R0:W0:Y:S04]  /*9dd0*/  LDS.128 R16, [R30+0x1c00] ;  /* 0x001c00001e107984 */ /* 0x0000280000000c00 */
[----:B------:R0:W0:Y:S04]  /*9de0*/  LDS.128 R20, [R30+0x2000] ;  /* 0x002000001e147984 */ /* 0x0000280000000c00 */
[----:B------:R0:W0:Y:S01]  /*9df0*/  LDS.128 R24, [R30+0x2400] ;  /* 0x002400001e187984 */ /* 0x0000220000000c00 */
[----:B--2---:R-:W-:-:S03]  /*9e00*/  R2UR UR8, R4 ;  /* 0x00000000040872ca */ /* 0x004fc600000e0000 */
[----:B------:R2:W0:Y:S01]  /*9e10*/  LDS.128 R4, [R30+0x1000] ;  /* 0x001000001e047984 */ /* 0x0004220000000c00 */
[----:B---3--:R-:W-:Y:S02]  /*9e20*/  IMAD R34, R225, UR6, RZ ;  /* 0x00000006e1227c24 */ /* 0x008fe4000f8e02ff */
[----:B----4-:R-:W-:-:S04]  /*9e30*/  IMAD.WIDE.U32 R32, R224, UR6, R28 ;  /* 0x00000006e0207c25 */ /* 0x010fc8000f8e001c */
[----:B------:R-:W-:-:S03]  /*9e40*/  IMAD R35, R224, UR7, R34 ;  /* 0x00000007e0237c24 */ /* 0x000fc6000f8e0222 */
[----:B------:R-:W-:Y:S01]  /*9e50*/  UIMAD UR4, UR8, -0x50, UR4 ;  /* 0xffffffb0080478a4 */ /* 0x000fe2000f8e0204 */
[----:B------:R-:W-:Y:S01]  /*9e60*/  VIADD R34, R0, 0x18 ;  /* 0x0000001800227836 */ /* 0x000fe20000000000 */
[----:B------:R-:W-:Y:S01]  /*9e70*/  ULDC.64 UR6, c[0x0][0x858] ;  /* 0x0002160000067ab9 */ /* 0x000fe20000000a00 */
[----:B------:R-:W-:Y:S01]  /*9e80*/  IMAD.IADD R33, R33, 0x1, R35 ;  /* 0x0000000121217824 */ /* 0x000fe200078e0223 */
[----:B------:R-:W-:Y:S01]  /*9e90*/  UISETP.LT.AND UP0, UPT, UR4, 0x50, UPT ;  /* 0x000000500400788c */ /* 0x000fe2000bf01270 */
[----:B------:R-:W-:Y:S02]  /*9ea0*/  IMAD.U32 R35, RZ, RZ, UR8 ;  /* 0x00000008ff237e24 */ /* 0x000fe4000f8e00ff */
[----:B------:R-:W-:Y:S01]  /*9eb0*/  IMAD.WIDE.U32 R32, R49, UR6, R32 ;  /* 0x0000000631207c25 */ /* 0x000fe2000f8e0020 */
[----:B------:R-:W-:-:S03]  /*9ec0*/  USEL UR4, UR4, 0x50, UP0 ;  /* 0x0000005004047887 */ /* 0x000fc60008000000 */
[----:B------:R-:W-:-:S03]  /*9ed0*/  IMAD.WIDE R2, R35, 0x50, R2 ;  /* 0x0000005023027825 */ /* 0x000fc600078e0202 */
[C---:B------:R-:W-:Y:S02]  /*9ee0*/  ISETP.GE.AND P4, PT, R0.reuse, UR4, PT ;  /* 0x0000000400007c0c */ /* 0x040fe4000bf86270 */
[----:B------:R-:W-:Y:S01]  /*9ef0*/  ISETP.GE.AND P6, PT, R31, UR4, PT ;  /* 0x000000041f007c0c */ /* 0x000fe2000bfc6270 */
[----:B------:R-:W-:Y:S01]  /*9f00*/  VIADD R31, R0, 0x10 ;  /* 0x00000010001f7836 */ /* 0x000fe20000000000 */
[----:B------:R-:W-:Y:S02]  /*9f10*/  ISETP.GE.OR P1, PT, R28, UR5, P4 ;  /* 0x000000051c007c0c */ /* 0x000fe4000a726670 */
[----:B------:R-:W-:Y:S02]  /*9f20*/  ISETP.GE.AND P2, PT, R34, UR4, PT ;  /* 0x0000000422007c0c */ /* 0x000fe4000bf46270 */
[----:B------:R-:W-:Y:S01]  /*9f30*/  ISETP.GE.AND P3, PT, R31, UR4, PT ;  /* 0x000000041f007c0c */ /* 0x000fe2000bf66270 */
[----:B------:R-:W-:Y:S01]  /*9f40*/  IMAD R31, R48, UR6, RZ ;  /* 0x00000006301f7c24 */ /* 0x000fe2000f8e02ff */
[----:B------:R-:W-:-:S02]  /*9f50*/  P2R R50, PR, RZ, 0x40 ;  /* 0x00000040ff327803 */ /* 0x000fc40000000000 */
[----:B------:R-:W-:Y:S01]  /*9f60*/  ISETP.GE.AND P5, PT, R40, UR4, PT ;  /* 0x0000000428007c0c */ /* 0x000fe2000bfa6270 */
[----:B------:R-:W-:Y:S01]  /*9f70*/  IMAD R31, R49, UR7, R31 ;  /* 0x00000007311f7c24 */ /* 0x000fe2000f8e021f */
[----:B------:R-:W-:Y:S02]  /*9f80*/  P2R R51, PR, RZ, 0x8 ;  /* 0x00000008ff337803 */ /* 0x000fe40000000000 */
[----:B------:R-:W-:Y:S01]  /*9f90*/  P2R R52, PR, RZ, 0x4 ;  /* 0x00000004ff347803 */ /* 0x000fe20000000000 */
[----:B------:R-:W-:Y:S01]  /*9fa0*/  IMAD.IADD R35, R33, 0x1, R31 ;  /* 0x0000000121237824 */ /* 0x000fe200078e021f */
[----:B------:R-:W-:Y:S01]  /*9fb0*/  ISETP.GE.OR P0, PT, R28, UR5, P6 ;  /* 0x000000051c007c0c */ /* 0x000fe2000b706670 */
[----:B012---:R-:W-:-:S12]  /*9fc0*/  @P1 BRA `(.L_x_899) ;  /* 0x0000000000301947 */ /* 0x007fd80003800000 */
[----:B------:R-:W0:Y:S01]  /*9fd0*/  LDS.128 R40, [R30+0xa000] ;  /* 0x00a000001e287984 */ /* 0x000e220000000c00 */
        /* <DEDUP_REMOVED lines=10> */
[----:B0-----:R0:W-:Y:S02]  /*a080*/  STG.E.128 desc[UR8][R46.64], R40 ;  /* 0x000000282e007986 */ /* 0x0011e4000c101d08 */
.L_x_899:
[----:B------:R-:W-:Y:S05]  /*a090*/  BSYNC B1 ;  /* 0x0000000000017941 */ /* 0x000fea0003800000 */
.L_x_898:
[----:B------:R-:W-:Y:S04]  /*a0a0*/  BSSY B1, `(.L_x_900) ;  /* 0x0000010000017945 */ /* 0x000fe80003800000 */
[----:B------:R-:W-:Y:S05]  /*a0b0*/  @P0 BRA `(.L_x_901) ;  /* 0x0000000000380947 */ /* 0x000fea0003800000 */
[----:B------:R-:W-:Y:S01]  /*a0c0*/  IADD3 R31, P0, R2, 0x8, RZ ;  /* 0x00000008021f7810 */ /* 0x000fe20007f1e0ff */
[----:B------:R-:W-:Y:S01]  /*a0d0*/  ULDC.64 UR6, c[0x0][0x848] ;  /* 0x0002120000067ab9 */ /* 0x000fe20000000a00 */
[----:B0-----:R-:W-:Y:S01]  /*a0e0*/  IMAD.MOV.U32 R41, RZ, RZ, R35 ;  /* 0x000000ffff297224 */ /* 0x001fe200078e0023 */
        /* <DEDUP_REMOVED lines=11> */
.L_x_901:
[----:B------:R-:W-:Y:S05]  /*a1a0*/  BSYNC B1 ;  /* 0x0000000000017941 */ /* 0x000fea0003800000 */
.L_x_900:
[----:B-1----:R1:W2:Y:S01]  /*a1b0*/  LDS.128 R36, [R30+0xa800] ;  /* 0x00a800001e247984 */ /* 0x0022a20000000c00 */
[C---:B------:R-:W-:Y:S01]  /*a1c0*/  ISETP.GE.OR P1, PT, R28.reuse, UR5, P3 ;  /* 0x000000051c007c0c */ /* 0x040fe20009f26670 */
[----:B------:R-:W-:Y:S01]  /*a1d0*/  BSSY B1, `(.L_x_902) ;  /* 0x0000011000017945 */ /* 0x000fe20003800000 */
[----:B------:R-:W-:-:S11]  /*a1e0*/  ISETP.GE.OR P0, PT, R28, UR5, P2 ;  /* 0x000000051c007c0c */ /* 0x000fd60009706670 */
[----:B-1----:R-:W-:Y:S05]  /*a1f0*/  @P1 BRA `(.L_x_903) ;  /* 0x0000000000381947 */ /* 0x002fea0003800000 */
        /* <DEDUP_REMOVED lines=14> */
.L_x_903:
[----:B------:R-:W-:Y:S05]  /*a2e0*/  BSYNC B1 ;  /* 0x0000000000017941 */ /* 0x000fea0003800000 */
.L_x_902:
[----:B-12---:R1:W2:Y:S01]  /*a2f0*/  LDS.128 R36, [R30+0xac00] ;  /* 0x00ac00001e247984 */ /* 0x0062a20000000c00 */
[----:B------:R-:W-:Y:S01]  /*a300*/  BSSY B1, `(.L_x_904) ;  /* 0x0000011000017945 */ /* 0x000fe20003800000 */
[----:B------:R-:W-:-:S03]  /*a310*/  VIADD R44, R0, 0x28 ;  /* 0x00000028002c7836 */ /* 0x000fc60000000000 */
        /* <DEDUP_REMOVED lines=15> */
.L_x_905:
[----:B------:R-:W-:Y:S05]  /*a410*/  BSYNC B1 ;  /* 0x0000000000017941 */ /* 0x000fea0003800000 */
.L_x_904:
[----:B--23--:R2:W3:Y:S01]  /*a420*/  LDS.128 R36, [R30+0xb000] ;  /* 0x00b000001e247984 */ /* 0x00c4e20000000c00 */
[----:B------:R-:W-:Y:S01]  /*a430*/  ISETP.GE.OR P0, PT, R28, UR5, P5 ;  /* 0x000000051c007c0c */ /* 0x000fe2000af06670 */
[----:B------:R-:W-:Y:S01]  /*a440*/  BSSY B1, `(.L_x_906) ;  /* 0x0000011000017945 */ /* 0x000fe20003800000 */
[----:B------:R-:W-:-:S11]  /*a450*/  ISETP.GE.AND P3, PT, R44, UR4, PT ;  /* 0x000000042c007c0c */ /* 0x000fd6000bf66270 */
        /* <DEDUP_REMOVED lines=14> */
[----:B---3--:R4:W-:Y:S02]  /*a540*/  STG.E.128 desc[UR8][R42.64], R36 ;  /* 0x000000242a007986 */ /* 0x0089e4000c101d08 */
.L_x_907:
[----:B------:R-:W-:Y:S05]  /*a550*/  BSYNC B1 ;  /* 0x0000000000017941 */ /* 0x000fea0003800000 */
.L_x_906:
[----:B---34-:R3:W4:Y:S01]  /*a560*/  LDS.128 R36, [R30+0xb400] ;  /* 0x00b400001e247984 */ /* 0x0187220000000c00 */
[----:B------:R-:W-:Y:S01]  /*a570*/  ISETP.GE.OR P0, PT, R28, UR5, P3 ;  /* 0x000000051c007c0c */ /* 0x000fe20009f06670 */
[----:B------:R-:W-:Y:S01]  /*a580*/  BSSY B1, `(.L_x_908) ;  /* 0x0000011000017945 */ /* 0x000fe20003800000 */
[----:B------:R-:W-:-:S11]  /*a590*/  VIADD R44, R0, 0x30 ;  /* 0x00000030002c7836 */ /* 0x000fd60000000000 */
        /* <DEDUP_REMOVED lines=14> */
[----:B----4-:R0:W-:Y:S02]  /*a680*/  STG.E.128 desc[UR8][R42.64], R36 ;  /* 0x000000242a007986 */ /* 0x0101e4000c101d08 */
.L_x_909:
[----:B------:R-:W-:Y:S05]  /*a690*/  BSYNC B1 ;  /* 0x0000000000017941 */ /* 0x000fea0003800000 */
.L_x_908:
[----:B0---4-:R0:W4:Y:S01]  /*a6a0*/  LDS.128 R36, [R30+0xb800] ;  /* 0x00b800001e247984 */ /* 0x0111220000000c00 */
[----:B------:R-:W-:Y:S01]  /*a6b0*/  ISETP.GE.AND P2, PT, R44, UR4, PT ;  /* 0x000000042c007c0c */ /* 0x000fe2000bf46270 */
[----:B------:R-:W-:Y:S01]  /*a6c0*/  BSSY B1, `(.L_x_910) ;  /* 0x0000012000017945 */ /* 0x000fe20003800000 */
[----:B------:R-:W-:Y:S02]  /*a6d0*/  VIADD R44, R0, 0x38 ;  /* 0x00000038002c7836 */ /* 0x000fe40000000000 */
[----:B------:R-:W-:-:S13]  /*a6e0*/  ISETP.GE.OR P0, PT, R28, UR5, P2 ;  /* 0x000000051c007c0c */ /* 0x000fda0009706670 */
[----:B0-----:R-:W-:Y:S05]  /*a6f0*/  @P0 BRA `(.L_x_911) ;  /* 0x0000000000380947 */ /* 0x001fea0003800000 */
        /* <DEDUP_REMOVED lines=14> */
.L_x_911:
[----:B------:R-:W-:Y:S05]  /*a7e0*/  BSYNC B1 ;  /* 0x0000000000017941 */ /* 0x000fea0003800000 */
.L_x_910:
        /* <DEDUP_REMOVED lines=20> */
.L_x_913:
[----:B------:R-:W-:Y:S05]  /*a930*/  BSYNC B1 ;  /* 0x0000000000017941 */ /* 0x000fea0003800000 */
.L_x_912:
        /* <DEDUP_REMOVED lines=20> */
.L_x_915:
[----:B------:R-:W-:Y:S05]  /*aa80*/  BSYNC B1 ;  /* 0x0000000000017941 */ /* 0x000fea0003800000 */
.L_x_914:
[----:B0---4-:R0:W4:Y:S01]  /*aa90*/  LDS.128 R36, [R30+0xc400] ;  /* 0x00c400001e247984 */ /* 0x0111220000000c00 */
[----:B------:R-:W-:Y:S01]  /*aaa0*/  ISETP.GE.AND P6, PT, R0, UR4, PT ;  /* 0x0000000400007c0c */ /* 0x000fe2000bfc6270 */
[----:B------:R-:W-:Y:S03]  /*aab0*/  BSSY B1, `(.L_x_916) ;  /* 0x0000011000017945 */ /* 0x000fe60003800000 */
[----:B------:R-:W-:Y:S02]  /*aac0*/  P2R R40, PR, RZ, 0x40 ;  /* 0x00000040ff287803 */ /* 0x000fe40000000000 */
[----:B------:R-:W-:-:S13]  /*aad0*/  ISETP.GE.OR P6, PT, R28, UR5, P6 ;  /* 0x000000051c007c0c */ /* 0x000fda000b7c6670 */
[----:B0-----:R-:W-:Y:S05]  /*aae0*/  @P6 BRA `(.L_x_917) ;  /* 0x0000000000346947 */ /* 0x001fea0003800000 */
[----:B------:R-:W-:Y:S01]  /*aaf0*/  IADD3 R31, P6, R2, 0x48, RZ ;  /* 0x00000048021f7810 */ /* 0x000fe20007fde0ff */
[----:B------:R-:W-:Y:S01]  /*ab00*/  ULDC.64 UR4, c[0x0][0x848] ;  /* 0x0002120000047ab9 */ /* 0x000fe20000000a00 */
[----:B------:R-:W-:Y:S01]  /*ab10*/  IMAD.MOV.U32 R33, RZ, RZ, R35 ;  /* 0x000000ffff217224 */ /* 0x000fe200078e0023 */
[----:B------:R-:W-:Y:S02]  /*ab20*/  ULDC.64 UR6, c[0x0][0x208] ;  /* 0x0000820000067ab9 */ /* 0x000fe40000000a00 */
        /* <DEDUP_REMOVED lines=8> */
[----:B----4-:R0:W-:Y:S02]  /*abb0*/  STG.E.128 desc[UR6][R34.64], R36 ;  /* 0x0000002422007986 */ /* 0x0101e4000c101d06 */
.L_x_917:
[----:B------:R-:W-:Y:S05]  /*abc0*/  BSYNC B1 ;  /* 0x0000000000017941 */ /* 0x000fea0003800000 */
.L_x_916:
[----:B------:R-:W-:Y:S01]  /*abd0*/  ULDC.64 UR4, c[0x0][0x820] ;  /* 0x0002080000047ab9 */ /* 0x000fe20000000a00 */
[----:B0-----:R-:W-:Y:S01]  /*abe0*/  P2R R34, PR, RZ, 0x2 ;  /* 0x00000002ff227803 */ /* 0x001fe20000000000 */
[----:B------:R-:W-:Y:S01]  /*abf0*/  IMAD R0, R225, UR4, RZ ;  /* 0x00000004e1007c24 */ /* 0x000fe2000f8e02ff */
[----:B------:R-:W-:Y:S01]  /*ac00*/  P2R R35, PR, RZ, 0x1 ;  /* 0x00000001ff237803 */ /* 0x000fe20000000000 */
[----:B------:R-:W-:Y:S01]  /*ac10*/  IMAD.WIDE.U32 R32, R224, UR4, R28 ;  /* 0x00000004e0207c25 */ /* 0x000fe2000f8e001c */
[----:B------:R-:W-:Y:S01]  /*ac20*/  ISETP.NE.AND P1, PT, R51, RZ, PT ;  /* 0x000000ff3300720c */ /* 0x000fe20003f25270 */
[----:B------:R-:W-:Y:S01]  /*ac30*/  ULDC UR6, c[0x0][0x80c] ;  /* 0x0002030000067ab9 */ /* 0x000fe20000000800 */
[----:B------:R-:W-:Y:S01]  /*ac40*/  ISETP.NE.AND P0, PT, R52, RZ, PT ;  /* 0x000000ff3400720c */ /* 0x000fe20003f05270 */
[----:B------:R-:W-:Y:S01]  /*ac50*/  IMAD R29, R224, UR5, R0 ;  /* 0x00000005e01d7c24 */ /* 0x000fe2000f8e0200 */
[C---:B------:R-:W-:Y:S01]  /*ac60*/  ISETP.GE.OR P1, PT, R28.reuse, UR6, P1 ;  /* 0x000000061c007c0c */ /* 0x040fe20008f26670 */
[----:B------:R-:W-:Y:S01]  /*ac70*/  ULDC.64 UR4, c[0x0][0x828] ;  /* 0x00020a0000047ab9 */ /* 0x000fe20000000a00 */
[----:B------:R-:W-:Y:S01]  /*ac80*/  ISETP.GE.OR P0, PT, R28, UR6, P0 ;  /* 0x000000061c007c0c */ /* 0x000fe20008706670 */
[----:B------:R-:W-:Y:S01]  /*ac90*/  IMAD.IADD R33, R33, 0x1, R29 ;  /* 0x0000000121217824 */ /* 0x000fe200078e021d */
[----:B------:R-:W-:Y:S01]  /*aca0*/  ISETP.NE.AND P6, PT, R40, RZ, PT ;  /* 0x000000ff2800720c */ /* 0x000fe20003fc5270 */
[----:B------:R-:W-:Y:S01]  /*acb0*/  IMAD R0, R48, UR4, RZ ;  /* 0x0000000430007c24 */ /* 0x000fe2000f8e02ff */
[----:B------:R-:W-:Y:S01]  /*acc0*/  P2R R43, PR, RZ, 0x2 ;  /* 0x00000002ff2b7803 */ /* 0x000fe20000000000 */
[C---:B------:R-:W-:Y:S01]  /*acd0*/  IMAD.WIDE.U32 R40, R49.reuse, UR4, R32 ;  /* 0x0000000431287c25 */ /* 0x040fe2000f8e0020 */
[----:B------:R-:W-:Y:S01]  /*ace0*/  P2R R44, PR, RZ, 0x1 ;  /* 0x00000001ff2c7803 */ /* 0x000fe20000000000 */
[----:B------:R-:W-:Y:S01]  /*acf0*/  BSSY B1, `(.L_x_918) ;  /* 0x000001e000017945 */ /* 0x000fe20003800000 */
[----:B------:R-:W-:Y:S01]  /*ad00*/  ISETP.NE.AND P1, PT, R34, RZ, PT ;  /* 0x000000ff2200720c */ /* 0x000fe20003f25270 */
[----:B----4-:R-:W-:Y:S01]  /*ad10*/  IMAD R37, R49, UR5, R0 ;  /* 0x0000000531257c24 */ /* 0x010fe2000f8e0200 */
[----:B------:R-:W-:-:S02]  /*ad20*/  ISETP.NE.AND P0, PT, R35, RZ, PT ;  /* 0x000000ff2300720c */ /* 0x000fc40003f05270 */
[----:B------:R0:W4:Y:S01]  /*ad30*/  LDS.128 R32, [R30] ;  /* 0x000000001e207984 */ /* 0x0001220000000c00 */
[----:B------:R-:W-:Y:S01]  /*ad40*/  ISETP.GE.OR P4, PT, R28, UR6, P4 ;  /* 0x000000061c007c0c */ /* 0x000fe2000a786670 */
[----:B------:R-:W-:Y:S01]  /*ad50*/  IMAD.IADD R37, R41, 0x1, R37 ;  /* 0x0000000129257824 */ /* 0x000fe200078e0225 */
[----:B------:R-:W-:Y:S02]  /*ad60*/  P2R R31, PR, RZ, 0x4 ;  /* 0x00000004ff1f7803 */ /* 0x000fe40000000000 */
[----:B------:R-:W-:Y:S02]  /*ad70*/  ISETP.NE.AND P2, PT, R50, RZ, PT ;  /* 0x000000ff3200720c */ /* 0x000fe40003f45270 */
[C---:B------:R-:W-:Y:S02]  /*ad80*/  ISETP.GE.OR P5, PT, R28.reuse, UR6, P5 ;  /* 0x000000061c007c0c */ /* 0x040fe4000afa6670 */
[C---:B------:R-:W-:Y:S02]  /*ad90*/  ISETP.GE.OR P2, PT, R28.reuse, UR6, P2 ;  /* 0x000000061c007c0c */ /* 0x040fe40009746670 */
[----:B------:R-:W-:-:S02]  /*ada0*/  ISETP.GE.OR P3, PT, R28, UR6, P3 ;  /* 0x000000061c007c0c */ /* 0x000fc40009f66670 */
[----:B------:R-:W-:Y:S02]  /*adb0*/  P2R R42, PR, RZ, 0x4 ;  /* 0x00000004ff2a7803 */ /* 0x000fe40000000000 */
[----:B------:R-:W-:Y:S02]  /*adc0*/  ISETP.NE.AND P2, PT, R31, RZ, PT ;  /* 0x000000ff1f00720c */ /* 0x000fe40003f45270 */
[C---:B------:R-:W-:Y:S02]  /*add0*/  ISETP.GE.OR P1, PT, R28.reuse, UR6, P1 ;  /* 0x000000061c007c0c */ /* 0x040fe40008f26670 */
[C---:B------:R-:W-:Y:S02]  /*ade0*/  ISETP.GE.OR P2, PT, R28.reuse, UR6, P2 ;  /* 0x000000061c007c0c */ /* 0x040fe40009746670 */
[C---:B------:R-:W-:Y:S02]  /*adf0*/  ISETP.GE.OR P0, PT, R28.reuse, UR6, P0 ;  /* 0x000000061c007c0c */ /* 0x040fe40008706670 */
[----:B------:R-:W-:Y:S01]  /*ae00*/  ISETP.GE.OR P6, PT, R28, UR6, P6 ;  /* 0x000000061c007c0c */ /* 0x000fe2000b7c6670 */
[----:B0-----:R-:W-:-:S12]  /*ae10*/  @P4 BRA `(.L_x_919) ;  /* 0x00000000002c4947 */ /* 0x001fd80003800000 */
        /* <DEDUP_REMOVED lines=10> */
[----:B----4-:R0:W-:Y:S02]  /*aec0*/  STG.E.128 desc[UR8][R38.64], R32 ;  /* 0x0000002026007986 */ /* 0x0101e4000c101d08 */
.L_x_919:
[----:B------:R-:W-:Y:S05]  /*aed0*/  BSYNC B1 ;  /* 0x0000000000017941 */ /* 0x000fea0003800000 */
.L_x_918:
[----:B0---4-:R0:W4:Y:S01]  /*aee0*/  LDS.128 R32, [R30+0x400] ;  /* 0x000400001e207984 */ /* 0x0111220000000c00 */
[----:B------:R-:W-:Y:S01]  /*aef0*/  ISETP.NE.AND P4, PT, R42, RZ, PT ;  /* 0x000000ff2a00720c */ /* 0x000fe20003f85270 */
[----:B------:R-:W-:-:S12]  /*af00*/  BSSY B1, `(.L_x_920) ;  /* 0x0000010000017945 */ /* 0x000fd80003800000 */
[----:B0-----:R-:W-:Y:S05]  /*af10*/  @P4 BRA `(.L_x_921) ;  /* 0x0000000000384947 */ /* 0x001fea0003800000 */
        /* <DEDUP_REMOVED lines=14> */
.L_x_921:
[----:B------:R-:W-:Y:S05]  /*b000*/  BSYNC B1 ;  /* 0x0000000000017941 */ /* 0x000fea0003800000 */
.L_x_920:
        /* <DEDUP_REMOVED lines=18> */
.L_x_923:
[----:B------:R-:W-:Y:S05]  /*b130*/  BSYNC B1 ;  /* 0x0000000000017941 */ /* 0x000fea0003800000 */
.L_x_922:
[----:B-123--:R-:W1:Y:S01]  /*b140*/  LDS.128 R28, [R30+0xc00] ;  /* 0x000c00001e1c7984 */ /* 0x00ee620000000c00 */
[----:B------:R-:W-:Y:S01]  /*b150*/  ISETP.NE.AND P4, PT, R44, RZ, PT ;  /* 0x000000ff2c00720c */ /* 0x000fe20003f85270 */
[----:B------:R-:W-:-:S12]  /*b160*/  BSSY B1, `(.L_x_924) ;  /* 0x0000010000017945 */ /* 0x000fd80003800000 */
        /* <DEDUP_REMOVED lines=14> */
[----:B-1----:R2:W-:Y:S02]  /*b250*/  STG.E.128 desc[UR8][R34.64], R28 ;  /* 0x0000001c22007986 */ /* 0x0025e4000c101d08 */
.L_x_925:
[----:B------:R-:W-:Y:S05]  /*b260*/  BSYNC B1 ;  /* 0x0000000000017941 */ /* 0x000fea0003800000 */
.L_x_924:
[----:B------:R-:W-:Y:S04]  /*b270*/  BSSY B1, `(.L_x_926) ;  /* 0x0000010000017945 */ /* 0x000fe80003800000 */
        /* <DEDUP_REMOVED lines=15> */
.L_x_927:
[----:B------:R-:W-:Y:S05]  /*b370*/  BSYNC B1 ;  /* 0x0000000000017941 */ /* 0x000fea0003800000 */
.L_x_926:
[----:B------:R-:W-:Y:S04]  /*b380*/  BSSY B1, `(.L_x_928) ;  /* 0x0000010000017945 */ /* 0x000fe80003800000 */
[----:B------:R-:W-:Y:S05]  /*b390*/  @P3 BRA `(.L_x_929) ;  /* 0x0000000000383947 */ /* 0x000fea0003800000 */
[----:B---3--:R-:W-:Y:S01]  /*b3a0*/  IADD3 R7, P3, R2, 0x28, RZ ;  /* 0x0000002802077810 */ /* 0x008fe20007f7e0ff */
        /* <DEDUP_REMOVED lines=13> */
.L_x_929:
[----:B------:R-:W-:Y:S05]  /*b480*/  BSYNC B1 ;  /* 0x0000000000017941 */ /* 0x000fea0003800000 */
.L_x_928:
        /* <DEDUP_REMOVED lines=16> */
.L_x_931:
[----:B------:R-:W-:Y:S05]  /*b590*/  BSYNC B1 ;  /* 0x0000000000017941 */ /* 0x000fea0003800000 */
.L_x_930:
        /* <DEDUP_REMOVED lines=16> */
.L_x_933:
[----:B------:R-:W-:Y:S05]  /*b6a0*/  BSYNC B1 ;  /* 0x0000000000017941 */ /* 0x000fea0003800000 */
.L_x_932:
        /* <DEDUP_REMOVED lines=16> */
.L_x_935:
[----:B------:R-:W-:Y:S05]  /*b7b0*/  BSYNC B1 ;  /* 0x0000000000017941 */ /* 0x000fea0003800000 */
.L_x_934:
[----:B------:R-:W-:Y:S05]  /*b7c0*/  @P6 BRA `(.L_x_878) ;  /* 0x0000004000b86947 */ /* 0x000fea0003800000 */
[----:B---3--:R-:W-:Y:S01]  /*b7d0*/  IADD3 R5, P0, R2, 0x48, RZ ;  /* 0x0000004802057810 */ /* 0x008fe20007f1e0ff */
        /* <DEDUP_REMOVED lines=14> */
.L_x_896:
[----:B------:R-:W2:Y:S01]  /*b8c0*/  LDC.64 R4, c[0x0][0x878] ;  /* 0x00021e00ff047b82 */ /* 0x000ea20000000a00 */
[----:B------:R-:W-:-:S07]  /*b8d0*/  ULDC.64 UR4, c[0x0][0x208] ;  /* 0x0000820000047ab9 */ /* 0x000fce0000000a00 */
[----:B------:R-:W3:Y:S08]  /*b8e0*/  LDC.64 R6, c[0x0][0x870] ;  /* 0x00021c00ff067b82 */ /* 0x000ef00000000a00 */
[----:B-1----:R-:W1:Y:S01]  /*b8f0*/  LDC.64 R2, c[0x0][0x870] ;  /* 0x00021c00ff027b82 */ /* 0x002e620000000a00 */
[----:B--2---:R-:W-:-:S04]  /*b900*/  ISETP.NE.U32.AND P0, PT, R4, RZ, PT ;  /* 0x000000ff0400720c */ /* 0x004fc80003f05070 */
[----:B------:R-:W-:Y:S02]  /*b910*/  ISETP.NE.AND.EX P0, PT, R5, RZ, PT, P0 ;  /* 0x000000ff0500720c */ /* 0x000fe40003f05300 */
[----:B---3--:R-:W-:-:S04]  /*b920*/  ISETP.NE.U32.AND P1, PT, R6, RZ, PT ;  /* 0x000000ff0600720c */ /* 0x008fc80003f25070 */
[----:B------:R-:W-:Y:S01]  /*b930*/  ISETP.NE.AND.EX P1, PT, R7, RZ, PT, P1 ;  /* 0x000000ff0700720c */ /* 0x000fe20003f25310 */
[----:B-1----:R-:W-:-:S06]  /*b940*/  IMAD.WIDE R8, R236, 0x4, R2 ;  /* 0x00000004ec087825 */ /* 0x002fcc00078e0202 */
[----:B------:R-:W1:Y:S06]  /*b950*/  @P0 LDC.64 R4, c[0x0][0x878] ;  /* 0x00021e00ff040b82 */ /* 0x000e6c0000000a00 */
[----:B------:R-:W2:Y:S01]  /*b960*/  @P1 LDG.E R7, desc[UR4][R8.64] ;  /* 0x0000000408071981 */ /* 0x000ea2000c1e1900 */
[----:B-1----:R-:W-:-:S05]  /*b970*/  @P0 IMAD.WIDE R4, R236, 0x4, R4 ;  /* 0x00000004ec040825 */ /* 0x002fca00078e0204 */
[----:B------:R1:W3:Y:S01]  /*b980*/  @P0 LDG.E R0, desc[UR4][R4.64] ;  /* 0x0000000404000981 */ /* 0x0002e2000c1e1900 */
[----:B------:R-:W-:Y:S01]  /*b990*/  ULDC UR4, c[0x0][0x808] ;  /* 0x0002020000047ab9 */ /* 0x000fe20000000800 */
[----:B------:R-:W4:Y:S02]  /*b9a0*/  S2R R2, SR_TID.X ;  /* 0x0000000000027919 */ /* 0x000f240000002100 */
[----:B----4-:R-:W-:-:S05]  /*b9b0*/  VIADD R11, R2, 0xffffff80 ;  /* 0xffffff80020b7836 */ /* 0x010fca0000000000 */
[----:B------:R-:W-:-:S04]  /*b9c0*/  SHF.R.S32.HI R2, RZ, 0x1f, R11 ;  /* 0x0000001fff027819 */ /* 0x000fc8000001140b */
[----:B0-----:R-:W-:Y:S02]  /*b9d0*/  LEA.HI R10, R2, R11, RZ, 0x5 ;  /* 0x0000000b020a7211 */ /* 0x001fe400078f28ff */
[----:B------:R-:W-:Y:S02]  /*b9e0*/  CS2R R2, SRZ ;  /* 0x0000000000027805 */ /* 0x000fe4000001ff00 */
[----:B------:R-:W-:Y:S02]  /*b9f0*/  LOP3.LUT R6, R10, 0x1fffffe0, RZ, 0xc0, !PT ;  /* 0x1fffffe00a067812 */ /* 0x000fe400078ec0ff */
[----:B------:R-:W-:-:S03]  /*ba00*/  SHF.R.S32.HI R17, RZ, 0x5, R10 ;  /* 0x00000005ff117819 */ /* 0x000fc6000001140a */
[----:B------:R-:W-:-:S04]  /*ba10*/  IMAD.IADD R10, R11, 0x1, -R6 ;  /* 0x000000010b0a7824 */ /* 0x000fc800078e0a06 */
[----:B-1----:R-:W-:-:S05]  /*ba20*/  IMAD.SHL.U32 R4, R10, 0x8, RZ ;  /* 0x000000080a047824 */ /* 0x002fca00078e00ff */
[----:B------:R-:W-:Y:S01]  /*ba30*/  SHF.R.S32.HI R5, RZ, 0x1f, R4 ;  /* 0x0000001fff057819 */ /* 0x000fe20000011404 */
[--C-:B--2---:R-:W-:Y:S01]  /*ba40*/  @P1 IMAD.MOV.U32 R2, RZ, RZ, R7.reuse ;  /* 0x000000ffff021224 */ /* 0x104fe200078e0007 */
[----:B------:R-:W-:-:S04]  /*ba50*/  @P1 SHF.R.S32.HI R3, RZ, 0x1f, R7 ;  /* 0x0000001fff031819 */ /* 0x000fc80000011407 */
[----:B------:R-:W-:Y:S02]  /*ba60*/  IADD3 R6, P2, R17, R2, RZ ;  /* 0x0000000211067210 */ /* 0x000fe40007f5e0ff */
        /* <DEDUP_REMOVED lines=9> */
.L_x_936:
[----:B------:R-:W2:Y:S01]  /*bb00*/  LDL.LU R0, [R1+0xc] ;  /* 0x00000c0001007983 */ /* 0x000ea20000300800 */
[----:B------:R-:W-:Y:S01]  /*bb10*/  ULDC.64 UR6, c[0x0][0x820] ;  /* 0x0002080000067ab9 */ /* 0x000fe20000000a00 */
[----:B------:R-:W-:Y:S02]  /*bb20*/  ULDC UR5, c[0x0][0x80c] ;  /* 0x0002030000057ab9 */ /* 0x000fe40000000800 */
[----:B------:R-:W3:Y:S04]  /*bb30*/  LDL R225, [R1+0x10] ;  /* 0x0000100001e17983 */ /* 0x000ee80000100800 */
[----:B------:R-:W4:Y:S01]  /*bb40*/  LDL R224, [R1+0x8] ;  /* 0x0000080001e07983 */ /* 0x000f220000100800 */
[C---:B------:R-:W-:Y:S01]  /*bb50*/  LEA.HI.X.SX32 R7, R17.reuse, R3, 0x1, P2 ;  /* 0x0000000311077211 */ /* 0x040fe200010f0eff */
[C---:B------:R-:W-:Y:S01]  /*bb60*/  VIADD R8, R17.reuse, 0x8 ;  /* 0x0000000811087836 */ /* 0x040fe20000000000 */
[----:B------:R-:W-:Y:S01]  /*bb70*/  SEL R15, R236, RZ, !P1 ;  /* 0x000000ffec0f7207 */ /* 0x000fe20004800000 */
[----:B------:R-:W-:Y:S01]  /*bb80*/  VIADD R10, R17, 0x20 ;  /* 0x00000020110a7836 */ /* 0x000fe20000000000 */
[----:B------:R-:W-:Y:S01]  /*bb90*/  BSSY B1, `(.L_x_937) ;  /* 0x0000029000017945 */ /* 0x000fe20003800000 */
[----:B--2---:R-:W-:Y:S01]  /*bba0*/  R2UR UR8, R0 ;  /* 0x00000000000872ca */ /* 0x004fe200000e0000 */
[----:B---3--:R-:W-:-:S04]  /*bbb0*/  IMAD R0, R225, UR6, RZ ;  /* 0x00000006e1007c24 */ /* 0x008fc8000f8e02ff */
[C---:B----4-:R-:W-:Y:S02]  /*bbc0*/  IMAD R9, R224.reuse, UR7, R0 ;  /* 0x00000007e0097c24 */ /* 0x050fe4000f8e0200 */
[----:B------:R-:W-:Y:S02]  /*bbd0*/  VIADD R0, R17, 0x10 ;  /* 0x0000001011007836 */ /* 0x000fe40000000000 */
[----:B------:R-:W-:-:S04]  /*bbe0*/  IMAD.WIDE.U32 R2, R224, UR6, R4 ;  /* 0x00000006e0027c25 */ /* 0x000fc8000f8e0004 */
[----:B------:R-:W-:Y:S01]  /*bbf0*/  UIMAD UR4, UR8, -0x50, UR4 ;  /* 0xffffffb0080478a4 */ /* 0x000fe2000f8e0204 */
[----:B------:R-:W-:Y:S01]  /*bc00*/  ULDC.64 UR6, c[0x0][0x828] ;  /* 0x00020a0000067ab9 */ /* 0x000fe20000000a00 */
[----:B------:R-:W-:Y:S02]  /*bc10*/  IMAD.IADD R3, R9, 0x1, R3 ;  /* 0x0000000109037824 */ /* 0x000fe400078e0203 */
[----:B------:R-:W-:Y:S02]  /*bc20*/  IMAD.U32 R13, RZ, RZ, UR8 ;  /* 0x00000008ff0d7e24 */ /* 0x000fe4000f8e00ff */
[----:B------:R-:W-:Y:S02]  /*bc30*/  ISETP.GE.AND P0, PT, R17, UR4, PT ;  /* 0x0000000411007c0c */ /* 0x000fe4000bf06270 */
[----:B------:R-:W-:Y:S02]  /*bc40*/  ISETP.GE.AND P5, PT, R0, UR4, PT ;  /* 0x0000000400007c0c */ /* 0x000fe4000bfa6270 */
[----:B------:R-:W-:-:S02]  /*bc50*/  SHF.R.S32.HI R0, RZ, 0x1f, R236 ;  /* 0x0000001fff007819 */ /* 0x000fc400000114ec */
[----:B------:R-:W-:Y:S02]  /*bc60*/  ISETP.GE.OR P2, PT, R4, UR5, P0 ;  /* 0x0000000504007c0c */ /* 0x000fe40008746670 */
[----:B------:R-:W-:Y:S02]  /*bc70*/  SEL R12, R0, RZ, !P1 ;  /* 0x000000ff000c7207 */ /* 0x000fe40004800000 */
[----:B------:R-:W-:Y:S01]  /*bc80*/  ISETP.GE.AND P6, PT, R8, UR4, PT ;  /* 0x0000000408007c0c */ /* 0x000fe2000bfc6270 */
[----:B------:R-:W-:Y:S01]  /*bc90*/  VIADD R8, R17, 0x18 ;  /* 0x0000001811087836 */ /* 0x000fe20000000000 */
[----:B------:R-:W-:Y:S01]  /*bca0*/  ISETP.GE.AND P3, PT, R10, UR4, PT ;  /* 0x000000040a007c0c */ /* 0x000fe2000bf66270 */
[----:B------:R-:W-:Y:S01]  /*bcb0*/  IMAD R0, R12, UR6, RZ ;  /* 0x000000060c007c24 */ /* 0x000fe2000f8e02ff */
[----:B------:R-:W-:Y:S01]  /*bcc0*/  P2R R14, PR, RZ, 0x40 ;  /* 0x00000040ff0e7803 */ /* 0x000fe20000000000 */
[----:B------:R-:W-:Y:S01]  /*bcd0*/  IMAD.WIDE.U32 R10, R15, UR6, R2 ;  /* 0x000000060f0a7c25 */ /* 0x000fe2000f8e0002 */
[----:B------:R-:W-:-:S02]  /*bce0*/  ISETP.GE.AND P4, PT, R8, UR4, PT ;  /* 0x0000000408007c0c */ /* 0x000fc4000bf86270 */
[----:B------:R-:W-:Y:S01]  /*bcf0*/  P2R R16, PR, RZ, 0x20 ;  /* 0x00000020ff107803 */ /* 0x000fe20000000000 */
[----:B------:R-:W-:Y:S01]  /*bd00*/  IMAD R9, R15, UR7, R0 ;  /* 0x000000070f097c24 */ /* 0x000fe2000f8e0200 */
[----:B------:R-:W-:Y:S01]  /*bd10*/  P2R R18, PR, RZ, 0x10 ;  /* 0x00000010ff127803 */ /* 0x000fe20000000000 */
[----:B------:R-:W-:Y:S01]  /*bd20*/  IMAD.WIDE R2, R13, 0x50, R6 ;  /* 0x000000500d027825 */ /* 0x000fe200078e0206 */
        /* <DEDUP_REMOVED lines=15> */
.L_x_938:
[----:B------:R-:W-:Y:S05]  /*be20*/  BSYNC B1 ;  /* 0x0000000000017941 */ /* 0x000fea0003800000 */
.L_x_937:
        /* <DEDUP_REMOVED lines=13> */
[----:B0-----:R-:W-:Y:S01]  /*bf00*/  LEA R20, P1, R6, UR6, 0x1 ;  /* 0x0000000606147c11 */ /* 0x001fe2000f8208ff */
[----:B------:R-:W-:-:S05]  /*bf10*/  IMAD.IADD R7, R7, 0x1, R13 ;  /* 0x0000000107077824 */ /* 0x000fca00078e020d */
[----:B------:R-:W-:-:S05]  /*bf20*/  LEA.HI.X R21, R6, UR7, R7, 0x1, P1 ;  /* 0x0000000706157c11 */ /* 0x000fca00088f0c07 */
[----:B------:R1:W-:Y:S02]  /*bf30*/  STG.E.128 desc[UR8][R20.64], RZ ;  /* 0x000000ff14007986 */ /* 0x0003e4000c101d08 */
.L_x_940:
[----:B------:R-:W-:Y:S05]  /*bf40*/  BSYNC B1 ;  /* 0x0000000000017941 */ /* 0x000fea0003800000 */
.L_x_939:
        /* <DEDUP_REMOVED lines=13> */
[----:B01----:R-:W-:Y:S01]  /*c020*/  LEA R20, P2, R6, UR6, 0x1 ;  /* 0x0000000606147c11 */ /* 0x003fe2000f8408ff */
[----:B------:R-:W-:-:S05]  /*c030*/  IMAD.IADD R7, R7, 0x1, R13 ;  /* 0x0000000107077824 */ /* 0x000fca00078e020d */
[----:B------:R-:W-:-:S05]  /*c040*/  LEA.HI.X R21, R6, UR7, R7, 0x1, P2 ;  /* 0x0000000706157c11 */ /* 0x000fca00090f0c07 */
[----:B------:R2:W-:Y:S02]  /*c050*/  STG.E.128 desc[UR8][R20.64], RZ ;  /* 0x000000ff14007986 */ /* 0x0005e4000c101d08 */
.L_x_942:
[----:B------:R-:W-:Y:S05]  /*c060*/  BSYNC B1 ;  /* 0x0000000000017941 */ /* 0x000fea0003800000 */
.L_x_941:
        /* <DEDUP_REMOVED lines=14> */
[----:B012---:R-:W-:Y:S01]  /*c150*/  LEA R20, P1, R6, UR6, 0x1 ;  /* 0x0000000606147c11 */ /* 0x007fe2000f8208ff */
[----:B------:R-:W-:-:S05]  /*c160*/  IMAD.IADD R7, R7, 0x1, R13 ;  /* 0x0000000107077824 */ /* 0x000fca00078e020d */
[----:B------:R-:W-:-:S05]  /*c170*/  LEA.HI.X R21, R6, UR7, R7, 0x1, P1 ;  /* 0x0000000706157c11 */ /* 0x000fca00088f0c07 */
[----:B------:R3:W-:Y:S02]  /*c180*/  STG.E.128 desc[UR8][R20.64], RZ ;  /* 0x000000ff14007986 */ /* 0x0007e4000c101d08 */
.L_x_944:
[----:B------:R-:W-:Y:S05]  /*c190*/  BSYNC B1 ;  /* 0x0000000000017941 */ /* 0x000fea0003800000 */
.L_x_943:
[----:B------:R-:W-:Y:S01]  /*c1a0*/  BSSY B1, `(.L_x_945) ;  /* 0x0000011000017945 */ /* 0x000fe20003800000 */
[----:B------:R-:W-:-:S03]  /*c1b0*/  ISETP.GE.AND P1, PT, R22, UR4, PT ;  /* 0x0000000416007c0c */ /* 0x000fc6000bf26270 */
        /* <DEDUP_REMOVED lines=11> */
[----:B0123--:R-:W-:Y:S01]  /*c270*/  LEA R20, P2, R6, UR6, 0x1 ;  /* 0x0000000606147c11 */ /* 0x00ffe2000f8408ff */
[----:B------:R-:W-:-:S05]  /*c280*/  IMAD.IADD R7, R7, 0x1, R13 ;  /* 0x0000000107077824 */ /* 0x000fca00078e020d */
[----:B------:R-:W-:-:S05]  /*c290*/  LEA.HI.X R21, R6, UR7, R7, 0x1, P2 ;  /* 0x0000000706157c11 */ /* 0x000fca00090f0c07 */
[----:B------:R4:W-:Y:S02]  /*c2a0*/  STG.E.128 desc[UR8][R20.64], RZ ;  /* 0x000000ff14007986 */ /* 0x0009e4000c101d08 */
.L_x_946:
[----:B------:R-:W-:Y:S05]  /*c2b0*/  BSYNC B1 ;  /* 0x0000000000017941 */ /* 0x000fea0003800000 */
.L_x_945:
[----:B------:R-:W-:Y:S01]  /*c2c0*/  ISETP.GE.OR P2, PT, R4, UR5, P1 ;  /* 0x0000000504007c0c */ /* 0x000fe20008f46670 */
[----:B------:R-:W-:Y:S01]  /*c2d0*/  BSSY B1, `(.L_x_947) ;  /* 0x0000011000017945 */ /* 0x000fe20003800000 */
[----:B------:R-:W-:-:S11]  /*c2e0*/  VIADD R22, R17, 0x30 ;  /* 0x0000003011167836 */ /* 0x000fd60000000000 */
        /* <DEDUP_REMOVED lines=15> */
.L_x_948:
[----:B------:R-:W-:Y:S05]  /*c3e0*/  BSYNC B1 ;  /* 0x0000000000017941 */ /* 0x000fea0003800000 */
.L_x_947:
[----:B------:R-:W-:Y:S01]  /*c3f0*/  ISETP.GE.AND P2, PT, R22, UR4, PT ;  /* 0x0000000416007c0c */ /* 0x000fe2000bf46270 */
[----:B------:R-:W-:Y:S01]  /*c400*/  BSSY B1, `(.L_x_949) ;  /* 0x0000014000017945 */ /* 0x000fe20003800000 */
[C---:B------:R-:W-:Y:S02]  /*c410*/  VIADD R22, R17.reuse, 0x38 ;  /* 0x0000003811167836 */ /* 0x040fe40000000000 */
        /* <DEDUP_REMOVED lines=18> */
.L_x_950:
[----:B------:R-:W-:Y:S05]  /*c540*/  BSYNC B1 ;  /* 0x0000000000017941 */ /* 0x000fea0003800000 */
.L_x_949:
[----:B------:R-:W-:Y:S01]  /*c550*/  ISETP.GE.AND P3, PT, R22, UR4, PT ;  /* 0x0000000416007c0c */ /* 0x000fe2000bf66270 */
        /* <DEDUP_REMOVED lines=17> */
.L_x_952:
[----:B------:R-:W-:Y:S05]  /*c670*/  BSYNC B1 ;  /* 0x0000000000017941 */ /* 0x000fea0003800000 */
.L_x_951:
        /* <DEDUP_REMOVED lines=18> */
.L_x_954:
[----:B------:R-:W-:Y:S05]  /*c7a0*/  BSYNC B1 ;  /* 0x0000000000017941 */ /* 0x000fea0003800000 */
.L_x_953:
        /* <DEDUP_REMOVED lines=18> */
.L_x_956:
[----:B------:R-:W-:Y:S05]  /*c8d0*/  BSYNC B1 ;  /* 0x0000000000017941 */ /* 0x000fea0003800000 */
.L_x_955:
[----:B------:R-:W-:Y:S01]  /*c8e0*/  ULDC.64 UR4, c[0x0][0x850] ;  /* 0x0002140000047ab9 */ /* 0x000fe20000000a00 */
[----:B------:R-:W-:Y:S01]  /*c8f0*/  ULDC UR6, c[0x0][0x83c] ;  /* 0x00020f0000067ab9 */ /* 0x000fe20000000800 */
[----:B------:R-:W-:Y:S01]  /*c900*/  IMAD R0, R225, UR4, RZ ;  /* 0x00000004e1007c24 */ /* 0x000fe2000f8e02ff */
[----:B0-----:R-:W-:Y:S01]  /*c910*/  P2R R8, PR, RZ, 0x8 ;  /* 0x00000008ff087803 */ /* 0x001fe20000000000 */
[----:B------:R-:W-:Y:S01]  /*c920*/  IMAD.WIDE.U32 R6, R224, UR4, R4 ;  /* 0x00000004e0067c25 */ /* 0x000fe2000f8e0004 */
[----:B------:R-:W-:Y:S01]  /*c930*/  P2R R9, PR, RZ, 0x10 ;  /* 0x00000010ff097803 */ /* 0x000fe20000000000 */
[----:B------:R-:W-:Y:S01]  /*c940*/  BSSY B1, `(.L_x_957) ;  /* 0x0000029000017945 */ /* 0x000fe20003800000 */
[----:B------:R-:W-:Y:S01]  /*c950*/  ISETP.GE.OR P0, PT, R4, UR6, P0 ;  /* 0x0000000604007c0c */ /* 0x000fe20008706670 */
[----:B------:R-:W-:Y:S01]  /*c960*/  IMAD R5, R224, UR5, R0 ;  /* 0x00000005e0057c24 */ /* 0x000fe2000f8e0200 */
[----:B------:R-:W-:Y:S01]  /*c970*/  ISETP.NE.AND P3, PT, R14, RZ, PT ;  /* 0x000000ff0e00720c */ /* 0x000fe20003f65270 */
[----:B------:R-:W-:Y:S01]  /*c980*/  ULDC.64 UR4, c[0x0][0x858] ;  /* 0x0002160000047ab9 */ /* 0x000fe20000000a00 */
[----:B------:R-:W-:Y:S01]  /*c990*/  ISETP.NE.AND P4, PT, R16, RZ, PT ;  /* 0x000000ff1000720c */ /* 0x000fe20003f85270 */
[----:B------:R-:W-:Y:S01]  /*c9a0*/  IMAD.IADD R7, R5, 0x1, R7 ;  /* 0x0000000105077824 */ /* 0x000fe200078e0207 */
[----:B------:R-:W-:Y:S01]  /*c9b0*/  P2R R10, PR, RZ, 0x20 ;  /* 0x00000020ff0a7803 */ /* 0x000fe20000000000 */
[----:B------:R-:W-:Y:S01]  /*c9c0*/  IMAD R0, R12, UR4, RZ ;  /* 0x000000040c007c24 */ /* 0x000fe2000f8e02ff */
[----:B------:R-:W-:-:S02]  /*c9d0*/  ISETP.NE.AND P5, PT, R18, RZ, PT ;  /* 0x000000ff1200720c */ /* 0x000fc40003fa5270 */
[C---:B------:R-:W-:Y:S01]  /*c9e0*/  ISETP.GE.OR P3, PT, R4.reuse, UR6, P3 ;  /* 0x0000000604007c0c */ /* 0x040fe20009f66670 */
[----:B------:R-:W-:Y:S01]  /*c9f0*/  IMAD R5, R15, UR5, R0 ;  /* 0x000000050f057c24 */ /* 0x000fe2000f8e0200 */
[C---:B------:R-:W-:Y:S02]  /*ca00*/  ISETP.GE.OR P4, PT, R4.reuse, UR6, P4 ;  /* 0x0000000604007c0c */ /* 0x040fe4000a786670 */
[----:B------:R-:W-:Y:S02]  /*ca10*/  ISETP.GE.OR P5, PT, R4, UR6, P5 ;  /* 0x0000000604007c0c */ /* 0x000fe4000afa6670 */
[----:B------:R-:W-:Y:S02]  /*ca20*/  P2R R13, PR, RZ, 0x8 ;  /* 0x00000008ff0d7803 */ /* 0x000fe40000000000 */
[----:B------:R-:W-:Y:S02]  /*ca30*/  P2R R14, PR, RZ, 0x10 ;  /* 0x00000010ff0e7803 */ /* 0x000fe40000000000 */
[----:B------:R-:W-:-:S02]  /*ca40*/  ISETP.NE.AND P3, PT, R8, RZ, PT ;  /* 0x000000ff0800720c */ /* 0x000fc40003f65270 */
[----:B------:R-:W-:Y:S01]  /*ca50*/  ISETP.NE.AND P4, PT, R9, RZ, PT ;  /* 0x000000ff0900720c */ /* 0x000fe20003f85270 */
[----:B------:R-:W-:Y:S01]  /*ca60*/  IMAD.WIDE.U32 R8, R15, UR4, R6 ;  /* 0x000000040f087c25 */ /* 0x000fe2000f8e0006 */
[----:B------:R-:W-:Y:S02]  /*ca70*/  P2R R16, PR, RZ, 0x20 ;  /* 0x00000020ff107803 */ /* 0x000fe40000000000 */
[----:B------:R-:W-:Y:S01]  /*ca80*/  ISETP.NE.AND P6, PT, R19, RZ, PT ;  /* 0x000000ff1300720c */ /* 0x000fe20003fc5270 */
[----:B------:R-:W-:Y:S01]  /*ca90*/  IMAD.IADD R7, R9, 0x1, R5 ;  /* 0x0000000109077824 */ /* 0x000fe200078e0205 */
[----:B------:R-:W-:Y:S02]  /*caa0*/  ISETP.NE.AND P5, PT, R10, RZ, PT ;  /* 0x000000ff0a00720c */ /* 0x000fe40003fa5270 */
[C---:B------:R-:W-:Y:S02]  /*cab0*/  ISETP.GE.OR P6, PT, R4.reuse, UR6, P6 ;  /* 0x0000000604007c0c */ /* 0x040fe4000b7c6670 */
        /* <DEDUP_REMOVED lines=17> */
.L_x_958:
[----:B------:R-:W-:Y:S05]  /*cbd0*/  BSYNC B1 ;  /* 0x0000000000017941 */ /* 0x000fea0003800000 */
.L_x_957:
        /* <DEDUP_REMOVED lines=17> */
.L_x_960:
[----:B------:R-:W-:Y:S05]  /*ccf0*/  BSYNC B1 ;  /* 0x0000000000017941 */ /* 0x000fea0003800000 */
.L_x_959:
        /* <DEDUP_REMOVED lines=17> */
.L_x_962:
[----:B------:R-:W-:Y:S05]  /*ce10*/  BSYNC B1 ;  /* 0x0000000000017941 */ /* 0x000fea0003800000 */
.L_x_961:
        /* <DEDUP_REMOVED lines=17> */
.L_x_964:
[----:B------:R-:W-:Y:S05]  /*cf30*/  BSYNC B1 ;  /* 0x0000000000017941 */ /* 0x000fea0003800000 */
.L_x_963:
        /* <DEDUP_REMOVED lines=16> */
.L_x_966:
[----:B------:R-:W-:Y:S05]  /*d040*/  BSYNC B1 ;  /* 0x0000000000017941 */ /* 0x000fea0003800000 */
.L_x_965:
        /* <DEDUP_REMOVED lines=16> */
.L_x_968:
[----:B------:R-:W-:Y:S05]  /*d150*/  BSYNC B1 ;  /* 0x0000000000017941 */ /* 0x000fea0003800000 */
.L_x_967:
        /* <DEDUP_REMOVED lines=16> */
.L_x_970:
[----:B------:R-:W-:Y:S05]  /*d260*/  BSYNC B1 ;  /* 0x0000000000017941 */ /* 0x000fea0003800000 */
.L_x_969:
        /* <DEDUP_REMOVED lines=16> */
.L_x_972:
[----:B------:R-:W-:Y:S05]  /*d370*/  BSYNC B1 ;  /* 0x0000000000017941 */ /* 0x000fea0003800000 */
.L_x_971:
        /* <DEDUP_REMOVED lines=16> */
.L_x_974:
[----:B------:R-:W-:Y:S05]  /*d480*/  BSYNC B1 ;  /* 0x0000000000017941 */ /* 0x000fea0003800000 */
.L_x_973:
        /* <DEDUP_REMOVED lines=16> */
.L_x_871:
[----:B------:R-:W-:-:S08]  /*d590*/  NOP ;  /* 0x0000000000007918 */ /* 0x000fd00000000000 */
[----:B------:R-:W0:-:S00]  /*d5a0*/  USETMAXREG.DEALLOC.CTAPOOL 0x18 ;  /* 0x00000018000079c8 */ /* 0x000e0000080e0500 */
[----:B0-----:R-:W-:-:S06]  /*d5b0*/  LOP3.LUT R0, R0, 0x3, RZ, 0xc0, !PT ;  /* 0x0000000300007812 */ /* 0x001fcc00078ec0ff */
[----:B------:R-:W0:Y:S02]  /*d5c0*/  SHFL.IDX PT, R0, R0, RZ, 0x1f ;  /* 0x00001fff00007589 */ /* 0x000e2400000e0000 */
[----:B0-----:R-:W-:-:S13]  /*d5d0*/  ISETP.NE.AND P0, PT, R0, RZ, PT ;  /* 0x000000ff0000720c */ /* 0x001fda0003f05270 */
[----:B------:R-:W-:Y:S05]  /*d5e0*/  @P0 BRA `(.L_x_878) ;  /* 0x0000002400300947 */ /* 0x000fea0003800000 */
[----:B------:R-:W0:Y:S01]  /*d5f0*/  S2UR UR6, SR_CTAID.X ;  /* 0x00000000000679c3 */ /* 0x000e220000002500 */
[----:B------:R-:W-:Y:S02]  /*d600*/  ULDC UR9, c[0x0][0x8d0] ;  /* 0x0002340000097ab9 */ /* 0x000fe40000000800 */
[----:B------:R-:W-:-:S11]  /*d610*/  UISETP.NE.AND UP0, UPT, UR9, 0x1, UPT ;  /* 0x000000010900788c */ /* 0x000fd6000bf05270 */
[----:B------:R-:W-:Y:S01]  /*d620*/  @UP0 ULDC UR4, c[0x0][0x8d4] ;  /* 0x0002350000040ab9 */ /* 0x000fe20000000800 */
[----:B------:R-:W-:Y:S01]  /*d630*/  @UP0 ULDC UR7, c[0x0][0x8d8] ;  /* 0x0002360000070ab9 */ /* 0x000fe20000000800 */
[----:B0-----:R-:W-:Y:S02]  /*d640*/  UIMAD.WIDE.U32 UR4, UR6, UR4, URZ ;  /* 0x00000004060472a5 */ /* 0x001fe4000f8e003f */
[----:B------:R-:W-:Y:S02]  /*d650*/  UMOV UR8, UR6 ;  /* 0x0000000600087c82 */ /* 0x000fe40008000000 */
[----:B------:R-:W-:-:S03]  /*d660*/  @UP0 USHF.R.U32.HI UR8, URZ, UR7, UR5 ;  /* 0x000000073f080299 */ /* 0x000fc60008011605 */
[----:B------:R-:W-:Y:S02]  /*d670*/  ULDC UR4, c[0x0][0x8e8] ;  /* 0x00023a0000047ab9 */ /* 0x000fe40000000800 */
[----:B------:R-:W-:Y:S02]  /*d680*/  UISETP.GE.AND UP0, UPT, UR8, UR4, UPT ;  /* 0x000000040800728c */ /* 0x000fe4000bf06270 */
[----:B------:R-:W-:-:S04]  /*d690*/  UIADD3 UR4, -UR8, URZ, URZ ;  /* 0x0000003f08047290 */ /* 0x000fc8000fffe13f */
[----:B------:R-:W-:Y:S01]  /*d6a0*/  PLOP3.LUT P0, PT, PT, PT, UP0, 0x80, 0x0 ;  /* 0x000000000000781c */ /* 0x000fe20003f0f008 */
[----:B------:R-:W-:-:S12]  /*d6b0*/  UIMAD UR9, UR9, UR4, UR6 ;  /* 0x00000004090972a4 */ /* 0x000fd8000f8e0206 */
        /* <DEDUP_REMOVED lines=9> */
.L_x_975:
[----:B------:R-:W-:Y:S01]  /*d750*/  ULDC UR5, c[0x0][0x8c4] ;  /* 0x0002310000057ab9 */ /* 0x000fe20000000800 */
[----:B------:R-:W-:Y:S01]  /*d760*/  UMOV UR4, UR9 ;  /* 0x0000000900047c82 */ /* 0x000fe20008000000 */
[----:B------:R-:W-:-:S11]  /*d770*/  UISETP.NE.AND UP0, UPT, UR5, 0x1, UPT ;  /* 0x000000010500788c */ /* 0x000fd6000bf05270 */
[----:B------:R-:W-:Y:S02]  /*d780*/  @UP0 ULDC.64 UR10, c[0x0][0x8c8] ;  /* 0x00023200000a0ab9 */ /* 0x000fe40000000a00 */
[----:B------:R-:W-:-:S04]  /*d790*/  UIMAD.WIDE.U32 UR6, UR9, UR10, URZ ;  /* 0x0000000a090672a5 */ /* 0x000fc8000f8e003f */
[----:B------:R-:W-:-:S04]  /*d7a0*/  @UP0 USHF.R.U32.HI UR4, URZ, UR11, UR7 ;  /* 0x0000000b3f040299 */ /* 0x000fc80008011607 */
[----:B------:R-:W-:-:S12]  /*d7b0*/  UIMAD UR5, UR4, UR5, URZ ;  /* 0x00000005040572a4 */ /* 0x000fd8000f8e023f */
.L_x_976:
        /* <DEDUP_REMOVED lines=9> */
[----:B------:R-:W-:-:S03]  /*d850*/  @UP0 USHF.R.U32.HI UR21, URZ, UR8, UR7 ;  /* 0x000000083f150299 */ /* 0x000fc60008011607 */
[----:B------:R-:W-:Y:S01]  /*d860*/  ULDC.64 UR6, c[0x0][0x8f8] ;  /* 0x00023e0000067ab9 */ /* 0x000fe20000000a00 */
[----:B------:R-:W-:Y:S01]  /*d870*/  UIADD3 UR20, -UR21, URZ, URZ ;  /* 0x0000003f15147290 */ /* 0x000fe2000fffe13f */
[----:B------:R-:W-:-:S03]  /*d880*/  ISETP.NE.U32.AND P0, PT, RZ, UR6, PT ;  /* 0x00000006ff007c0c */ /* 0x000fc6000bf05070 */
[----:B------:R-:W-:Y:S01]  /*d890*/  UIMAD UR20, UR10, UR20, UR5 ;  /* 0x000000140a1472a4 */ /* 0x000fe2000f8e0205 */
[----:B------:R-:W-:-:S13]  /*d8a0*/  ISETP.NE.AND.EX P0, PT, RZ, UR7, PT, P0 ;  /* 0x00000007ff007c0c */ /* 0x000fda000bf05300 */
        /* <DEDUP_REMOVED lines=9> */
.L_x_977:
[----:B------:R-:W-:Y:S02]  /*d940*/  ULDC.64 UR6, c[0x0][0x8f0] ;  /* 0x00023c0000067ab9 */ /* 0x000fe40000000a00 */
[----:B------:R-:W-:-:S04]  /*d950*/  ISETP.NE.U32.AND P0, PT, RZ, UR6, PT ;  /* 0x00000006ff007c0c */ /* 0x000fc8000bf05070 */
[----:B------:R-:W-:-:S13]  /*d960*/  ISETP.NE.AND.EX P0, PT, RZ, UR7, PT, P0 ;  /* 0x00000007ff007c0c */ /* 0x000fda000bf05300 */
[----:B------:R-:W-:Y:S05]  /*d970*/  @!P0 BRA `(.L_x_979) ;  /* 0x00000000002c8947 */ /* 0x000fea0003800000 */
[----:B------:R-:W-:Y:S01]  /*d980*/  ULDC.64 UR6, c[0x0][0x8f0] ;  /* 0x00023c0000067ab9 */ /* 0x000fe20000000a00 */
[----:B------:R-:W-:Y:S01]  /*d990*/  ULDC.64 UR8, c[0x0][0x208] ;  /* 0x0000820000087ab9 */ /* 0x000fe20000000a00 */
[----:B------:R-:W-:-:S06]  /*d9a0*/  UIMAD.WIDE UR6, UR21, 0x4, UR6 ;  /* 0x00000004150678a5 */ /* 0x000fcc000f8e0206 */
[----:B------:R-:W-:Y:S02]  /*d9b0*/  IMAD.U32 R2, RZ, RZ, UR6 ;  /* 0x00000006ff027e24 */ /* 0x000fe4000f8e00ff */
[----:B------:R-:W-:-:S05]  /*d9c0*/  IMAD.U32 R3, RZ, RZ, UR7 ;  /* 0x00000007ff037e24 */ /* 0x000fca000f8e00ff */
[----:B------:R-:W2:Y:S04]  /*d9d0*/  LDG.E R0, desc[UR8][R2.64] ;  /* 0x0000000802007981 */ /* 0x000ea8000c1e1900 */
[----:B------:R-:W3:Y:S01]  /*d9e0*/  LDG.E R4, desc[UR8][R2.64+0x4] ;  /* 0x0000040802047981 */ /* 0x000ee2000c1e1900 */
[----:B--2---:R-:W-:Y:S02]  /*d9f0*/  R2UR UR5, R0 ;  /* 0x00000000000572ca */ /* 0x004fe400000e0000 */
[----:B---3--:R-:W-:-:S13]  /*da00*/  R2UR UR6, R4 ;  /* 0x00000000040672ca */ /* 0x008fda00000e0000 */
[----:B------:R-:W-:Y:S01]  /*da10*/  UIADD3 UR5, -UR5, UR6, URZ ;  /* 0x0000000605057290 */ /* 0x000fe2000fffe13f */
[----:B------:R-:W-:Y:S11]  /*da20*/  BRA `(.L_x_978) ;  /* 0x0000000000047947 */ /* 0x000ff60003800000 */
.L_x_979:
[----:B------:R-:W-:-:S05]  /*da30*/  ULDC UR5, c[0x0][0x8ec] ;  /* 0x00023b0000057ab9 */ /* 0x000fca0000000800 */
.L_x_978:
[----:B------:R-:W-:Y:S01]  /*da40*/  UIADD3 UR5, UR5, 0x4f, URZ ;  /* 0x0000004f05057890 */ /* 0x000fe2000fffe03f */
[----:B------:R-:W-:Y:S02]  /*da50*/  IMAD.MOV.U32 R4, RZ, RZ, 0x1 ;  /* 0x00000001ff047424 */ /* 0x000fe400078e00ff */
[----:B------:R-:W-:Y:S01]  /*da60*/  IMAD.MOV.U32 R8, RZ, RZ, RZ ;  /* 0x000000ffff087224 */ /* 0x000fe200078e00ff */
[----:B------:R-:W-:Y:S01]  /*da70*/  UIMAD.WIDE UR6, UR5, 0x66666667, URZ ;  /* 0x66666667050678a5 */ /* 0x000fe2000f8e023f */
[----:B------:R-:W-:-:S03]  /*da80*/  IMAD.MOV.U32 R9, RZ, RZ, 0x1 ;  /* 0x00000001ff097424 */ /* 0x000fc600078e00ff */
[----:B------:R-:W-:-:S04]  /*da90*/  USHF.R.U32.HI UR5, URZ, 0x1f, UR7 ;  /* 0x0000001f3f057899 */ /* 0x000fc80008011607 */
[----:B------:R-:W-:-:S04]  /*daa0*/  ULEA.HI.SX32 UR5, UR7, UR5, 0x1b ;  /* 0x0000000507057291 */ /* 0x000fc8000f8fda3f */
[----:B------:R-:W-:-:S04]  /*dab0*/  UISETP.GE.AND UP0, UPT, UR4, UR5, UPT ;  /* 0x000000050400728c */ /* 0x000fc8000bf06270 */
[----:B------:R-:W-:-:S06]  /*dac0*/  USEL UR21, UR21, 0xffffffff, !UP0 ;  /* 0xffffffff15157887 */ /* 0x000fcc000c000000 */
        /* <DEDUP_REMOVED lines=16> */
[----:B------:R-:W-:Y:S01]  /*dbd0*/  UISETP.NE.AND.EX UP2, UPT, UR11, URZ, UPT, UP2 ;  /* 0x0000003f0b00728c */ /* 0x000fe2000bf45320 */
[----:B------:R-:W-:-:S04]  /*dbe0*/  ULDC.64 UR12, c[0x0][0x778] ;  /* 0x0001de00000c7ab9 */ /* 0x000fc80000000a00 */
[----:B------:R-:W2:Y:S01]  /*dbf0*/  @P1 LDG.E R7, desc[UR16][R2.64] ;  /* 0x0000001002071981 */ /* 0x000ea2000c1e1900 */
[----:B------:R-:W-:Y:S01]  /*dc00*/  PLOP3.LUT P2, PT, PT, PT, UP0, 0x80, 0x0 ;  /* 0x000000000000781c */ /* 0x000fe20003f4f008 */
[----:B------:R-:W-:Y:S01]  /*dc10*/  UIMAD.WIDE UR12, UR21, 0x4, UR12 ;  /* 0x00000004150c78a5 */ /* 0x000fe2000f8e020c */
[----:B------:R-:W-:Y:S01]  /*dc20*/  PLOP3.LUT P3, PT, PT, PT, UP2, 0x80, 0x0 ;  /* 0x000000000000781c */ /* 0x000fe20003f6f028 */
[----:B------:R0:W3:Y:S02]  /*dc30*/  @P1 LDG.E R0, desc[UR16][R2.64] ;  /* 0x0000001002001981 */ /* 0x0000e4000c1e1900 */
[----:B------:R-:W-:Y:S02]  /*dc40*/  @UP2 ULDC.64 UR6, c[0x0][0x780] ;  /* 0x0001e00000062ab9 */ /* 0x000fe40000000a00 */
[----:B------:R-:W-:Y:S01]  /*dc50*/  @UP2 UIMAD.WIDE UR6, UR21, 0x4, UR6 ;  /* 0x00000004150628a5 */ /* 0x000fe2000f8e0206 */
[----:B0-----:R-:W-:Y:S02]  /*dc60*/  IMAD.U32 R2, RZ, RZ, UR12 ;  /* 0x0000000cff027e24 */ /* 0x001fe4000f8e00ff */
[----:B------:R-:W-:-:S05]  /*dc70*/  IMAD.U32 R3, RZ, RZ, UR13 ;  /* 0x0000000dff037e24 */ /* 0x000fca000f8e00ff */
[----:B------:R0:W4:Y:S02]  /*dc80*/  @P2 LDG.E R5, desc[UR16][R2.64] ;  /* 0x0000001002052981 */ /* 0x000124000c1e1900 */
[----:B0-----:R-:W-:Y:S02]  /*dc90*/  IMAD.U32 R2, RZ, RZ, UR6 ;  /* 0x00000006ff027e24 */ /* 0x001fe4000f8e00ff */
[----:B------:R-:W-:-:S05]  /*dca0*/  IMAD.U32 R3, RZ, RZ, UR7 ;  /* 0x00000007ff037e24 */ /* 0x000fca000f8e00ff */
[----:B------:R-:W5:Y:S01]  /*dcb0*/  @P3 LDG.E R6, desc[UR16][R2.64] ;  /* 0x0000001002063981 */ /* 0x000f62000c1e1900 */
[----:B------:R-:W-:Y:S01]  /*dcc0*/  ULDC.64 UR16, c[0x0][0x788] ;  /* 0x0001e20000107ab9 */ /* 0x000fe20000000a00 */
[----:B------:R-:W-:Y:S01]  /*dcd0*/  UMOV UR54, URZ ;  /* 0x0000003f00367c82 */ /* 0x000fe20008000000 */
[----:B------:R-:W-:Y:S01]  /*dce0*/  ISETP.NE.U32.AND P0, PT, RZ, UR16, PT ;  /* 0x00000010ff007c0c */ /* 0x000fe2000bf05070 */
[----:B------:R-:W-:-:S03]  /*dcf0*/  UMOV UR11, URZ ;  /* 0x0000003f000b7c82 */ /* 0x000fc60008000000 */
[----:B------:R-:W-:Y:S02]  /*dd00*/  ISETP.NE.AND.EX P0, PT, RZ, UR17, PT, P0 ;  /* 0x00000011ff007c0c */ /* 0x000fe4000bf05300 */
[----:B--2---:R-:W-:Y:S02]  /*dd10*/  @P1 R2UR UR5, R7 ;  /* 0x00000000070512ca */ /* 0x004fe400000e0000 */
[----:B---3--:R-:W-:-:S11]  /*dd20*/  @P1 R2UR UR54, R0 ;  /* 0x00000000003612ca */ /* 0x008fd600000e0000 */
[----:B------:R-:W-:-:S04]  /*dd30*/  @UP1 ULEA UR5, UR21, UR5, 0x6 ;  /* 0x0000000515051291 */ /* 0x000fc8000f8e303f */
[----:B------:R-:W-:-:S04]  /*dd40*/  @UP1 USHF.R.S32.HI UR6, URZ, 0x1f, UR5 ;  /* 0x0000001f3f061899 */ /* 0x000fc80008011405 */
[----:B------:R-:W-:Y:S01]  /*dd50*/  @UP1 ULEA.HI UR6, UR6, UR5, URZ, 0x6 ;  /* 0x0000000506061291 */ /* 0x000fe2000f8f303f */
[----:B----4-:R-:W-:Y:S02]  /*dd60*/  @P2 R2UR UR11, R5 ;  /* 0x00000000050b22ca */ /* 0x010fe400000e0000 */
[----:B------:R-:W-:Y:S01]  /*dd70*/  ULDC UR5, c[0x0][0x280] ;  /* 0x0000a00000057ab9 */ /* 0x000fe20000000800 */
[----:B------:R-:W-:-:S04]  /*dd80*/  @UP1 ULOP3.LUT UR7, UR6, 0xffffffc0, URZ, 0xc0, !UPT ;  /* 0xffffffc006071892 */ /* 0x000fc8000f8ec03f */
[----:B------:R-:W-:Y:S01]  /*dd90*/  @UP1 USHF.R.S32.HI UR10, URZ, 0x1f, UR7 ;  /* 0x0000001f3f0a1899 */ /* 0x000fe20008011407 */
[----:B-----5:R-:W-:Y:S01]  /*dda0*/  @P3 R2UR UR5, R6 ;  /* 0x00000000060532ca */ /* 0x020fe200000e0000 */
        /* <DEDUP_REMOVED lines=10> */
.L_x_981:
        /* <DEDUP_REMOVED lines=14> */
.L_x_982:
        /* <DEDUP_REMOVED lines=9> */
.L_x_983:
[----:B------:R-:W-:Y:S01]  /*dfc0*/  UIMAD UR7, UR4, 0x50, UR5 ;  /* 0x00000050040778a4 */ /* 0x000fe2000f8e0205 */
[----:B------:R-:W-:Y:S01]  /*dfd0*/  IMAD.MOV.U32 R8, RZ, RZ, RZ ;  /* 0x000000ffff087224 */ /* 0x000fe200078e00ff */
[----:B------:R-:W-:Y:S01]  /*dfe0*/  ULDC UR8, c[0x0][0x74c] ;  /* 0x0001d30000087ab9 */ /* 0x000fe20000000800 */
[----:B------:R-:W-:Y:S01]  /*dff0*/  UIADD3 UR5, UR5, 0x3f, URZ ;  /* 0x0000003f05057890 */ /* 0x000fe2000fffe03f */
[----:B------:R-:W-:Y:S01]  /*e000*/  IMAD.MOV.U32 R9, RZ, RZ, 0x1 ;  /* 0x00000001ff097424 */ /* 0x000fe200078e00ff */
[----:B------:R-:W-:Y:S02]  /*e010*/  UIADD3 UR7, UR7, -UR8, -UR6 ;  /* 0x8000000807077290 */ /* 0x000fe4000fffe806 */
[----:B------:R-:W-:Y:S02]  /*e020*/  USHF.R.S32.HI UR6, URZ, 0x1f, UR5 ;  /* 0x0000001f3f067899 */ /* 0x000fe40008011405 */
[----:B------:R-:W-:Y:S02]  /*e030*/  USHF.R.S32.HI UR8, URZ, 0x1f, UR7 ;  /* 0x0000001f3f087899 */ /* 0x000fe40008011407 */
[----:B------:R-:W-:-:S02]  /*e040*/  ULEA.HI UR6, UR6, UR5, URZ, 0x6 ;  /* 0x0000000506067291 */ /* 0x000fc4000f8f303f */
[----:B------:R-:W-:Y:S02]  /*e050*/  ULEA.HI UR8, UR8, UR7, URZ, 0x6 ;  /* 0x0000000708087291 */ /* 0x000fe4000f8f303f */
[----:B------:R-:W-:Y:S02]  /*e060*/  USHF.R.S32.HI UR55, URZ, 0x6, UR6 ;  /* 0x000000063f377899 */ /* 0x000fe40008011406 */
[----:B------:R-:W-:-:S06]  /*e070*/  USHF.R.S32.HI UR8, URZ, 0x6, UR8 ;  /* 0x000000063f087899 */ /* 0x000fcc0008011408 */
[----:B------:R-:W-:-:S04]  /*e080*/  VIMNMX R0, RZ, UR8, !PT ;  /* 0x00000008ff007c48 */ /* 0x000fc8000ffe0100 */
[----:B------:R-:W-:-:S13]  /*e090*/  ISETP.LT.AND P0, PT, R0, UR55, PT ;  /* 0x0000003700007c0c */ /* 0x000fda000bf01270 */
[----:B------:R-:W-:Y:S05]  /*e0a0*/  @!P0 BRA `(.L_x_980) ;  /* 0x0000001400f88947 */ /* 0x000fea0003800000 */
[----:B------:R-:W-:Y:S01]  /*e0b0*/  ULDC UR5, c[0x0][0x2e8] ;  /* 0x0000ba0000057ab9 */ /* 0x000fe20000000800 */
[----:B------:R-:W-:Y:S01]  /*e0c0*/  ELECT P0, URZ, PT ;  /* 0x00000000003f782f */ /* 0x000fe20003800000 */
[----:B------:R-:W-:Y:S01]  /*e0d0*/  IMAD.MOV.U32 R8, RZ, RZ, RZ ;  /* 0x000000ffff087224 */ /* 0x000fe200078e00ff */
[----:B------:R-:W-:Y:S01]  /*e0e0*/  UISETP.NE.AND UP2, UPT, UR5, 0x1, UPT ;  /* 0x000000010500788c */ /* 0x000fe2000bf45270 */
[----:B------:R-:W-:Y:S01]  /*e0f0*/  IMAD.MOV.U32 R9, RZ, RZ, 0x1 ;  /* 0x00000001ff097424 */ /* 0x000fe200078e00ff */
[----:B------:R-:W-:Y:S02]  /*e100*/  UISETP.NE.U32.AND UP1, UPT, UR14, URZ, UPT ;  /* 0x0000003f0e00728c */ /* 0x000fe4000bf25070 */
[----:B------:R-:W-:Y:S02]  /*e110*/  USHF.R.S32.HI UR47, URZ, 0x1f, UR21 ;  /* 0x0000001f3f2f7899 */ /* 0x000fe40008011415 */
[----:B------:R-:W-:Y:S02]  /*e120*/  UISETP.NE.AND.EX UP1, UPT, UR15, URZ, UPT, UP1 ;  /* 0x0000003f0f00728c */ /* 0x000fe4000bf25310 */
[----:B------:R-:W-:Y:S01]  /*e130*/  UIMAD UR11, UR4, 0x50, UR11 ;  /* 0x00000050040b78a4 */ /* 0x000fe2000f8e020b */
        /* <DEDUP_REMOVED lines=10> */
[----:B------:R-:W-:-:S04]  /*e1e0*/  MOV R6, 0x400 ;  /* 0x0000040000067802 */ /* 0x000fc80000000f00 */
[----:B0-----:R-:W-:Y:S01]  /*e1f0*/  LEA R6, R3, R6, 0x18 ;  /* 0x0000000603067211 */ /* 0x001fe200078ec0ff */
[----:B------:R-:W-:-:S05]  /*e200*/  IMAD.MOV.U32 R3, RZ, RZ, 0x1 ;  /* 0x00000001ff037424 */ /* 0x000fca00078e00ff */
[----:B------:R-:W-:-:S04]  /*e210*/  SHF.L.U32 R3, R3, 0x1f, RZ ;  /* 0x0000001f03037819 */ /* 0x000fc800000006ff */
[----:B------:R-:W0:Y:S02]  /*e220*/  SYNCS.PHASECHK.TRANS64.TRYWAIT P0, [R6+URZ+0x31620], R3 ;  /* 0x03162003060075a7 */ /* 0x000e24000800017f */
[----:B0-----:R-:W-:Y:S05]  /*e230*/  @!P0 BRA `(.L_x_984) ;  /* 0x0000001800608947 */ /* 0x001fea0003800000 */
.L_x_999:
[----:B------:R-:W-:Y:S01]  /*e240*/  ISETP.NE.AND P0, PT, R11, RZ, PT ;  /* 0x000000ff0b00720c */ /* 0x000fe20003f05270 */
[----:B------:R-:W-:Y:S02]  /*e250*/  IMAD.U32 R14, RZ, RZ, UR20 ;  /* 0x00000014ff0e7e24 */ /* 0x000fe4000f8e00ff */
[----:B------:R-:W-:-:S03]  /*e260*/  IMAD.MOV.U32 R4, RZ, RZ, 0x1 ;  /* 0x00000001ff047424 */ /* 0x000fc600078e00ff */
[----:B------:R-:W-:-:S07]  /*e270*/  SHF.R.S32.HI R14, RZ, 0x1f, R14 ;  /* 0x0000001fff0e7819 */ /* 0x000fce000001140e */
[----:B------:R-:W-:Y:S05]  /*e280*/  @P0 BRA `(.L_x_985) ;  /* 0x0000000000140947 */ /* 0x000fea0003800000 */
[----:B------:R-:W-:Y:S01]  /*e290*/  LOP3.LUT P1, RZ, R21, 0x1f, RZ, 0xc0, !PT ;  /* 0x0000001f15ff7812 */ /* 0x000fe2000782c0ff */
[----:B0-----:R-:W-:-:S04]  /*e2a0*/  IMAD.MOV.U32 R3, RZ, RZ, 0x8100 ;  /* 0x00008100ff037424 */ /* 0x001fc800078e00ff */
[----:B------:R1:W-:Y:S08]  /*e2b0*/  SYNCS.ARRIVE.TRANS64 RZ, [R6+URZ+0x31610], R3 ;  /* 0x0316100306ff79a7 */ /* 0x0003f0000800003f */
[----:B------:R-:W-:Y:S05]  /*e2c0*/  @!P1 BRA `(.L_x_985) ;  /* 0x0000000000049947 */ /* 0x000fea0003800000 */
[----:B------:R-:W-:Y:S01]  /*e2d0*/  BPT.TRAP 0x1 ;  /* 0x000000040000795c */ /* 0x000fe20000300000 */
.L_x_985:
        /* <DEDUP_REMOVED lines=9> */
[----:B------:R-:W-:Y:S01]  /*e370*/  IMAD.U32 R10, RZ, RZ, UR55 ;  /* 0x00000037ff0a7e24 */ /* 0x000fe2000f8e00ff */
[----:B------:R-:W-:Y:S01]  /*e380*/  UMOV UR57, 0x14f00000 ;  /* 0x14f0000000397882 */ /* 0x000fe20000000000 */
[----:B------:R-:W-:Y:S01]  /*e390*/  UMOV UR18, URZ ;  /* 0x0000003f00127c82 */ /* 0x000fe20008000000 */
[----:B------:R-:W-:Y:S01]  /*e3a0*/  UIMAD UR23, UR21, UR23, UR10 ;  /* 0x00000017151772a4 */ /* 0x000fe2000f8e020a */
[----:B01----:R-:W-:Y:S01]  /*e3b0*/  IMAD.MOV.U32 R3, RZ, RZ, 0x14000 ;  /* 0x00014000ff037424 */ /* 0x003fe200078e00ff */
[----:B------:R-:W-:Y:S01]  /*e3c0*/  UIMAD UR9, UR9, UR14, URZ ;  /* 0x0000000e090972a4 */ /* 0x000fe2000f8e023f */
[----:B------:R-:W-:Y:S01]  /*e3d0*/  VIADD R10, R10, 0xffffffff ;  /* 0xffffffff0a0a7836 */ /* 0x000fe20000000000 */
[----:B------:R-:W-:Y:S01]  /*e3e0*/  USHF.L.U32 UR46, UR46, 0x6, URZ ;  /* 0x000000062e2e7899 */ /* 0x000fe2000800063f */
[----:B------:R-:W-:Y:S01]  /*e3f0*/  IMAD.MOV.U32 R8, RZ, RZ, 0x1 ;  /* 0x00000001ff087424 */ /* 0x000fe200078e00ff */
[----:B------:R-:W-:Y:S01]  /*e400*/  UIMAD UR15, UR20, UR15, UR9 ;  /* 0x0000000f140f72a4 */ /* 0x000fe2000f8e0209 */
[----:B------:R-:W-:Y:S01]  /*e410*/  IMAD.MOV.U32 R9, RZ, RZ, 0x1 ;  /* 0x00000001ff097424 */ /* 0x000fe200078e00ff */
[----:B------:R-:W-:-:S02]  /*e420*/  UIADD3 UR16, UR8, 0x14100, URZ ;  /* 0x0001410008107890 */ /* 0x000fc4000fffe03f */
        /* <DEDUP_REMOVED lines=133> */
.L_x_991:
[----:B------:R-:W-:-:S04]  /*ec80*/  SHF.L.U32 R5, R9, 0x1f, RZ ;  /* 0x0000001f09057819 */ /* 0x000fc800000006ff */
[----:B------:R-:W0:Y:S02]  /*ec90*/  SYNCS.PHASECHK.TRANS64.TRYWAIT P1, [R6+URZ+0x31638], R5 ;  /* 0x03163805060075a7 */ /* 0x000e24000802017f */
[----:B0-----:R-:W-:Y:S05]  /*eca0*/  @!P1 BRA `(.L_x_987) ;  /* 0x0000000c00d89947 */ /* 0x001fea0003800000 */
.L_x_1000:
[----:B------:R-:W-:Y:S05]  /*ecb0*/  @P0 BRA `(.L_x_988) ;  /* 0x0000000000140947 */ /* 0x000fea0003800000 */
[----:B------:R-:W-:Y:S01]  /*ecc0*/  ISETP.NE.AND P1, PT, R15, RZ, PT ;  /* 0x000000ff0f00720c */ /* 0x000fe20003f25270 */
[----:B0-----:R-:W-:-:S04]  /*ecd0*/  IMAD.MOV.U32 R5, RZ, RZ, 0x8100 ;  /* 0x00008100ff057424 */ /* 0x001fc800078e00ff */
[----:B------:R1:W-:Y:S08]  /*ece0*/  SYNCS.ARRIVE.TRANS64 RZ, [R6+URZ+0x31630], R5 ;  /* 0x0316300506ff79a7 */ /* 0x0003f0000800003f */
[----:B------:R-:W-:Y:S05]  /*ecf0*/  @!P1 BRA `(.L_x_988) ;  /* 0x0000000000049947 */ /* 0x000fea0003800000 */
[----:B------:R-:W-:Y:S01]  /*ed00*/  BPT.TRAP 0x1 ;  /* 0x000000040000795c */ /* 0x000fe20000300000 */
.L_x_988:
        /* <DEDUP_REMOVED lines=47> */
.L_x_1002:
[----:B------:R-:W-:Y:S01]  /*f000*/  LOP3.LUT R9, R9, 0x1, RZ, 0x3c, !PT ;  /* 0x0000000109097812 */ /* 0x000fe200078e3cff */
[----:B------:R-:W-:Y:S06]  /*f010*/  @P2 BRA `(.L_x_990) ;  /* 0x0000000000142947 */ /* 0x000fec0003800000 */
[----:B------:R-:W-:Y:S01]  /*f020*/  ISETP.NE.AND P1, PT, R15, RZ, PT ;  /* 0x000000ff0f00720c */ /* 0x000fe20003f25270 */
[----:B0-----:R-:W-:-:S04]  /*f030*/  IMAD.MOV.U32 R2, RZ, RZ, 0x8100 ;  /* 0x00008100ff027424 */ /* 0x001fc800078e00ff */
[----:B------:R1:W-:Y:S08]  /*f040*/  SYNCS.ARRIVE.TRANS64 RZ, [R20+URZ+0x31610], R2 ;  /* 0x0316100214ff79a7 */ /* 0x0003f0000800003f */
[----:B------:R-:W-:Y:S05]  /*f050*/  @!P1 BRA `(.L_x_990) ;  /* 0x0000000000049947 */ /* 0x000fea0003800000 */
[----:B------:R-:W-:Y:S01]  /*f060*/  BPT.TRAP 0x1 ;  /* 0x000000040000795c */ /* 0x000fe20000300000 */
.L_x_990:
        /* <DEDUP_REMOVED lines=53> */
.L_x_986:
[----:B------:R-:W-:Y:S01]  /*f3c0*/  SHF.L.U32 R15, R9, 0x1f, RZ ;  /* 0x0000001f090f7819 */ /* 0x000fe200000006ff */
[----:B------:R-:W0:Y:S01]  /*f3d0*/  LDC.64 R12, c[0x0][0x730] ;  /* 0x0001cc00ff0c7b82 */ /* 0x000e220000000a00 */
[----:B------:R-:W-:Y:S02]  /*f3e0*/  IMAD.U32 R16, RZ, RZ, UR38 ;  /* 0x00000026ff107e24 */ /* 0x000fe4000f8e00ff */
[----:B------:R-:W-:Y:S02]  /*f3f0*/  IMAD.U32 R2, RZ, RZ, UR38 ;  /* 0x00000026ff027e24 */ /* 0x000fe4000f8e00ff */
[----:B------:R-:W-:Y:S02]  /*f400*/  IMAD.U32 R3, RZ, RZ, UR39 ;  /* 0x00000027ff037e24 */ /* 0x000fe4000f8e00ff */
[----:B------:R-:W-:Y:S01]  /*f410*/  IMAD.MOV.U32 R2, RZ, RZ, R16 ;  /* 0x000000ffff027224 */ /* 0x000fe200078e0010 */
        /* <DEDUP_REMOVED lines=11> */
.L_x_1003:
[----:B------:R-:W-:Y:S01]  /*f4d0*/  IMAD.IADD R10, R11, 0x1, R3 ;  /* 0x000000010b0a7824 */ /* 0x000fe200078e0203 */
[----:B------:R-:W-:Y:S06]  /*f4e0*/  @P0 BRA `(.L_x_993) ;  /* 0x0000000000140947 */ /* 0x000fec0003800000 */
[----:B------:R-:W-:Y:S01]  /*f4f0*/  LOP3.LUT P0, RZ, R21, 0x1f, RZ, 0xc0, !PT ;  /* 0x0000001f15ff7812 */ /* 0x000fe2000780c0ff */
[----:B------:R-:W-:-:S04]  /*f500*/  IMAD.MOV.U32 R11, RZ, RZ, 0x8100 ;  /* 0x00008100ff0b7424 */ /* 0x000fc800078e00ff */
[----:B------:R1:W-:Y:S08]  /*f510*/  SYNCS.ARRIVE.TRANS64 RZ, [R6+URZ+0x31630], R11 ;  /* 0x0316300b06ff79a7 */ /* 0x0003f0000800003f */
[----:B------:R-:W-:Y:S05]  /*f520*/  @!P0 BRA `(.L_x_993) ;  /* 0x0000000000048947 */ /* 0x000fea0003800000 */
[----:B------:R-:W-:Y:S01]  /*f530*/  BPT.TRAP 0x1 ;  /* 0x000000040000795c */ /* 0x000fe20000300000 */
.L_x_993:
        /* <DEDUP_REMOVED lines=52> */
[----:B--2---:R-:W-:Y:S01]  /*f880*/  NOP ;  /* 0x0000000000007918 */ /* 0x004fe20000000000 */
.L_x_980:
[----:B------:R-:W-:Y:S05]  /*f890*/  WARPSYNC.ALL ;  /* 0x0000000000007948 */ /* 0x000fea0003800000 */
[----:B------:R-:W-:-:S13]  /*f8a0*/  ELECT P0, URZ, PT ;  /* 0x00000000003f782f */ /* 0x000fda0003800000 */
[----:B------:R-:W-:Y:S05]  /*f8b0*/  @!P0 BRA `(.L_x_878) ;  /* 0x00000000007c8947 */ /* 0x000fea0003800000 */
[----:B------:R-:W2:Y:S02]  /*f8c0*/  LDL R0, [R1+0x14] ;  /* 0x0000140001007983 */ /* 0x000ea40000100800 */
[----:B--2---:R-:W-:-:S13]  /*f8d0*/  R2UR UR4, R0 ;  /* 0x00000000000472ca */ /* 0x004fda00000e0000 */
[----:B------:R-:W-:-:S06]  /*f8e0*/  ULOP3.LUT UR4, UR4, 0x2, URZ, 0xfc, !UPT ;  /* 0x0000000204047892 */ /* 0x000fcc000f8efc3f */
[----:B------:R-:W-:-:S05]  /*f8f0*/  IMAD.U32 R0, RZ, RZ, UR4 ;  /* 0x00000004ff007e24 */ /* 0x000fca000f8e00ff */
[----:B------:R-:W-:-:S13]  /*f900*/  ISETP.NE.AND P1, PT, R0, 0x3, PT ;  /* 0x000000030000780c */ /* 0x000fda0003f25270 */
[----:B------:R-:W-:Y:S05]  /*f910*/  @!P1 BRA `(.L_x_994) ;  /* 0x0000000000049947 */ /* 0x000fea0003800000 */
[----:B------:R-:W-:Y:S01]  /*f920*/  BPT.TRAP 0x1 ;  /* 0x000000040000795c */ /* 0x000fe20000300000 */
.L_x_994:
[----:B------:R-:W2:Y:S01]  /*f930*/  S2R R3, SR_CgaCtaId ;  /* 0x0000000000037919 */ /* 0x000ea20000008800 */
[----:B------:R-:W-:-:S04]  /*f940*/  MOV R0, 0x400 ;  /* 0x0000040000007802 */ /* 0x000fc80000000f00 */
[----:B--2---:R-:W-:Y:S02]  /*f950*/  LEA R2, R3, R0, 0x18 ;  /* 0x0000000003027211 */ /* 0x004fe400078ec0ff */
[----:B------:R-:W-:-:S03]  /*f960*/  SHF.L.U32 R0, R4, 0x1f, RZ ;  /* 0x0000001f04007819 */ /* 0x000fc600000006ff */
[----:B------:R-:W-:-:S04]  /*f970*/  VIADD R3, R2, 0x31620 ;  /* 0x0003162002037836 */ /* 0x000fc80000000000 */
[----:B------:R-:W-:-:S04]  /*f980*/  IMAD R5, R8, 0x8, R3 ;  /* 0x0000000808057824 */ /* 0x000fc800078e0203 */
[----:B------:R-:W2:Y:S02]  /*f990*/  SYNCS.PHASECHK.TRANS64.TRYWAIT P0, [R5+URZ], R0 ;  /* 0x00000000050075a7 */ /* 0x000ea4000800017f */
[----:B--2---:R-:W-:Y:S05]  /*f9a0*/  @!P0 BRA `(.L_x_995) ;  /* 0x0000000000d88947 */ /* 0x004fea0003800000 */
.L_x_1004:
[----:B------:R-:W-:-:S05]  /*f9b0*/  VIADD R8, R8, 0x1 ;  /* 0x0000000108087836 */ /* 0x000fca0000000000 */
[----:B------:R-:W-:-:S04]  /*f9c0*/  ISETP.NE.AND P0, PT, R8, 0x2, PT ;  /* 0x000000020800780c */ /* 0x000fc80003f05270 */
[----:B--2---:R-:W-:Y:S02]  /*f9d0*/  SEL R5, RZ, 0x1, P0 ;  /* 0x00000001ff057807 */ /* 0x004fe40000000000 */
[----:B------:R-:W-:Y:S02]  /*f9e0*/  SEL R8, R8, RZ, P0 ;  /* 0x000000ff08087207 */ /* 0x000fe40000000000 */
[----:B------:R-:W-:-:S03]  /*f9f0*/  LOP3.LUT R0, R4, R5, RZ, 0x3c, !PT ;  /* 0x0000000504007212 */ /* 0x000fc600078e3cff */
[----:B------:R-:W-:Y:S01]  /*fa00*/  IMAD R3, R8, 0x8, R3 ;  /* 0x0000000808037824 */ /* 0x000fe200078e0203 */
[----:B------:R-:W-:-:S04]  /*fa10*/  SHF.L.U32 R0, R0, 0x1f, RZ ;  /* 0x0000001f00007819 */ /* 0x000fc800000006ff */
[----:B------:R-:W2:Y:S02]  /*fa20*/  SYNCS.PHASECHK.TRANS64.TRYWAIT P0, [R3+URZ], R0 ;  /* 0x00000000030075a7 */ /* 0x000ea4000800017f */
[----:B--2---:R-:W-:Y:S05]  /*fa30*/  @!P0 BRA `(.L_x_996) ;  /* 0x0000000000c88947 */ /* 0x004fea0003800000 */
.L_x_1005:
[----:B------:R-:W-:Y:S05]  /*fa40*/  @!P1 BRA `(.L_x_997) ;  /* 0x0000000000049947 */ /* 0x000fea0003800000 */
[----:B------:R-:W-:Y:S01]  /*fa50*/  BPT.TRAP 0x1 ;  /* 0x000000040000795c */ /* 0x000fe20000300000 */
.L_x_997:
[----:B------:R-:W-:-:S07]  /*fa60*/  SHF.L.U32 R9, R9, 0x1f, RZ ;  /* 0x0000001f09097819 */ /* 0x000fce00000006ff */
.L_x_998:
[----:B---3--:R3:W4:Y:S02]  /*fa70*/  SYNCS.PHASECHK.TRANS64.TRYWAIT P0, [R2+URZ+0x31638], R9 ;  /* 0x03163809020075a7 */ /* 0x008724000800017f */
[----:B----4-:R-:W-:Y:S05]  /*fa80*/  @!P0 NANOSLEEP.SYNCS 0x989680 ;  /* 0x009896800000895d */ /* 0x010fea0003900000 */
[----:B------:R-:W4:Y:S02]  /*fa90*/  @!P0 SYNCS.PHASECHK.TRANS64 P0, [R2+URZ+0x31638], R9 ;  /* 0x03163809020085a7 */ /* 0x000f24000800007f */
[----:B----4-:R-:W-:Y:S05]  /*faa0*/  @!P0 BRA `(.L_x_998) ;  /* 0xfffffffc00f08947 */ /* 0x010fea000383ffff */
.L_x_878:
[----:B------:R-:W-:Y:S05]  /*fab0*/  BSYNC B0 ;  /* 0x0000000000007941 */ /* 0x000fea0003800000 */
.L_x_870:
[----:B------:R-:W-:Y:S05]  /*fac0*/  EXIT ;  /* 0x000000000000794d */ /* 0x000fea0003800000 */
.L_x_884:
[----:B0-----:R0:W1:Y:S02]  /*fad0*/  SYNCS.PHASECHK.TRANS64.TRYWAIT P0, [R225+URZ+0x31600], R10 ;  /* 0x0316000ae10075a7 */ /* 0x001064000800017f */
[----:B-1----:R-:W-:Y:S05]  /*fae0*/  @!P0 NANOSLEEP.SYNCS 0x989680 ;  /* 0x009896800000895d */ /* 0x002fea0003900000 */
[----:B------:R-:W1:Y:S02]  /*faf0*/  @!P0 SYNCS.PHASECHK.TRANS64 P0, [R225+URZ+0x31600], R10 ;  /* 0x0316000ae10085a7 */ /* 0x000e64000800007f */
[----:B-1----:R-:W-:Y:S05]  /*fb00*/  @!P0 BRA `(.L_x_884) ;  /* 0xfffffffc00f08947 */ /* 0x002fea000383ffff */
[----:B------:R-:W-:Y:S05]  /*fb10*/  BRA `(.L_x_883) ;  /* 0xffffff1800d07947 */ /* 0x000fea000383ffff */
.L_x_888:
[----:B-1----:R1:W2:Y:S02]  /*fb20*/  SYNCS.PHASECHK.TRANS64.TRYWAIT P1, [R224+URZ+0x31610], R7 ;  /* 0x03161007e00075a7 */ /* 0x0022a4000802017f */
[----:B--2---:R-:W-:Y:S05]  /*fb30*/  @!P1 NANOSLEEP.SYNCS 0x989680 ;  /* 0x009896800000995d */ /* 0x004fea0003900000 */
[----:B------:R-:W2:Y:S02]  /*fb40*/  @!P1 SYNCS.PHASECHK.TRANS64 P1, [R224+URZ+0x31610], R7 ;  /* 0x03161007e00095a7 */ /* 0x000ea4000802007f */
[----:B--2---:R-:W-:Y:S05]  /*fb50*/  @!P1 BRA `(.L_x_888) ;  /* 0xfffffffc00f09947 */ /* 0x004fea000383ffff */
[----:B------:R-:W-:Y:S05]  /*fb60*/  BRA `(.L_x_887) ;  /* 0xffffff2400187947 */ /* 0x000fea000383ffff */
.L_x_892:
[----:B---3--:R3:W4:Y:S02]  /*fb70*/  SYNCS.PHASECHK.TRANS64.TRYWAIT P1, [R225+URZ+0x31630], R10 ;  /* 0x0316300ae10075a7 */ /* 0x008724000802017f */
[----:B----4-:R-:W-:Y:S05]  /*fb80*/  @!P1 NANOSLEEP.SYNCS 0x989680 ;  /* 0x009896800000995d */ /* 0x010fea0003900000 */
[----:B------:R-:W4:Y:S02]  /*fb90*/  @!P1 SYNCS.PHASECHK.TRANS64 P1, [R225+URZ+0x31630], R10 ;  /* 0x0316300ae10095a7 */ /* 0x000f24000802007f */
[----:B----4-:R-:W-:Y:S05]  /*fba0*/  @!P1 BRA `(.L_x_892) ;  /* 0xfffffffc00f09947 */ /* 0x010fea000383ffff */
[----:B------:R-:W-:Y:S05]  /*fbb0*/  BRA `(.L_x_891) ;  /* 0xffffff4000187947 */ /* 0x000fea000383ffff */
.L_x_984:
[----:B0-----:R0:W1:Y:S02]  /*fbc0*/  SYNCS.PHASECHK.TRANS64.TRYWAIT P0, [R6+URZ+0x31620], R3 ;  /* 0x03162003060075a7 */ /* 0x001064000800017f */
[----:B-1----:R-:W-:Y:S05]  /*fbd0*/  @!P0 NANOSLEEP.SYNCS 0x989680 ;  /* 0x009896800000895d */ /* 0x002fea0003900000 */
[----:B------:R-:W1:Y:S02]  /*fbe0*/  @!P0 SYNCS.PHASECHK.TRANS64 P0, [R6+URZ+0x31620], R3 ;  /* 0x03162003060085a7 */ /* 0x000e64000800007f */
[----:B-1----:R-:W-:Y:S05]  /*fbf0*/  @!P0 BRA `(.L_x_984) ;  /* 0xfffffffc00f08947 */ /* 0x002fea000383ffff */
[----:B------:R-:W-:Y:S05]  /*fc00*/  BRA `(.L_x_999) ;  /* 0xffffffe4008c7947 */ /* 0x000fea000383ffff */
.L_x_987:
[----:B0-----:R0:W1:Y:S02]  /*fc10*/  SYNCS.PHASECHK.TRANS64.TRYWAIT P1, [R6+URZ+0x31638], R5 ;  /* 0x03163805060075a7 */ /* 0x001064000802017f */
[----:B-1----:R-:W-:Y:S05]  /*fc20*/  @!P1 NANOSLEEP.SYNCS 0x989680 ;  /* 0x009896800000995d */ /* 0x002fea0003900000 */
[----:B------:R-:W1:Y:S02]  /*fc30*/  @!P1 SYNCS.PHASECHK.TRANS64 P1, [R6+URZ+0x31638], R5 ;  /* 0x03163805060095a7 */ /* 0x000e64000802007f */
[----:B-1----:R-:W-:Y:S05]  /*fc40*/  @!P1 BRA `(.L_x_987) ;  /* 0xfffffffc00f09947 */ /* 0x002fea000383ffff */
[----:B------:R-:W-:Y:S05]  /*fc50*/  BRA `(.L_x_1000) ;  /* 0xfffffff000147947 */ /* 0x000fea000383ffff */
.L_x_989:
[----:B------:R-:W-:-:S07]  /*fc60*/  SHF.L.U32 R2, R4, 0x1f, RZ ;  /* 0x0000001f04027819 */ /* 0x000fce00000006ff */
.L_x_1001:
[----:B0-----:R0:W1:Y:S02]  /*fc70*/  SYNCS.PHASECHK.TRANS64.TRYWAIT P1, [R20+URZ+0x31620], R2 ;  /* 0x03162002140075a7 */ /* 0x001064000802017f */
[----:B-1----:R-:W-:Y:S05]  /*fc80*/  @!P1 NANOSLEEP.SYNCS 0x989680 ;  /* 0x009896800000995d */ /* 0x002fea0003900000 */
[----:B------:R-:W1:Y:S02]  /*fc90*/  @!P1 SYNCS.PHASECHK.TRANS64 P1, [R20+URZ+0x31620], R2 ;  /* 0x03162002140095a7 */ /* 0x000e64000802007f */
[----:B-1----:R-:W-:Y:S05]  /*fca0*/  @!P1 BRA `(.L_x_1001) ;  /* 0xfffffffc00f09947 */ /* 0x002fea000383ffff */
[----:B------:R-:W-:Y:S05]  /*fcb0*/  BRA `(.L_x_1002) ;  /* 0xfffffff000d07947 */ /* 0x000fea000383ffff */
.L_x_992:
[----:B0-----:R0:W1:Y:S02]  /*fcc0*/  SYNCS.PHASECHK.TRANS64.TRYWAIT P1, [R6+URZ+0x31638], R15 ;  /* 0x0316380f060075a7 */ /* 0x001064000802017f */
[----:B-1----:R-:W-:Y:S05]  /*fcd0*/  @!P1 NANOSLEEP.SYNCS 0x989680 ;  /* 0x009896800000995d */ /* 0x002fea0003900000 */
[----:B------:R-:W1:Y:S02]  /*fce0*/  @!P1 SYNCS.PHASECHK.TRANS64 P1, [R6+URZ+0x31638], R15 ;  /* 0x0316380f060095a7 */ /* 0x000e64000802007f */
[----:B-1----:R-:W-:Y:S05]  /*fcf0*/  @!P1 BRA `(.L_x_992) ;  /* 0xfffffffc00f09947 */ /* 0x002fea000383ffff */
[----:B------:R-:W-:Y:S05]  /*fd00*/  BRA `(.L_x_1003) ;  /* 0xfffffff400f07947 */ /* 0x000fea000383ffff */
.L_x_995:
[----:B--2---:R2:W3:Y:S02]  /*fd10*/  SYNCS.PHASECHK.TRANS64.TRYWAIT P0, [R5+URZ], R0 ;  /* 0x00000000050075a7 */ /* 0x0044e4000800017f */
[----:B---3--:R-:W-:Y:S05]  /*fd20*/  @!P0 NANOSLEEP.SYNCS 0x989680 ;  /* 0x009896800000895d */ /* 0x008fea0003900000 */
[----:B------:R-:W3:Y:S02]  /*fd30*/  @!P0 SYNCS.PHASECHK.TRANS64 P0, [R5+URZ], R0 ;  /* 0x00000000050085a7 */ /* 0x000ee4000800007f */
[----:B---3--:R-:W-:Y:S05]  /*fd40*/  @!P0 BRA `(.L_x_995) ;  /* 0xfffffffc00f08947 */ /* 0x008fea000383ffff */
[----:B------:R-:W-:Y:S05]  /*fd50*/  BRA `(.L_x_1004) ;  /* 0xfffffffc00147947 */ /* 0x000fea000383ffff */
.L_x_996:
[----:B--2---:R2:W3:Y:S02]  /*fd60*/  SYNCS.PHASECHK.TRANS64.TRYWAIT P0, [R3+URZ], R0 ;  /* 0x00000000030075a7 */ /* 0x0044e4000800017f */
[----:B---3--:R-:W-:Y:S05]  /*fd70*/  @!P0 NANOSLEEP.SYNCS 0x989680 ;  /* 0x009896800000895d */ /* 0x008fea0003900000 */
[----:B------:R-:W3:Y:S02]  /*fd80*/  @!P0 SYNCS.PHASECHK.TRANS64 P0, [R3+URZ], R0 ;  /* 0x00000000030085a7 */ /* 0x000ee4000800007f */
[----:B---3--:R-:W-:Y:S05]  /*fd90*/  @!P0 BRA `(.L_x_996) ;  /* 0xfffffffc00f08947 */ /* 0x008fea000383ffff */
[----:B------:R-:W-:Y:S05]  /*fda0*/  BRA `(.L_x_1005) ;  /* 0xfffffffc00247947 */ /* 0x000fea000383ffff */
.L_x_1006:
        /* <DEDUP_REMOVED lines=13> */
.L_x_1156:


//--------------------- .text._ZN7cutlass13device_kernelIN5flash32FlashAttnBwdPostprocessConvertdQIN4cute5tupleIJNS3_1CILi80EEENS5_ILi256EEEEEENS_6half_tEfNS_4arch4Sm90ELi256ENS3_8TiledMMAINS3_8MMA_AtomIJNS3_4SM904GMMA25MMA_64x16x16_F32F16F16_SSILNSF_5MajorE1ELSH_1ELNSF_7ScaleInE1ELSI_1EEEEEENS3_6LayoutINS4_IJNS5_ILi2EEENS5_ILi1EEESN_EEENS4_IJSN_NS5_ILi0EEESP_EEEEENS4_IJNS3_10UnderscoreESS_SS_EEEEELb1EEEEEvNT_6ParamsE --------------------------
	.section	.text._ZN7cutlass13device_kernelIN5flash32FlashAttnBwdPostprocessConvertdQIN4cute5tupleIJNS3_1CILi80EEENS5_ILi256EEEEEENS_6half_tEfNS_4arch4Sm90ELi256ENS3_8TiledMMAINS3_8MMA_AtomIJNS3_4SM904GMMA25MMA_64x16x16_F32F16F16_SSILNSF_5MajorE1ELSH_1ELNSF_7ScaleInE1ELSI_1EEEEEENS3_6LayoutINS4_IJNS5_ILi2EEENS5_ILi1EEESN_EEENS4_IJSN_NS5_ILi0EEESP_EEEEENS4_IJNS3_10UnderscoreESS_SS_EEEEELb1EEEEEvNT_6ParamsE,"ax",@progbits
	.align	128
.text._ZN7cutlass13device_kernelIN5flash32FlashAttnBwdPostprocessConvertdQIN4cute5tupleIJNS3_1CILi80EEENS5_ILi256EEEEEENS_6half_tEfNS_4arch4Sm90ELi256ENS3_8TiledMMAINS3_8MMA_AtomIJNS3_4SM904GMMA25MMA_64x16x16_F32F16F16_SSILNSF_5MajorE1ELSH_1ELNSF_7ScaleInE1ELSI_1EEEEEENS3_6LayoutINS4_IJNS5_ILi2EEENS5_ILi1EEESN_EEENS4_IJSN_NS5_ILi0EEESP_EEEEENS4_IJNS3_10UnderscoreESS_SS_EEEEELb1EEEEEvNT_6ParamsE:
        .type           _ZN7cutlass13device_kernelIN5flash32FlashAttnBwdPostprocessConvertdQIN4cute5tupleIJNS3_1CILi80EEENS5_ILi256EEEEEENS_6half_tEfNS_4arch4Sm90ELi256ENS3_8TiledMMAINS3_8MMA_AtomIJNS3_4SM904GMMA25MMA_64x16x16_F32F16F16_SSILNSF_5MajorE1ELSH_1ELNSF_7ScaleInE1ELSI_1EEEEEENS3_6LayoutINS4_IJNS5_ILi2EEENS5_ILi1EEESN_EEENS4_IJSN_NS5_ILi0EEESP_EEEEENS4_IJNS3_10UnderscoreESS_SS_EEEEELb1EEEEEvNT_6ParamsE,@function
        .size           _ZN7cutlass13device_kernelIN5flash32FlashAttnBwdPostprocessConvertdQIN4cute5tupleIJNS3_1CILi80EEENS5_ILi256EEEEEENS_6half_tEfNS_4arch4Sm90ELi256ENS3_8TiledMMAINS3_8MMA_AtomIJNS3_4SM904GMMA25MMA_64x16x16_F32F16F16_SSILNSF_5MajorE1ELSH_1ELNSF_7ScaleInE1ELSI_1EEEEEENS3_6LayoutINS4_IJNS5_ILi2EEENS5_ILi1EEESN_EEENS4_IJSN_NS5_ILi0EEESP_EEEEENS4_IJNS3_10UnderscoreESS_SS_EEEEELb1EEEEEvNT_6ParamsE,(.L_x_1157 - _ZN7cutlass13device_kernelIN5flash32FlashAttnBwdPostprocessConvertdQIN4cute5tupleIJNS3_1CILi80EEENS5_ILi256EEEEEENS_6half_tEfNS_4arch4Sm90ELi256ENS3_8TiledMMAINS3_8MMA_AtomIJNS3_4SM904GMMA25MMA_64x16x16_F32F16F16_SSILNSF_5MajorE1ELSH_1ELNSF_7ScaleInE1ELSI_1EEEEEENS3_6LayoutINS4_IJNS5_ILi2EEENS5_ILi1EEESN_EEENS4_IJSN_NS5_ILi0EEESP_EEEEENS4_IJNS3_10UnderscoreESS_SS_EEEEELb1EEEEEvNT_6ParamsE)
        .other          _ZN7cutlass13device_kernelIN5flash32FlashAttnBwdPostprocessConvertdQIN4cute5tupleIJNS3_1CILi80EEENS5_ILi256EEEEEENS_6half_tEfNS_4arch4Sm90ELi256ENS3_8TiledMMAINS3_8MMA_AtomIJNS3_4SM904GMMA25MMA_64x16x16_F32F16F16_SSILNSF_5MajorE1ELSH_1ELNSF_7ScaleInE1ELSI_1EEEEEENS3_6LayoutINS4_IJNS5_ILi2EEENS5_ILi1EEESN_EEENS4_IJSN_NS5_ILi0EEESP_EEEEENS4_IJNS3_10UnderscoreESS_SS_EEEEELb1EEEEEvNT_6ParamsE,@"STO_CUDA_ENTRY STV_DEFAULT"
_ZN7cutlass13device_kernelIN5flash32FlashAttnBwdPostprocessConvertdQIN4cute5tupleIJNS3_1CILi80EEENS5_ILi256EEEEEENS_6half_tEfNS_4arch4Sm90ELi256ENS3_8TiledMMAINS3_8MMA_AtomIJNS3_4SM904GMMA25MMA_64x16x16_F32F16F16_SSILNSF_5MajorE1ELSH_1ELNSF_7ScaleInE1ELSI_1EEEEEENS3_6LayoutINS4_IJNS5_ILi2EEENS5_ILi1EEESN_EEENS4_IJSN_NS5_ILi0EEESP_EEEEENS4_IJNS3_10UnderscoreESS_SS_EEEEELb1EEEEEvNT_6ParamsE:
[----:B------:R-:W-:Y:S08]  /*0000*/  LDC R1, c[0x0][0x28] ;  /* 0x00000a00ff017b82 */ /* 0x000ff00000000800 */
[----:B------:R-:W0:Y:S01]  /*0010*/  LDC.64 R4, c[0x0][0x278] ;  /* 0x00009e00ff047b82 */ /* 0x000e220000000a00 */
[----:B------:R-:W1:Y:S01]  /*0020*/  S2R R15, SR_CTAID.Z ;  /* 0x00000000000f7919 */ /* 0x000e620000002700 */
[----:B------:R-:W-:-:S06]  /*0030*/  ULDC.64 UR8, c[0x0][0x208] ;  /* 0x0000820000087ab9 */ /* 0x000fcc0000000a00 */
[----:B------:R-:W2:Y:S08]  /*0040*/  LDC.64 R10, c[0x0][0x270] ;  /* 0x00009c00ff0a7b82 */ /* 0x000eb00000000a00 */
[----:B------:R-:W1:Y:S01]  /*0050*/  LDC.64 R2, c[0x0][0x270] ;  /* 0x00009c00ff027b82 */ /* 0x000e620000000a00 */
[----:B0-----:R-:W-:-:S04]  /*0060*/  ISETP.NE.U32.AND P2, PT, R4, RZ, PT ;  /* 0x000000ff0400720c */ /* 0x001fc80003f45070 */
[----:B------:R-:W-:-:S03]  /*0070*/  ISETP.NE.AND.EX P2, PT, R5, RZ, PT, P2 ;  /* 0x000000ff0500720c */ /* 0x000fc60003f45320 */
[----:B------:R-:W0:Y:S01]  /*0080*/  LDC R9, c[0x0][0x240] ;  /* 0x00009000ff097b82 */ /* 0x000e220000000800 */
[----:B--2---:R-:W-:-:S04]  /*0090*/  ISETP.NE.U32.AND P1, PT, R10, RZ, PT ;  /* 0x000000ff0a00720c */ /* 0x004fc80003f25070 */
[----:B------:R-:W-:Y:S01]  /*00a0*/  ISETP.NE.AND.EX P1, PT, R11, RZ, PT, P1 ;  /* 0x000000ff0b00720c */ /* 0x000fe20003f25310 */
[----:B-1----:R-:W-:-:S04]  /*00b0*/  IMAD.WIDE R2, R15, 0x4, R2 ;  /* 0x000000040f027825 */ /* 0x002fc800078e0202 */
[----:B------:R-:W1:Y:S08]  /*00c0*/  @P2 LDC.64 R6, c[0x0][0x278] ;  /* 0x00009e00ff062b82 */ /* 0x000e700000000a00 */
[----:B------:R2:W5:Y:S01]  /*00d0*/  @P1 LDG.E R13, desc[UR8][R2.64] ;  /* 0x00000008020d1981 */ /* 0x000562000c1e1900 */
[----:B-1----:R-:W-:-:S05]  /*00e0*/  @P2 IMAD.WIDE R6, R15, 0x4, R6 ;  /* 0x000000040f062825 */ /* 0x002fca00078e0206 */
[----:B0-----:R2:W5:Y:S01]  /*00f0*/  @P2 LDG.E R9, desc[UR8][R6.64] ;  /* 0x0000000806092981 */ /* 0x001562000c1e1900 */
[----:B------:R-:W-:Y:S01]  /*0100*/  ISETP.NE.U32.AND P0, PT, R10, RZ, PT ;  /* 0x000000ff0a00720c */ /* 0x000fe20003f05070 */
[----:B------:R-:W0:Y:S03]  /*0110*/  S2R R4, SR_CTAID.X ;  /* 0x0000000000047919 */ /* 0x000e260000002500 */
[----:B------:R-:W-:Y:S01]  /*0120*/  ISETP.NE.AND.EX P0, PT, R11, RZ, PT, P0 ;  /* 0x000000ff0b00720c */ /* 0x000fe20003f05300 */
[----:B0-----:R-:W-:Y:S01]  /*0130*/  IMAD R0, R4, 0x50, RZ ;  /* 0x0000005004007824 */ /* 0x001fe200078e02ff */
[----:B--2---:R-:W-:Y:S11]  /*0140*/  @P2 BRA `(.L_x_1007) ;  /* 0x0000000000102947 */ /* 0x004ff60003800000 */
[----:B------:R-:W-:Y:S05]  /*0150*/  @!P1 BRA `(.L_x_1007) ;  /* 0x00000000000c9947 */ /* 0x000fea0003800000 */
[----:B------:R-:W2:Y:S04]  /*0160*/  LDG.E R6, desc[UR8][R2.64] ;  /* 0x0000000802067981 */ /* 0x000ea8000c1e1900 */
[----:B-----5:R-:W2:Y:S02]  /*0170*/  LDG.E R9, desc[UR8][R2.64+0x4] ;  /* 0x0000040802097981 */ /* 0x020ea4000c1e1900 */
[----:B--2---:R-:W-:-:S07]  /*0180*/  IMAD.IADD R9, R9, 0x1, -R6 ;  /* 0x0000000109097824 */ /* 0x004fce00078e0a06 */
.L_x_1007:
[----:B-----5:R-:W-:-:S13]  /*0190*/  ISETP.GE.AND P2, PT, R0, R9, PT ;  /* 0x000000090000720c */ /* 0x020fda0003f46270 */
[----:B------:R-:W-:Y:S05]  /*01a0*/  @P0 EXIT P2 ;  /* 0x000000000000094d */ /* 0x000fea0001000000 */
[----:B------:R-:W0:Y:S01]  /*01b0*/  S2R R7, SR_CTAID.Y ;  /* 0x0000000000077919 */ /* 0x000e220000002600 */
[C---:B------:R-:W-:Y:S01]  /*01c0*/  @P1 IMAD R0, R15.reuse, 0x50, R13 ;  /* 0x000000500f001824 */ /* 0x040fe200078e020d */
[----:B------:R-:W1:Y:S01]  /*01d0*/  LDC.64 R18, c[0x0][0x228] ;  /* 0x00008a00ff127b82 */ /* 0x000e620000000a00 */
[----:B------:R-:W-:Y:S01]  /*01e0*/  IMAD R11, R4, 0x5000, RZ ;  /* 0x00005000040b7824 */ /* 0x000fe200078e02ff */
[----:B------:R-:W2:Y:S01]  /*01f0*/  S2R R17, SR_TID.X ;  /* 0x0000000000117919 */ /* 0x000ea20000002100 */
[----:B------:R-:W-:Y:S01]  /*0200*/  @P1 IMAD.HI R0, R0, 0x66666667, RZ ;  /* 0x6666666700001827 */ /* 0x000fe200078e02ff */
[----:B------:R-:W-:Y:S01]  /*0210*/  SEL R6, R15, RZ, !P0 ;  /* 0x000000ff0f067207 */ /* 0x000fe20004000000 */
[----:B------:R-:W-:Y:S01]  /*0220*/  BSSY B0, `(.L_x_1008) ;  /* 0x0000030000007945 */ /* 0x000fe20003800000 */
[----:B------:R-:W3:Y:S02]  /*0230*/  S2R R25, SR_CgaCtaId ;  /* 0x0000000000197919 */ /* 0x000ee40000008800 */
[----:B------:R-:W-:Y:S01]  /*0240*/  @P1 SHF.R.U32.HI R3, RZ, 0x1f, R0 ;  /* 0x0000001fff031819 */ /* 0x000fe20000011600 */
[----:B------:R-:W4:Y:S03]  /*0250*/  LDC.64 R20, c[0x0][0x230] ;  /* 0x00008c00ff147b82 */ /* 0x000f260000000a00 */
[----:B------:R-:W-:-:S05]  /*0260*/  @P1 LEA.HI.SX32 R3, R0, R3, 0x1b ;  /* 0x0000000300031211 */ /* 0x000fca00078fdaff */
[----:B------:R-:W-:Y:S01]  /*0270*/  @P1 IMAD R5, R3, 0x5000, RZ ;  /* 0x0000500003051824 */ /* 0x000fe200078e02ff */
[----:B------:R-:W-:Y:S01]  /*0280*/  CS2R R2, SRZ ;  /* 0x0000000000027805 */ /* 0x000fe2000001ff00 */
[----:B------:R-:W5:Y:S02]  /*0290*/  LDC.64 R22, c[0x0][0x210] ;  /* 0x00008400ff167b82 */ /* 0x000f640000000a00 */
[--C-:B------:R-:W-:Y:S01]  /*02a0*/  @P1 IMAD.MOV.U32 R2, RZ, RZ, R5.reuse ;  /* 0x000000ffff021224 */ /* 0x100fe200078e0005 */
[----:B------:R-:W-:-:S04]  /*02b0*/  @P1 SHF.R.S32.HI R3, RZ, 0x1f, R5 ;  /* 0x0000001fff031819 */ /* 0x000fc80000011405 */
[C---:B------:R-:W-:Y:S02]  /*02c0*/  IADD3 R10, P2, R11.reuse, R2, RZ ;  /* 0x000000020b0a7210 */ /* 0x040fe40007f5e0ff */
[----:B0-----:R-:W-:Y:S02]  /*02d0*/  SHF.R.S32.HI R5, RZ, 0x1f, R7 ;  /* 0x0000001fff057819 */ /* 0x001fe40000011407 */
[----:B------:R-:W-:Y:S02]  /*02e0*/  LEA.HI.X.SX32 R11, R11, R3, 0x1, P2 ;  /* 0x000000030b0b7211 */ /* 0x000fe400010f0eff */
[----:B------:R-:W-:Y:S01]  /*02f0*/  SHF.R.S32.HI R3, RZ, 0x1f, R15 ;  /* 0x0000001fff037819 */ /* 0x000fe2000001140f */
[-C--:B-1----:R-:W-:Y:S02]  /*0300*/  IMAD R0, R5, R18.reuse, RZ ;  /* 0x0000001205007224 */ /* 0x082fe400078e02ff */
[----:B------:R-:W-:Y:S01]  /*0310*/  IMAD.WIDE.U32 R10, R7, R18, R10 ;  /* 0x00000012070a7225 */ /* 0x000fe200078e000a */
[----:B------:R-:W-:-:S02]  /*0320*/  SEL R3, R3, RZ, !P0 ;  /* 0x000000ff03037207 */ /* 0x000fc40004000000 */
[----:B--2---:R-:W-:Y:S01]  /*0330*/  ISETP.NE.AND P0, PT, R17, RZ, PT ;  /* 0x000000ff1100720c */ /* 0x004fe20003f05270 */
[----:B------:R-:W-:Y:S02]  /*0340*/  IMAD R19, R7, R19, R0 ;  /* 0x0000001307137224 */ /* 0x000fe400078e0200 */
[----:B----4-:R-:W-:-:S03]  /*0350*/  IMAD R0, R3, R20, RZ ;  /* 0x0000001403007224 */ /* 0x010fc600078e02ff */
[----:B------:R-:W-:Y:S01]  /*0360*/  IADD3 R11, R11, R19, RZ ;  /* 0x000000130b0b7210 */ /* 0x000fe20007ffe0ff */
[C---:B------:R-:W-:Y:S02]  /*0370*/  IMAD R15, R6.reuse, R21, R0 ;  /* 0x00000015060f7224 */ /* 0x040fe400078e0200 */
[----:B------:R-:W-:-:S04]  /*0380*/  IMAD.WIDE.U32 R10, R6, R20, R10 ;  /* 0x00000014060a7225 */ /* 0x000fc800078e000a */
[----:B------:R-:W-:Y:S01]  /*0390*/  IMAD.IADD R0, R11, 0x1, R15 ;  /* 0x000000010b007824 */ /* 0x000fe200078e020f */
[----:B-----5:R-:W-:-:S04]  /*03a0*/  LEA R22, P2, R10, R22, 0x2 ;  /* 0x000000160a167211 */ /* 0x020fc800078410ff */
[----:B------:R-:W-:Y:S01]  /*03b0*/  LEA.HI.X R0, R10, R23, R0, 0x2, P2 ;  /* 0x000000170a007211 */ /* 0x000fe200010f1400 */
[----:B---3--:R-:W-:Y:S08]  /*03c0*/  @P0 BRA `(.L_x_1009) ;  /* 0x0000000000540947 */ /* 0x008ff00003800000 */
[----:B------:R-:W0:Y:S01]  /*03d0*/  S2UR UR7, SR_CgaCtaId ;  /* 0x00000000000779c3 */ /* 0x000e220000008800 */
[----:B------:R-:W-:Y:S01]  /*03e0*/  UMOV UR6, 0x400 ;  /* 0x0000040000067882 */ /* 0x000fe20000000000 */
[----:B------:R-:W-:Y:S01]  /*03f0*/  UMOV UR4, 0x1 ;  /* 0x0000000100047882 */ /* 0x000fe20000000000 */
[----:B------:R-:W-:Y:S01]  /*0400*/  IMAD.MOV.U32 R2, RZ, RZ, 0x14000 ;  /* 0x00014000ff027424 */ /* 0x000fe200078e00ff */
[----:B------:R-:W-:-:S04]  /*0410*/  UIADD3 UR4, -UR4, 0x100000, URZ ;  /* 0x0010000004047890 */ /* 0x000fc8000fffe13f */
[----:B------:R-:W-:Y:S02]  /*0420*/  USHF.L.U32 UR5, UR4, 0xb, URZ ;  /* 0x0000000b04057899 */ /* 0x000fe4000800063f */
[----:B------:R-:W-:Y:S01]  /*0430*/  USHF.L.U32 UR4, UR4, 0x1, URZ ;  /* 0x0000000104047899 */ /* 0x000fe2000800063f */
[----:B------:R-:W-:Y:S01]  /*0440*/  PLOP3.LUT P0, PT, PT, PT, PT, 0x80, 0x0 ;  /* 0x000000000000781c */ /* 0x000fe20003f0f070 */
[----:B------:R-:W-:Y:S01]  /*0450*/  UMOV UR10, 0x1400 ;  /* 0x00001400000a7882 */ /* 0x000fe20000000000 */
[----:B0-----:R-:W-:-:S04]  /*0460*/  ULEA UR6, UR7, UR6, 0x18 ;  /* 0x0000000607067291 */ /* 0x001fc8000f8ec03f */
[----:B------:R-:W-:Y:S01]  /*0470*/  UIADD3 UR7, UR6, 0x1e000, URZ ;  /* 0x0001e00006077890 */ /* 0x000fe2000fffe03f */
[----:B------:R-:W0:Y:S07]  /*0480*/  FENCE.VIEW.ASYNC.S ;  /* 0x00000000000073c6 */ /* 0x000e2e0000000000 */
[----:B0-----:R0:W1:Y:S02]  /*0490*/  SYNCS.EXCH.64 URZ, [UR6+0x1e000], UR4 ;  /* 0x01e00004063f75b2 */ /* 0x0010640008000100 */
[----:B0-----:R-:W-:-:S02]  /*04a0*/  R2UR UR4, R22 ;  /* 0x00000000160472ca */ /* 0x001fc400000e0000 */
[----:B------:R-:W-:Y:S01]  /*04b0*/  R2UR UR5, R0 ;  /* 0x00000000000572ca */ /* 0x000fe200000e0000 */
[----:B-1----:R0:W-:-:S14]  /*04c0*/  SYNCS.ARRIVE.TRANS64 RZ, [UR6+0x1e000], R2 ;  /* 0x01e00002ffff79a7 */ /* 0x0021dc0008000006 */
.L_x_1010:
[----:B------:R-:W-:Y:S01]  /*04d0*/  @P0 ELECT P2, URZ, PT ;  /* 0x00000000003f082f */ /* 0x000fe20003840000 */
[----:B------:R1:W-:-:S12]  /*04e0*/  UBLKCP.S.G [UR6], [UR4], UR10 ;  /* 0x00000006040073ba */ /* 0x0003d8000800020a */
[----:B------:R-:W-:Y:S02]  /*04f0*/  @P2 PLOP3.LUT P0, PT, P2, PT, PT, 0x8, 0x0 ;  /* 0x000000000000281c */ /* 0x000fe4000170e170 */
[----:B------:R-:W-:-:S11]  /*0500*/  PLOP3.LUT P2, PT, PT, PT, PT, 0x8, 0x0 ;  /* 0x000000000000781c */ /* 0x000fd60003f4e170 */
[----:B-1----:R-:W-:Y:S05]  /*0510*/  @P0 BRA.U.ANY `(.L_x_1010) ;  /* 0xfffffffd00ec0947 */ /* 0x002fea000393ffff */
.L_x_1009:
[----:B------:R-:W-:Y:S05]  /*0520*/  BSYNC B0 ;  /* 0x0000000000007941 */ /* 0x000fea0003800000 */
.L_x_1008:
[----:B------:R-:W-:Y:S01]  /*0530*/  BAR.SYNC.DEFER_BLOCKING 0x0 ;  /* 0x0000000000007b1d */ /* 0x000fe20000010000 */
[----:B0-----:R-:W-:Y:S02]  /*0540*/  MOV R2, 0x400 ;  /* 0x0000040000027802 */ /* 0x001fe40000000f00 */
[----:B------:R-:W-:Y:S02]  /*0550*/  CS2R R98, SRZ ;  /* 0x0000000000627805 */ /* 0x000fe4000001ff00 */
[----:B------:R-:W-:Y:S02]  /*0560*/  SHF.L.U32 R11, RZ, 0x1f, RZ ;  /* 0x0000001fff0b7819 */ /* 0x000fe400000006ff */
[----:B------:R-:W-:Y:S02]  /*0570*/  LEA R2, R25, R2, 0x18 ;  /* 0x0000000219027211 */ /* 0x000fe400078ec0ff */
[----:B------:R-:W-:Y:S02]  /*0580*/  @P1 SHF.R.S32.HI R99, RZ, 0x1f, R13 ;  /* 0x0000001fff631819 */ /* 0x000fe4000001140d */
[----:B------:R-:W-:-:S07]  /*0590*/  @P1 MOV R98, R13 ;  /* 0x0000000d00621202 */ /* 0x000fce0000000f00 */
.L_x_1011:
[----:B0-----:R0:W1:Y:S02]  /*05a0*/  SYNCS.PHASECHK.TRANS64.TRYWAIT P0, [R2+URZ+0x1e000], R11 ;  /* 0x01e0000b020075a7 */ /* 0x001064000800017f */
[----:B-1----:R-:W-:Y:S05]  /*05b0*/  @!P0 NANOSLEEP.SYNCS 0x989680 ;  /* 0x009896800000895d */ /* 0x002fea0003900000 */
[----:B------:R-:W1:Y:S02]  /*05c0*/  @!P0 SYNCS.PHASECHK.TRANS64 P0, [R2+URZ+0x1e000], R11 ;  /* 0x01e0000b020085a7 */ /* 0x000e64000800007f */
[----:B-1----:R-:W-:Y:S05]  /*05d0*/  @!P0 BRA `(.L_x_1011) ;  /* 0xfffffffc00f08947 */ /* 0x002fea000383ffff */
[----:B------:R-:W-:Y:S01]  /*05e0*/  SHF.R.S32.HI R0, RZ, 0x1f, R17 ;  /* 0x0000001fff007819 */ /* 0x000fe20000011411 */
[----:B------:R-:W-:Y:S01]  /*05f0*/  ULDC UR4, c[0x0][0x268] ;  /* 0x00009a0000047ab9 */ /* 0x000fe20000000800 */
[----:B------:R-:W-:Y:S01]  /*0600*/  IMAD R9, R4, -0x50, R9 ;  /* 0xffffffb004097824 */ /* 0x000fe200078e0209 */
[----:B------:R-:W-:Y:S01]  /*0610*/  ULDC.64 UR6, c[0x0][0x258] ;  /* 0x0000960000067ab9 */ /* 0x000fe20000000a00 */
[CC--:B------:R-:W-:Y:S01]  /*0620*/  LEA.HI R8, R0.reuse, R17.reuse, RZ, 0x7 ;  /* 0x0000001100087211 */ /* 0x0c0fe200078f38ff */
[----:B------:R-:W-:Y:S01]  /*0630*/  BSSY B0, `(.L_x_1012) ;  /* 0x00000f1000007945 */ /* 0x000fe20003800000 */
[----:B------:R-:W-:Y:S02]  /*0640*/  LEA.HI R12, R0, R17, RZ, 0x4 ;  /* 0x00000011000c7211 */ /* 0x000fe400078f20ff */
[----:B------:R-:W-:Y:S02]  /*0650*/  LOP3.LUT R10, R8, 0x3fffff80, RZ, 0xc0, !PT ;  /* 0x3fffff80080a7812 */ /* 0x000fe400078ec0ff */
[----:B0-----:R-:W-:-:S02]  /*0660*/  SHF.R.S32.HI R11, RZ, 0x7, R8 ;  /* 0x00000007ff0b7819 */ /* 0x001fc40000011408 */
[CC--:B------:R-:W-:Y:S01]  /*0670*/  LEA.HI R8, R0.reuse, R17.reuse, RZ, 0x3 ;  /* 0x0000001100087211 */ /* 0x0c0fe200078f18ff */
[----:B------:R-:W-:Y:S01]  /*0680*/  IMAD.IADD R10, R17, 0x1, -R10 ;  /* 0x00000001110a7824 */ /* 0x000fe200078e0a0a */
[----:B------:R-:W-:Y:S02]  /*0690*/  LEA.HI R16, R0, R17, RZ, 0x5 ;  /* 0x0000001100107211 */ /* 0x000fe400078f28ff */
[----:B------:R-:W-:Y:S01]  /*06a0*/  SHF.R.S32.HI R15, RZ, 0x4, R12 ;  /* 0x00000004ff0f7819 */ /* 0x000fe2000001140c */
[C---:B------:R-:W-:Y:S01]  /*06b0*/  IMAD R10, R11.reuse, 0xa00, R10 ;  /* 0x00000a000b0a7824 */ /* 0x040fe200078e020a */
[----:B------:R-:W-:Y:S01]  /*06c0*/  SHF.R.S32.HI R0, RZ, 0x5, R16 ;  /* 0x00000005ff007819 */ /* 0x000fe20000011410 */
[----:B------:R-:W-:Y:S01]  /*06d0*/  IMAD.SHL.U32 R11, R11, 0x40, RZ ;  /* 0x000000400b0b7824 */ /* 0x000fe200078e00ff */
[----:B------:R-:W-:Y:S01]  /*06e0*/  LEA.HI R12, R12, R15, RZ, 0x1 ;  /* 0x0000000f0c0c7211 */ /* 0x000fe200078f08ff */
[----:B------:R-:W-:Y:S01]  /*06f0*/  IMAD.SHL.U32 R13, R10, 0x4, RZ ;  /* 0x000000040a0d7824 */ /* 0x000fe200078e00ff */
[----:B------:R-:W-:-:S02]  /*0700*/  LOP3.LUT R10, R8, 0xfffffff8, RZ, 0xc0, !PT ;  /* 0xfffffff8080a7812 */ /* 0x000fc400078ec0ff */
[----:B------:R-:W-:Y:S02]  /*0710*/  LOP3.LUT R12, R12, 0x1fffffe, RZ, 0xc0, !PT ;  /* 0x01fffffe0c0c7812 */ /* 0x000fe400078ec0ff */
[----:B------:R-:W-:Y:S01]  /*0720*/  LEA R14, R13, R2, 0x2 ;  /* 0x000000020d0e7211 */ /* 0x000fe200078e10ff */
[----:B------:R-:W-:Y:S01]  /*0730*/  IMAD.IADD R10, R17, 0x1, -R10 ;  /* 0x00000001110a7824 */ /* 0x000fe200078e0a0a */
[----:B------:R-:W-:Y:S02]  /*0740*/  SHF.R.S32.HI R13, RZ, 0x1f, R16 ;  /* 0x0000001fff0d7819 */ /* 0x000fe40000011410 */
[----:B------:R-:W-:Y:S01]  /*0750*/  LOP3.LUT R16, R16, 0xffffffe0, RZ, 0xc0, !PT ;  /* 0xffffffe010107812 */ /* 0x000fe200078ec0ff */
[----:B------:R-:W0:Y:S01]  /*0760*/  LDS.128 R40, [R14+0x800] ;  /* 0x000800000e287984 */ /* 0x000e220000000c00 */
[----:B------:R-:W-:Y:S02]  /*0770*/  LEA.HI R13, R13, R0, RZ, 0x2 ;  /* 0x000000000d0d7211 */ /* 0x000fe400078f10ff */
[----:B------:R-:W-:Y:S01]  /*0780*/  IADD3 R15, R15, -R12, RZ ;  /* 0x8000000c0f0f7210 */ /* 0x000fe20007ffe0ff */
[----:B------:R-:W-:Y:S01]  /*0790*/  IMAD.IADD R16, R17, 0x1, -R16 ;  /* 0x0000000111107824 */ /* 0x000fe200078e0a10 */
[----:B------:R-:W-:Y:S01]  /*07a0*/  LOP3.LUT R17, R13, 0xffffffc, RZ, 0xc0, !PT ;  /* 0x0ffffffc0d117812 */ /* 0x000fe200078ec0ff */
[----:B------:R-:W1:Y:S01]  /*07b0*/  LDS.128 R36, [R14+0x1000] ;  /* 0x001000000e247984 */ /* 0x000e620000000c00 */
[----:B------:R-:W-:-:S02]  /*07c0*/  SHF.R.S32.HI R13, RZ, 0x1f, R10 ;  /* 0x0000001fff0d7819 */ /* 0x000fc4000001140a */
[----:B------:R-:W-:Y:S01]  /*07d0*/  LEA.HI R12, R16, R16, RZ, 0x1 ;  /* 0x00000010100c7211 */ /* 0x000fe200078f08ff */
[----:B------:R-:W-:Y:S01]  /*07e0*/  IMAD.IADD R19, R0, 0x1, -R17 ;  /* 0x0000000100137824 */ /* 0x000fe200078e0a11 */
[----:B------:R-:W-:Y:S01]  /*07f0*/  LEA.HI R13, R13, R10, RZ, 0x2 ;  /* 0x0000000a0d0d7211 */ /* 0x000fe200078f10ff */
[----:B------:R-:W2:Y:S01]  /*0800*/  LDS.128 R32, [R14+0x1800] ;  /* 0x001800000e207984 */ /* 0x000ea20000000c00 */
[----:B------:R-:W-:Y:S02]  /*0810*/  SHF.R.S32.HI R12, RZ, 0x1, R12 ;  /* 0x00000001ff0c7819 */ /* 0x000fe4000001140c */
[----:B------:R-:W-:Y:S01]  /*0820*/  LOP3.LUT R17, R11, 0x40, RZ, 0xc0, !PT ;  /* 0x000000400b117812 */ /* 0x000fe200078ec0ff */
[C---:B------:R-:W-:Y:S01]  /*0830*/  IMAD.SHL.U32 R11, R13.reuse, 0x10, RZ ;  /* 0x000000100d0b7824 */ /* 0x040fe200078e00ff */
[----:B------:R-:W-:Y:S01]  /*0840*/  SHF.L.U32 R96, R16, 0x3, RZ ;  /* 0x0000000310607819 */ /* 0x000fe200000006ff */
[----:B------:R-:W-:Y:S01]  /*0850*/  IMAD R19, R12, 0x50, R19 ;  /* 0x000000500c137824 */ /* 0x000fe200078e0213 */
[----:B------:R-:W3:Y:S01]  /*0860*/  LDS.128 R20, [R14+0x3000] ;  /* 0x003000000e147984 */ /* 0x000ee20000000c00 */
[----:B------:R-:W-:-:S02]  /*0870*/  LOP3.LUT R13, R13, 0x7fffffc, RZ, 0xc0, !PT ;  /* 0x07fffffc0d0d7812 */ /* 0x000fc400078ec0ff */
[----:B------:R-:W-:Y:S01]  /*0880*/  LOP3.LUT R12, R17, 0x8, R96, 0xf8, !PT ;  /* 0x00000008110c7812 */ /* 0x000fe200078ef860 */
[----:B------:R-:W4:Y:S01]  /*0890*/  LDS.128 R28, [R14+0x2000] ;  /* 0x002000000e1c7984 */ /* 0x000f220000000c00 */
[----:B------:R-:W-:Y:S01]  /*08a0*/  LOP3.LUT R11, R11, 0x40, RZ, 0xc0, !PT ;  /* 0x000000400b0b7812 */ /* 0x000fe200078ec0ff */
[----:B------:R-:W-:Y:S01]  /*08b0*/  IMAD.IADD R13, R10, 0x1, -R13 ;  /* 0x000000010a0d7824 */ /* 0x000fe200078e0a0d */
[----:B------:R-:W-:Y:S01]  /*08c0*/  SHF.R.U32.HI R17, RZ, 0x3, R17 ;  /* 0x00000003ff117819 */ /* 0x000fe20000011611 */
[----:B------:R-:W5:Y:S01]  /*08d0*/  LDS.128 R56, [R14+0x3800] ;  /* 0x003800000e387984 */ /* 0x000f620000000c00 */
[----:B------:R-:W-:Y:S01]  /*08e0*/  LOP3.LUT R8, R11, 0x8, R8, 0xf8, !PT ;  /* 0x000000080b087812 */ /* 0x000fe200078ef808 */
[----:B------:R-:W-:Y:S01]  /*08f0*/  IMAD R10, R0, 0xa, R15 ;  /* 0x0000000a000a7824 */ /* 0x000fe200078e020f */
[----:B------:R-:W-:Y:S01]  /*0900*/  LOP3.LUT R12, R12, R17, RZ, 0x3c, !PT ;  /* 0x000000110c0c7212 */ /* 0x000fe200078e3cff */
[----:B------:R-:W5:Y:S01]  /*0910*/  LDS.128 R44, [R14] ;  /* 0x000000000e2c7984 */ /* 0x000f620000000c00 */
[----:B------:R-:W-:-:S02]  /*0920*/  SHF.R.U32.HI R11, RZ, 0x3, R11 ;  /* 0x00000003ff0b7819 */ /* 0x000fc4000001160b */
[----:B------:R-:W-:Y:S01]  /*0930*/  LEA R13, R10, R13, 0x3 ;  /* 0x0000000d0a0d7211 */ /* 0x000fe200078e18ff */
[----:B------:R-:W5:Y:S01]  /*0940*/  LDS.128 R24, [R14+0x2800] ;  /* 0x002800000e187984 */ /* 0x000f620000000c00 */
[----:B------:R-:W-:Y:S01]  /*0950*/  LOP3.LUT R8, R8, R11, RZ, 0x3c, !PT ;  /* 0x0000000b08087212 */ /* 0x000fe200078e3cff */
[----:B------:R-:W-:Y:S02]  /*0960*/  IMAD.U32 R11, R19, 0x10, R12 ;  /* 0x00000010130b7824 */ /* 0x000fe400078e000c */
[----:B------:R-:W5:Y:S01]  /*0970*/  LDS.128 R16, [R14+0x4000] ;  /* 0x004000000e107984 */ /* 0x000f620000000c00 */
[----:B0-----:R-:W-:Y:S01]  /*0980*/  FMUL.FTZ R12, R40, UR4 ;  /* 0x00000004280c7c20 */ /* 0x001fe20008410000 */
[----:B------:R-:W-:Y:S01]  /*0990*/  FMUL.FTZ R63, R41, UR4 ;  /* 0x00000004293f7c20 */ /* 0x000fe20008410000 */
[----:B------:R-:W-:Y:S01]  /*09a0*/  FMUL.FTZ R60, R42, UR4 ;  /* 0x000000042a3c7c20 */ /* 0x000fe20008410000 */
[----:B------:R-:W0:Y:S01]  /*09b0*/  LDS.128 R52, [R14+0x4800] ;  /* 0x004800000e347984 */ /* 0x000e220000000c00 */
[----:B------:R-:W-:Y:S01]  /*09c0*/  FMUL.FTZ R65, R43, UR4 ;  /* 0x000000042b417c20 */ /* 0x000fe20008410000 */
[----:B------:R-:W-:-:S02]  /*09d0*/  IMAD.U32 R13, R13, 0x10, R8 ;  /* 0x000000100d0d7824 */ /* 0x000fc400078e0008 */
[----:B-1----:R-:W-:Y:S01]  /*09e0*/  FMUL.FTZ R62, R36, UR4 ;  /* 0x00000004243e7c20 */ /* 0x002fe20008410000 */
[----:B------:R-:W1:Y:S01]  /*09f0*/  LDS.128 R48, [R14+0x5000] ;  /* 0x005000000e307984 */ /* 0x000e620000000c00 */
[----:B------:R-:W-:Y:S01]  /*0a00*/  FMUL.FTZ R67, R37, UR4 ;  /* 0x0000000425437c20 */ /* 0x000fe20008410000 */
[----:B------:R-:W-:Y:S01]  /*0a10*/  FMUL.FTZ R64, R38, UR4 ;  /* 0x0000000426407c20 */ /* 0x000fe20008410000 */
[----:B------:R-:W-:Y:S01]  /*0a20*/  FMUL.FTZ R69, R39, UR4 ;  /* 0x0000000427457c20 */ /* 0x000fe20008410000 */
[----:B------:R-:W1:Y:S01]  /*0a30*/  LDS.128 R40, [R14+0x6000] ;  /* 0x006000000e287984 */ /* 0x000e620000000c00 */
[----:B--2---:R-:W-:Y:S01]  /*0a40*/  FMUL.FTZ R66, R32, UR4 ;  /* 0x0000000420427c20 */ /* 0x004fe20008410000 */
[----:B------:R-:W-:Y:S01]  /*0a50*/  FMUL.FTZ R71, R33, UR4 ;  /* 0x0000000421477c20 */ /* 0x000fe20008410000 */
[----:B------:R-:W-:Y:S01]  /*0a60*/  FMUL.FTZ R68, R34, UR4 ;  /* 0x0000000422447c20 */ /* 0x000fe20008410000 */
[----:B------:R-:W2:Y:S01]  /*0a70*/  LDS.128 R36, [R14+0x6800] ;  /* 0x006800000e247984 */ /* 0x000ea20000000c00 */
[----:B------:R-:W-:-:S03]  /*0a80*/  FMUL.FTZ R73, R35, UR4 ;  /* 0x0000000423497c20 */ /* 0x000fc60008410000 */
[----:B------:R-:W2:Y:S01]  /*0a90*/  LDS.128 R32, [R14+0x7000] ;  /* 0x007000000e207984 */ /* 0x000ea20000000c00 */
[----:B---3--:R-:W-:Y:S01]  /*0aa0*/  FMUL.FTZ R78, R20, UR4 ;  /* 0x00000004144e7c20 */ /* 0x008fe20008410000 */
[----:B------:R-:W-:Y:S01]  /*0ab0*/  FMUL.FTZ R83, R21, UR4 ;  /* 0x0000000415537c20 */ /* 0x000fe20008410000 */
[----:B------:R-:W-:Y:S01]  /*0ac0*/  FMUL.FTZ R80, R22, UR4 ;  /* 0x0000000416507c20 */ /* 0x000fe20008410000 */
[----:B------:R-:W-:Y:S01]  /*0ad0*/  FMUL.FTZ R85, R23, UR4 ;  /* 0x0000000417557c20 */ /* 0x000fe20008410000 */
[----:B----4-:R-:W-:Y:S01]  /*0ae0*/  FMUL.FTZ R70, R28, UR4 ;  /* 0x000000041c467c20 */ /* 0x010fe20008410000 */
[----:B------:R-:W-:Y:S01]  /*0af0*/  FMUL.FTZ R75, R29, UR4 ;  /* 0x000000041d4b7c20 */ /* 0x000fe20008410000 */
[----:B------:R-:W-:Y:S01]  /*0b00*/  FMUL.FTZ R72, R30, UR4 ;  /* 0x000000041e487c20 */ /* 0x000fe20008410000 */
[----:B------:R-:W-:Y:S01]  /*0b10*/  FMUL.FTZ R77, R31, UR4 ;  /* 0x000000041f4d7c20 */ /* 0x000fe20008410000 */
[----:B------:R-:W3:Y:S01]  /*0b20*/  LDS.128 R20, [R14+0x8800] ;  /* 0x008800000e147984 */ /* 0x000ee20000000c00 */
[----:B-----5:R-:W-:Y:S01]  /*0b30*/  FMUL.FTZ R82, R56, UR4 ;  /* 0x0000000438527c20 */ /* 0x020fe20008410000 */
[----:B------:R-:W-:Y:S01]  /*0b40*/  FMUL.FTZ R87, R57, UR4 ;  /* 0x0000000439577c20 */ /* 0x000fe20008410000 */
[----:B------:R-:W-:Y:S01]  /*0b50*/  FMUL.FTZ R84, R58, UR4 ;  /* 0x000000043a547c20 */ /* 0x000fe20008410000 */
[----:B------:R-:W4:Y:S01]  /*0b60*/  LDS.128 R28, [R14+0x7800] ;  /* 0x007800000e1c7984 */ /* 0x000f220000000c00 */
        /* <DEDUP_REMOVED lines=9> */
[----:B------:R-:W5:Y:S01]  /*0c00*/  LDS.128 R56, [R14+0x9000] ;  /* 0x009000000e387984 */ /* 0x000f620000000c00 */
[----:B------:R-:W-:Y:S01]  /*0c10*/  FMUL.FTZ R86, R16, UR4 ;  /* 0x0000000410567c20 */ /* 0x000fe20008410000 */
[----:B------:R-:W-:Y:S01]  /*0c20*/  FMUL.FTZ R91, R17, UR4 ;  /* 0x00000004115b7c20 */ /* 0x000fe20008410000 */
[----:B------:R-:W-:Y:S01]  /*0c30*/  FMUL.FTZ R88, R18, UR4 ;  /* 0x0000000412587c20 */ /* 0x000fe20008410000 */
[----:B------:R-:W5:Y:S01]  /*0c40*/  LDS.128 R44, [R14+0x5800] ;  /* 0x005800000e2c7984 */ /* 0x000f620000000c00 */
[----:B------:R-:W-:Y:S01]  /*0c50*/  FMUL.FTZ R93, R19, UR4 ;  /* 0x00000004135d7c20 */ /* 0x000fe20008410000 */
[----:B0-----:R-:W-:Y:S01]  /*0c60*/  FMUL.FTZ R90, R53, UR4 ;  /* 0x00000004355a7c20 */ /* 0x001fe20008410000 */
[----:B------:R-:W-:Y:S01]  /*0c70*/  FMUL.FTZ R53, R54, UR4 ;  /* 0x0000000436357c20 */ /* 0x000fe20008410000 */
[----:B------:R-:W0:Y:S01]  /*0c80*/  LDS.128 R24, [R14+0x8000] ;  /* 0x008000000e187984 */ /* 0x000e220000000c00 */
[----:B------:R-:W-:Y:S01]  /*0c90*/  FMUL.FTZ R54, R55, UR4 ;  /* 0x0000000437367c20 */ /* 0x000fe20008410000 */
[----:B-1----:R-:W-:Y:S01]  /*0ca0*/  FMUL.FTZ R55, R49, UR4 ;  /* 0x0000000431377c20 */ /* 0x002fe20008410000 */
[----:B------:R-:W-:Y:S01]  /*0cb0*/  FMUL.FTZ R49, R50, UR4 ;  /* 0x0000000432317c20 */ /* 0x000fe20008410000 */
[----:B------:R-:W1:Y:S01]  /*0cc0*/  LDS.128 R16, [R14+0x9800] ;  /* 0x009800000e107984 */ /* 0x000e620000000c00 */
[----:B------:R-:W-:Y:S01]  /*0cd0*/  FMUL.FTZ R50, R51, UR4 ;  /* 0x0000000433327c20 */ /* 0x000fe20008410000 */
[----:B------:R-:W-:Y:S01]  /*0ce0*/  FMUL.FTZ R51, R41, UR4 ;  /* 0x0000000429337c20 */ /* 0x000fe20008410000 */
[----:B------:R-:W-:Y:S01]  /*0cf0*/  FMUL.FTZ R41, R42, UR4 ;  /* 0x000000042a297c20 */ /* 0x000fe20008410000 */
[----:B------:R-:W-:Y:S01]  /*0d00*/  FMUL.FTZ R42, R43, UR4 ;  /* 0x000000042b2a7c20 */ /* 0x000fe20008410000 */
[----:B--2---:R-:W-:Y:S01]  /*0d10*/  FMUL.FTZ R43, R37, UR4 ;  /* 0x00000004252b7c20 */ /* 0x004fe20008410000 */
        /* <DEDUP_REMOVED lines=8> */
[----:B---3--:R-:W-:Y:S01]  /*0da0*/  FMUL.FTZ R101, R20, UR4 ;  /* 0x0000000414657c20 */ /* 0x008fe20008410000 */
[----:B------:R-:W-:Y:S01]  /*0db0*/  FMUL.FTZ R104, R21, UR4 ;  /* 0x0000000415687c20 */ /* 0x000fe20008410000 */
[----:B------:R-:W-:Y:S01]  /*0dc0*/  FMUL.FTZ R103, R22, UR4 ;  /* 0x0000000416677c20 */ /* 0x000fe20008410000 */
[----:B------:R-:W-:Y:S01]  /*0dd0*/  FMUL.FTZ R106, R23, UR4 ;  /* 0x00000004176a7c20 */ /* 0x000fe20008410000 */
[----:B----4-:R-:W-:Y:S01]  /*0de0*/  FMUL.FTZ R35, R29, UR4 ;  /* 0x000000041d237c20 */ /* 0x010fe20008410000 */
[----:B------:R-:W-:Y:S01]  /*0df0*/  F2FP.F16.F32.PACK_AB R20, R15, R8 ;  /* 0x000000080f14723e */ /* 0x000fe200000000ff */
[----:B------:R-:W-:Y:S01]  /*0e00*/  FMUL.FTZ R29, R30, UR4 ;  /* 0x000000041e1d7c20 */ /* 0x000fe20008410000 */
[----:B------:R-:W-:Y:S01]  /*0e10*/  FMUL.FTZ R100, R31, UR4 ;  /* 0x000000041f647c20 */ /* 0x000fe20008410000 */
[----:B------:R-:W-:Y:S01]  /*0e20*/  F2FP.F16.F32.PACK_AB R21, R61, R10 ;  /* 0x0000000a3d15723e */ /* 0x000fe200000000ff */
[----:B------:R-:W-:Y:S01]  /*0e30*/  FMUL.FTZ R40, R40, UR4 ;  /* 0x0000000428287c20 */ /* 0x000fe20008410000 */
[----:B------:R-:W-:Y:S01]  /*0e40*/  F2FP.F16.F32.PACK_AB R22, R63, R12 ;  /* 0x0000000c3f16723e */ /* 0x000fe200000000ff */
[----:B------:R-:W-:Y:S01]  /*0e50*/  FMUL.FTZ R28, R28, UR4 ;  /* 0x000000041c1c7c20 */ /* 0x000fe20008410000 */
[----:B------:R-:W-:Y:S01]  /*0e60*/  F2FP.F16.F32.PACK_AB R23, R65, R60 ;  /* 0x0000003c4117723e */ /* 0x000fe200000000ff */
[----:B------:R-:W-:Y:S01]  /*0e70*/  FMUL.FTZ R32, R32, UR4 ;  /* 0x0000000420207c20 */ /* 0x000fe20008410000 */
[----:B-----5:R-:W-:Y:S01]  /*0e80*/  FMUL.FTZ R105, R57, UR4 ;  /* 0x0000000439697c20 */ /* 0x020fe20008410000 */
[----:B------:R-:W-:Y:S01]  /*0e90*/  LEA R8, R13, R2, 0x1 ;  /* 0x000000020d087211 */ /* 0x000fe200078e08ff */
[----:B------:R-:W-:Y:S01]  /*0ea0*/  FMUL.FTZ R57, R58, UR4 ;  /* 0x000000043a397c20 */ /* 0x000fe20008410000 */
[----:B------:R-:W-:Y:S01]  /*0eb0*/  FMUL.FTZ R58, R59, UR4 ;  /* 0x000000043b3a7c20 */ /* 0x000fe20008410000 */
[----:B------:R-:W-:Y:S01]  /*0ec0*/  FMUL.FTZ R44, R44, UR4 ;  /* 0x000000042c2c7c20 */ /* 0x000fe20008410000 */
[----:B------:R-:W-:Y:S01]  /*0ed0*/  FMUL.FTZ R45, R45, UR4 ;  /* 0x000000042d2d7c20 */ /* 0x000fe20008410000 */
[----:B------:R-:W-:Y:S01]  /*0ee0*/  FMUL.FTZ R46, R46, UR4 ;  /* 0x000000042e2e7c20 */ /* 0x000fe20008410000 */
[----:B------:R-:W-:Y:S01]  /*0ef0*/  FMUL.FTZ R47, R47, UR4 ;  /* 0x000000042f2f7c20 */ /* 0x000fe20008410000 */
[----:B0-----:R-:W-:Y:S01]  /*0f00*/  FMUL.FTZ R30, R24, UR4 ;  /* 0x00000004181e7c20 */ /* 0x001fe20008410000 */
[----:B------:R-:W-:Y:S01]  /*0f10*/  FMUL.FTZ R97, R25, UR4 ;  /* 0x0000000419617c20 */ /* 0x000fe20008410000 */
[----:B------:R-:W-:Y:S01]  /*0f20*/  FMUL.FTZ R31, R26, UR4 ;  /* 0x000000041a1f7c20 */ /* 0x000fe20008410000 */
[----:B------:R-:W-:Y:S01]  /*0f30*/  FMUL.FTZ R102, R27, UR4 ;  /* 0x000000041b667c20 */ /* 0x000fe20008410000 */
[----:B------:R-:W-:Y:S01]  /*0f40*/  F2FP.F16.F32.PACK_AB R24, R67, R62 ;  /* 0x0000003e4318723e */ /* 0x000fe200000000ff */
[----:B-1----:R-:W-:Y:S01]  /*0f50*/  FMUL.FTZ R10, R16, UR4 ;  /* 0x00000004100a7c20 */ /* 0x002fe20008410000 */
[----:B------:R-:W-:Y:S01]  /*0f60*/  F2FP.F16.F32.PACK_AB R25, R69, R64 ;  /* 0x000000404519723e */ /* 0x000fe200000000ff */
[----:B------:R-:W-:Y:S01]  /*0f70*/  FMUL.FTZ R61, R17, UR4 ;  /* 0x00000004113d7c20 */ /* 0x000fe20008410000 */
[----:B------:R-:W-:Y:S01]  /*0f80*/  F2FP.F16.F32.PACK_AB R26, R71, R66 ;  /* 0x00000042471a723e */ /* 0x000fe200000000ff */
[----:B------:R-:W-:Y:S01]  /*0f90*/  FMUL.FTZ R59, R18, UR4 ;  /* 0x00000004123b7c20 */ /* 0x000fe20008410000 */
[----:B------:R-:W-:Y:S01]  /*0fa0*/  F2FP.F16.F32.PACK_AB R27, R73, R68 ;  /* 0x00000044491b723e */ /* 0x000fe200000000ff */
[----:B------:R-:W-:Y:S01]  /*0fb0*/  FMUL.FTZ R60, R19, UR4 ;  /* 0x00000004133c7c20 */ /* 0x000fe20008410000 */
[----:B------:R-:W-:Y:S01]  /*0fc0*/  F2FP.F16.F32.PACK_AB R12, R75, R70 ;  /* 0x000000464b0c723e */ /* 0x000fe200000000ff */
[----:B------:R-:W-:Y:S01]  /*0fd0*/  FMUL.FTZ R56, R56, UR4 ;  /* 0x0000000438387c20 */ /* 0x000fe20008410000 */
[----:B------:R-:W-:Y:S01]  /*0fe0*/  F2FP.F16.F32.PACK_AB R13, R77, R72 ;  /* 0x000000484d0d723e */ /* 0x000fe200000000ff */
[----:B------:R0:W-:Y:S01]  /*0ff0*/  STSM.16.MT88.4 [R8+0x14000], R20 ;  /* 0x0140001408007844 */ /* 0x0001e20000004200 */
[----:B------:R-:W-:Y:S01]  /*1000*/  F2FP.F16.F32.PACK_AB R14, R79, R74 ;  /* 0x0000004a4f0e723e */ /* 0x000fe200000000ff */
[----:B------:R-:W-:Y:S01]  /*1010*/  ULDC UR4, c[0x0][0x244] ;  /* 0x0000910000047ab9 */ /* 0x000fe20000000800 */
[----:B------:R-:W-:Y:S01]  /*1020*/  F2FP.F16.F32.PACK_AB R15, R81, R76 ;  /* 0x0000004c510f723e */ /* 0x000fe200000000ff */
[----:B------:R-:W-:Y:S01]  /*1030*/  STSM.16.MT88.4 [R8+0x19000], R24 ;  /* 0x0190001808007844 */ /* 0x000fe20000004200 */
[----:B------:R-:W-:-:S02]  /*1040*/  F2FP.F16.F32.PACK_AB R16, R83, R78 ;  /* 0x0000004e5310723e */ /* 0x000fc400000000ff */
[----:B------:R-:W-:Y:S01]  /*1050*/  F2FP.F16.F32.PACK_AB R17, R85, R80 ;  /* 0x000000505511723e */ /* 0x000fe200000000ff */
[----:B------:R-:W-:Y:S01]  /*1060*/  STSM.16.MT88.4 [R8+0x14200], R12 ;  /* 0x0142000c08007844 */ /* 0x000fe20000004200 */
        /* <DEDUP_REMOVED lines=8> */
[----:B0-----:R-:W-:Y:S01]  /*10f0*/  F2FP.F16.F32.PACK_AB R20, R55, R48 ;  /* 0x000000303714723e */ /* 0x001fe200000000ff */
[----:B------:R-:W-:Y:S01]  /*1100*/  STSM.16.MT88.4 [R8+0x14400], R92 ;  /* 0x0144005c08007844 */ /* 0x000fe20000004200 */
[----:B------:R-:W-:Y:S02]  /*1110*/  F2FP.F16.F32.PACK_AB R21, R50, R49 ;  /* 0x000000313215723e */ /* 0x000fe400000000ff */
[----:B------:R-:W-:Y:S02]  /*1120*/  F2FP.F16.F32.PACK_AB R22, R45, R44 ;  /* 0x0000002c2d16723e */ /* 0x000fe400000000ff */
[----:B------:R-:W-:-:S02]  /*1130*/  F2FP.F16.F32.PACK_AB R23, R47, R46 ;  /* 0x0000002e2f17723e */ /* 0x000fc400000000ff */
[----:B------:R-:W-:Y:S01]  /*1140*/  F2FP.F16.F32.PACK_AB R42, R43, R36 ;  /* 0x000000242b2a723e */ /* 0x000fe200000000ff */
[----:B-1----:R-:W-:Y:S01]  /*1150*/  IMAD R18, R5, UR6, RZ ;  /* 0x0000000605127c24 */ /* 0x002fe2000f8e02ff */
[----:B------:R-:W-:Y:S01]  /*1160*/  F2FP.F16.F32.PACK_AB R33, R34, R33 ;  /* 0x000000212221723e */ /* 0x000fe200000000ff */
[----:B------:R0:W-:Y:S01]  /*1170*/  STSM.16.MT88.4 [R8+0x19400], R20 ;  /* 0x0194001408007844 */ /* 0x0001e20000004200 */
[----:B------:R-:W-:Y:S02]  /*1180*/  F2FP.F16.F32.PACK_AB R40, R51, R40 ;  /* 0x000000283328723e */ /* 0x000fe400000000ff */
        /* <DEDUP_REMOVED lines=10> */
[----:B------:R-:W-:Y:S02]  /*1230*/  F2FP.F16.F32.PACK_AB R57, R58, R57 ;  /* 0x000000393a39723e */ /* 0x000fe400000000ff */
[----:B------:R-:W-:Y:S01]  /*1240*/  F2FP.F16.F32.PACK_AB R56, R105, R56 ;  /* 0x000000386938723e */ /* 0x000fe200000000ff */
[----:B------:R-:W-:Y:S01]  /*1250*/  STSM.16.MT88.4 [R8+0x14800], R24 ;  /* 0x0148001808007844 */ /* 0x000fe20000004200 */
[----:B------:R-:W-:Y:S01]  /*1260*/  F2FP.F16.F32.PACK_AB R58, R61, R10 ;  /* 0x0000000a3d3a723e */ /* 0x000fe200000000ff */
[----:B------:R-:W-:Y:S01]  /*1270*/  IMAD R10, R11, 0x2, R2 ;  /* 0x000000020b0a7824 */ /* 0x000fe200078e0202 */
[----:B------:R-:W-:Y:S01]  /*1280*/  F2FP.F16.F32.PACK_AB R59, R60, R59 ;  /* 0x0000003b3c3b723e */ /* 0x000fe200000000ff */
[----:B------:R-:W-:Y:S01]  /*1290*/  VIADD R2, R2, 0x14000 ;  /* 0x0001400002027836 */ /* 0x000fe20000000000 */
[----:B0-----:R-:W-:Y:S01]  /*12a0*/  VIMNMX R22, R9, 0x50, PT ;  /* 0x0000005009167848 */ /* 0x001fe20003fe0100 */
[----:B------:R-:W-:Y:S01]  /*12b0*/  VIADD R9, R0, 0x8 ;  /* 0x0000000800097836 */ /* 0x000fe20000000000 */
[----:B------:R-:W-:Y:S01]  /*12c0*/  ISETP.GE.AND P0, PT, R96, UR4, PT ;  /* 0x0000000460007c0c */ /* 0x000fe2000bf06270 */
[----:B------:R0:W-:Y:S01]  /*12d0*/  STSM.16.MT88.4 [R8+0x19800], R56 ;  /* 0x0198003808007844 */ /* 0x0001e20000004200 */
[----:B------:R-:W-:Y:S01]  /*12e0*/  SHF.R.S32.HI R97, RZ, 0x1f, R96 ;  /* 0x0000001fff617819 */ /* 0x000fe20000011460 */
[----:B------:R-:W-:Y:S01]  /*12f0*/  ULDC.64 UR4, c[0x0][0x260] ;  /* 0x0000980000047ab9 */ /* 0x000fe20000000a00 */
[-C--:B------:R-:W-:Y:S01]  /*1300*/  ISETP.GE.OR P2, PT, R9, R22.reuse, P0 ;  /* 0x000000160900720c */ /* 0x080fe20000746670 */
[----:B------:R-:W-:Y:S01]  /*1310*/  BAR.SYNC.DEFER_BLOCKING 0x0 ;  /* 0x0000000000007b1d */ /* 0x000fe20000010000 */
[C---:B------:R-:W-:Y:S01]  /*1320*/  IMAD R9, R7.reuse, UR7, R18 ;  /* 0x0000000707097c24 */ /* 0x040fe2000f8e0212 */
[C---:B------:R-:W-:Y:S01]  /*1330*/  ISETP.GE.OR P3, PT, R0.reuse, R22, P0 ;  /* 0x000000160000720c */ /* 0x040fe20000766670 */
[----:B------:R-:W-:Y:S01]  /*1340*/  IMAD.WIDE.U32 R96, R7, UR6, R96 ;  /* 0x0000000607607c25 */ /* 0x000fe2000f8e0060 */
[----:B------:R-:W-:-:S02]  /*1350*/  IADD3 R16, P1, R0, R98, RZ ;  /* 0x0000006200107210 */ /* 0x000fc40007f3e0ff */
[C---:B------:R-:W-:Y:S01]  /*1360*/  IADD3 R5, R0.reuse, 0x10, RZ ;  /* 0x0000001000057810 */ /* 0x040fe20007ffe0ff */
[C---:B------:R-:W-:Y:S01]  /*1370*/  VIADD R7, R0.reuse, 0x28 ;  /* 0x0000002800077836 */ /* 0x040fe20000000000 */
[----:B------:R-:W-:Y:S01]  /*1380*/  IADD3 R97, R97, R9, RZ ;  /* 0x0000000961617210 */ /* 0x000fe20007ffe0ff */
[----:B------:R-:W-:Y:S01]  /*1390*/  IMAD R3, R3, UR4, RZ ;  /* 0x0000000403037c24 */ /* 0x000fe2000f8e02ff */
[----:B------:R-:W-:Y:S02]  /*13a0*/  LEA.HI.X.SX32 R17, R0, R99, 0x1, P1 ;  /* 0x0000006300117211 */ /* 0x000fe400008f0eff */
[-C--:B------:R-:W-:Y:S01]  /*13b0*/  ISETP.GE.OR P1, PT, R5, R22.reuse, P0 ;  /* 0x000000160500720c */ /* 0x080fe20000726670 */
[----:B------:R-:W-:Y:S01]  /*13c0*/  IMAD R3, R6, UR5, R3 ;  /* 0x0000000506037c24 */ /* 0x000fe2000f8e0203 */
[----:B------:R-:W-:Y:S01]  /*13d0*/  ISETP.GE.OR P4, PT, R7, R22, P0 ;  /* 0x000000160700720c */ /* 0x000fe20000786670 */
[C---:B0-----:R-:W-:Y:S01]  /*13e0*/  VIADD R8, R0.reuse, 0x18 ;  /* 0x0000001800087836 */ /* 0x041fe20000000000 */
[----:B------:R-:W-:Y:S01]  /*13f0*/  IADD3 R5, R0, 0x20, RZ ;  /* 0x0000002000057810 */ /* 0x000fe20007ffe0ff */
[----:B------:R-:W-:Y:S01]  /*1400*/  IMAD.WIDE.U32 R6, R6, UR4, R96 ;  /* 0x0000000406067c25 */ /* 0x000fe2000f8e0060 */
[----:B------:R-:W-:-:S02]  /*1410*/  LEA R2, R11, R2, 0x1 ;  /* 0x000000020b027211 */ /* 0x000fc400078e08ff */
[-C--:B------:R-:W-:Y:S01]  /*1420*/  ISETP.GE.OR P5, PT, R5, R22.reuse, P0 ;  /* 0x000000160500720c */ /* 0x080fe200007a6670 */
[----:B------:R-:W-:Y:S01]  /*1430*/  IMAD.WIDE R4, R4, 0x50, R16 ;  /* 0x0000005004047825 */ /* 0x000fe200078e0210 */
[----:B------:R-:W-:Y:S01]  /*1440*/  ISETP.GE.OR P6, PT, R8, R22, P0 ;  /* 0x000000160800720c */ /* 0x000fe200007c6670 */
[----:B------:R0:W1:Y:S02]  /*1450*/  LDS.128 R12, [R10+0x14900] ;  /* 0x014900000a0c7984 */ /* 0x0000640000000c00 */
[----:B------:R-:W-:Y:S01]  /*1460*/  VIADD R11, R0, 0x30 ;  /* 0x00000030000b7836 */ /* 0x000fe20000000000 */
[----:B------:R-:W-:Y:S01]  /*1470*/  IADD3 R3, R7, R3, RZ ;  /* 0x0000000307037210 */ /* 0x000fe20007ffe0ff */
[----:B------:R-:W-:Y:S08]  /*1480*/  @P3 BRA `(.L_x_1013) ;  /* 0x00000000002c3947 */ /* 0x000ff00003800000 */
[----:B------:R2:W3:Y:S01]  /*1490*/  LDS.128 R16, [R2] ;  /* 0x0000000002107984 */ /* 0x0004e20000000c00 */
[----:B------:R-:W-:Y:S02]  /*14a0*/  ULDC.64 UR4, c[0x0][0x250] ;  /* 0x0000940000047ab9 */ /* 0x000fe40000000a00 */
[----:B------:R-:W-:-:S04]  /*14b0*/  IMAD R21, R5, UR4, RZ ;  /* 0x0000000405157c24 */ /* 0x000fc8000f8e02ff */
[----:B------:R-:W-:Y:S02]  /*14c0*/  IMAD R21, R4, UR5, R21 ;  /* 0x0000000504157c24 */ /* 0x000fe4000f8e0215 */
[----:B--2---:R-:W-:-:S04]  /*14d0*/  IMAD.MOV.U32 R2, RZ, RZ, R6 ;  /* 0x000000ffff027224 */ /* 0x004fc800078e0006 */
[----:B------:R-:W-:Y:S01]  /*14e0*/  IMAD.WIDE.U32 R8, R4, UR4, R2 ;  /* 0x0000000404087c25 */ /* 0x000fe2000f8e0002 */
[----:B------:R-:W-:Y:S02]  /*14f0*/  ULDC.64 UR4, c[0x0][0x238] ;  /* 0x00008e0000047ab9 */ /* 0x000fe40000000a00 */
[----:B------:R-:W-:Y:S02]  /*1500*/  LEA R20, P3, R8, UR4, 0x1 ;  /* 0x0000000408147c11 */ /* 0x000fe4000f8608ff */
[----:B------:R-:W-:-:S04]  /*1510*/  IADD3 R9, R9, R21, RZ ;  /* 0x0000001509097210 */ /* 0x000fc80007ffe0ff */
[----:B------:R-:W-:-:S05]  /*1520*/  LEA.HI.X R21, R8, UR5, R9, 0x1, P3 ;  /* 0x0000000508157c11 */ /* 0x000fca00098f0c09 */
[----:B---3--:R2:W-:Y:S02]  /*1530*/  STG.E.128 desc[UR8][R20.64], R16 ;  /* 0x0000001014007986 */ /* 0x0085e4000c101d08 */
.L_x_1013:
[----:B------:R-:W-:Y:S05]  /*1540*/  BSYNC B0 ;  /* 0x0000000000007941 */ /* 0x000fea0003800000 */
.L_x_1012:
[----:B--2---:R2:W3:Y:S01]  /*1550*/  LDS.128 R16, [R10+0x14100] ;  /* 0x014100000a107984 */ /* 0x0044e20000000c00 */
[----:B------:R-:W-:Y:S01]  /*1560*/  BSSY B0, `(.L_x_1014) ;  /* 0x0000011000007945 */ /* 0x000fe20003800000 */
[----:B------:R-:W-:Y:S01]  /*1570*/  ISETP.GE.OR P3, PT, R11, R22, P0 ;  /* 0x000000160b00720c */ /* 0x000fe20000766670 */
[----:B------:R-:W-:Y:S02]  /*1580*/  VIADD R11, R0, 0x38 ;  /* 0x00000038000b7836 */ /* 0x000fe40000000000 */
[----:B------:R-:W-:Y:S10]  /*1590*/  @P2 BRA `(.L_x_1015) ;  /* 0x0000000000342947 */ /* 0x000ff40003800000 */
[----:B------:R-:W-:Y:S01]  /*15a0*/  IADD3 R21, P2, R4, 0x8, RZ ;  /* 0x0000000804157810 */ /* 0x000fe20007f5e0ff */
[----:B------:R-:W-:Y:S01]  /*15b0*/  ULDC.64 UR4, c[0x0][0x250] ;  /* 0x0000940000047ab9 */ /* 0x000fe20000000a00 */
[----:B------:R-:W-:Y:S02]  /*15c0*/  MOV R9, R3 ;  /* 0x0000000300097202 */ /* 0x000fe40000000f00 */
[----:B------:R-:W-:-:S05]  /*15d0*/  IADD3.X R8, RZ, R5, RZ, P2, !PT ;  /* 0x00000005ff087210 */ /* 0x000fca00017fe4ff */
        /* <DEDUP_REMOVED lines=9> */
.L_x_1015:
[----:B------:R-:W-:Y:S05]  /*1670*/  BSYNC B0 ;  /* 0x0000000000007941 */ /* 0x000fea0003800000 */
.L_x_1014:
[----:B---34-:R3:W4:Y:S01]  /*1680*/  LDS.128 R16, [R10+0x14200] ;  /* 0x014200000a107984 */ /* 0x0187220000000c00 */
[----:B------:R-:W-:Y:S01]  /*1690*/  BSSY B0, `(.L_x_1016) ;  /* 0x0000012000007945 */ /* 0x000fe20003800000 */
[----:B------:R-:W-:Y:S02]  /*16a0*/  ISETP.GE.OR P2, PT, R11, R22, P0 ;  /* 0x000000160b00720c */ /* 0x000fe40000746670 */
[C---:B------:R-:W-:Y:S01]  /*16b0*/  IADD3 R11, R0.reuse, 0x40, RZ ;  /* 0x00000040000b7810 */ /* 0x040fe20007ffe0ff */
[----:B------:R-:W-:Y:S01]  /*16c0*/  VIADD R0, R0, 0x48 ;  /* 0x0000004800007836 */ /* 0x000fe20000000000 */
[----:B------:R-:W-:Y:S09]  /*16d0*/  @P1 BRA `(.L_x_1017) ;  /* 0x0000000000341947 */ /* 0x000ff20003800000 */
        /* <DEDUP_REMOVED lines=13> */
.L_x_1017:
[----:B------:R-:W-:Y:S05]  /*17b0*/  BSYNC B0 ;  /* 0x0000000000007941 */ /* 0x000fea0003800000 */
.L_x_1016:
[----:B----4-:R4:W0:Y:S01]  /*17c0*/  LDS.128 R16, [R10+0x14300] ;  /* 0x014300000a107984 */ /* 0x0108220000000c00 */
[----:B------:R-:W-:Y:S01]  /*17d0*/  BSSY B0, `(.L_x_1018) ;  /* 0x0000011000007945 */ /* 0x000fe20003800000 */
[-C--:B------:R-:W-:Y:S02]  /*17e0*/  ISETP.GE.OR P1, PT, R11, R22.reuse, P0 ;  /* 0x000000160b00720c */ /* 0x080fe40000726670 */
[----:B------:R-:W-:Y:S01]  /*17f0*/  ISETP.GE.OR P0, PT, R0, R22, P0 ;  /* 0x000000160000720c */ /* 0x000fe20000706670 */
[----:B------:R-:W-:-:S12]  /*1800*/  @P6 BRA `(.L_x_1019) ;  /* 0x0000000000346947 */ /* 0x000fd80003800000 */
[----:B------:R-:W-:Y:S01]  /*1810*/  IADD3 R11, P6, R4, 0x18, RZ ;  /* 0x00000018040b7810 */ /* 0x000fe20007fde0ff */
[----:B------:R-:W-:Y:S01]  /*1820*/  ULDC.64 UR4, c[0x0][0x250] ;  /* 0x0000940000047ab9 */ /* 0x000fe20000000a00 */
[----:B------:R-:W-:Y:S01]  /*1830*/  MOV R9, R3 ;  /* 0x0000000300097202 */ /* 0x000fe20000000f00 */
[----:B------:R-:W-:Y:S01]  /*1840*/  IMAD.MOV.U32 R8, RZ, RZ, R6 ;  /* 0x000000ffff087224 */ /* 0x000fe200078e0006 */
[----:B------:R-:W-:-:S03]  /*1850*/  IADD3.X R0, RZ, R5, RZ, P6, !PT ;  /* 0x00000005ff007210 */ /* 0x000fc600037fe4ff */
        /* <DEDUP_REMOVED lines=8> */
.L_x_1019:
[----:B------:R-:W-:Y:S05]  /*18e0*/  BSYNC B0 ;  /* 0x0000000000007941 */ /* 0x000fea0003800000 */
.L_x_1018:
[----:B0-----:R0:W0:Y:S01]  /*18f0*/  LDS.128 R16, [R10+0x14400] ;  /* 0x014400000a107984 */ /* 0x0010220000000c00 */
[----:B------:R-:W-:Y:S04]  /*1900*/  BSSY B0, `(.L_x_1020) ;  /* 0x000000f000007945 */ /* 0x000fe80003800000 */
[----:B------:R-:W-:Y:S05]  /*1910*/  @P5 BRA `(.L_x_1021) ;  /* 0x0000000000345947 */ /* 0x000fea0003800000 */
        /* <DEDUP_REMOVED lines=13> */
.L_x_1021:
[----:B------:R-:W-:Y:S05]  /*19f0*/  BSYNC B0 ;  /* 0x0000000000007941 */ /* 0x000fea0003800000 */
.L_x_1020:
        /* <DEDUP_REMOVED lines=16> */
.L_x_1023:
[----:B------:R-:W-:Y:S05]  /*1b00*/  BSYNC B0 ;  /* 0x0000000000007941 */ /* 0x000fea0003800000 */
.L_x_1022:
        /* <DEDUP_REMOVED lines=16> */
.L_x_1025:
[----:B------:R-:W-:Y:S05]  /*1c10*/  BSYNC B0 ;  /* 0x0000000000007941 */ /* 0x000fea0003800000 */
.L_x_1024:
        /* <DEDUP_REMOVED lines=16> */
.L_x_1027:
[----:B------:R-:W-:Y:S05]  /*1d20*/  BSYNC B0 ;  /* 0x0000000000007941 */ /* 0x000fea0003800000 */
.L_x_1026:
[----:B0-234-:R-:W0:Y:S01]  /*1d30*/  LDS.128 R8, [R10+0x14800] ;  /* 0x014800000a087984 */ /* 0x01de220000000c00 */
        /* <DEDUP_REMOVED lines=15> */
.L_x_1029:
[----:B------:R-:W-:Y:S05]  /*1e30*/  BSYNC B0 ;  /* 0x0000000000007941 */ /* 0x000fea0003800000 */
.L_x_1028:
[----:B------:R-:W-:Y:S05]  /*1e40*/  @P0 EXIT ;  /* 0x000000000000094d */ /* 0x000fea0003800000 */
[----:B------:R-:W-:Y:S01]  /*1e50*/  IADD3 R7, P0, R4, 0x48, RZ ;  /* 0x0000004804077810 */ /* 0x000fe20007f1e0ff */
[----:B------:R-:W-:Y:S01]  /*1e60*/  ULDC.64 UR4, c[0x0][0x250] ;  /* 0x0000940000047ab9 */ /* 0x000fe20000000a00 */
[----:B------:R-:W-:Y:S02]  /*1e70*/  IMAD.MOV.U32 R2, RZ, RZ, R6 ;  /* 0x000000ffff027224 */ /* 0x000fe400078e0006 */
[----:B------:R-:W-:Y:S02]  /*1e80*/  IADD3.X R4, RZ, R5, RZ, P0, !PT ;  /* 0x00000005ff047210 */ /* 0x000fe400007fe4ff */
[----:B------:R-:W-:-:S04]  /*1e90*/  IMAD.WIDE.U32 R2, R7, UR4, R2 ;  /* 0x0000000407027c25 */ /* 0x000fc8000f8e0002 */
[----:B------:R-:W-:-:S04]  /*1ea0*/  IMAD R4, R4, UR4, RZ ;  /* 0x0000000404047c24 */ /* 0x000fc8000f8e02ff */
[----:B------:R-:W-:Y:S01]  /*1eb0*/  IMAD R7, R7, UR5, R4 ;  /* 0x0000000507077c24 */ /* 0x000fe2000f8e0204 */
[----:B------:R-:W-:Y:S02]  /*1ec0*/  ULDC.64 UR4, c[0x0][0x238] ;  /* 0x00008e0000047ab9 */ /* 0x000fe40000000a00 */
[----:B------:R-:W-:Y:S02]  /*1ed0*/  LEA R4, P0, R2, UR4, 0x1 ;  /* 0x0000000402047c11 */ /* 0x000fe4000f8008ff */
[----:B------:R-:W-:-:S04]  /*1ee0*/  IADD3 R3, R3, R7, RZ ;  /* 0x0000000703037210 */ /* 0x000fc80007ffe0ff */
[----:B------:R-:W-:-:S05]  /*1ef0*/  LEA.HI.X R5, R2, UR5, R3, 0x1, P0 ;  /* 0x0000000502057c11 */ /* 0x000fca00080f0c03 */
[----:B-1----:R-:W-:Y:S01]  /*1f00*/  STG.E.128 desc[UR8][R4.64], R12 ;  /* 0x0000000c04007986 */ /* 0x002fe2000c101d08 */
[----:B------:R-:W-:Y:S05]  /*1f10*/  EXIT ;  /* 0x000000000000794d */ /* 0x000fea0003800000 */
.L_x_1030:
        /* <DEDUP_REMOVED lines=14> */
.L_x_1157:


//--------------------- .text._ZN7cutlass13device_kernelIN5flash32FlashAttnBwdPostprocessConvertdQIN4cute5tupleIJNS3_1CILi64EEENS5_ILi256EEEEEENS_6half_tEfNS_4arch4Sm90ELi256ENS3_8TiledMMAINS3_8MMA_AtomIJNS3_4SM904GMMA25MMA_64x64x16_F32F16F16_SSILNSF_5MajorE1ELSH_0ELNSF_7ScaleInE1ELSI_1EEEEEENS3_6LayoutINS4_IJNS5_ILi2EEENS5_ILi1EEESN_EEENS4_IJSN_NS5_ILi0EEESP_EEEEENS4_IJNS3_10UnderscoreESS_SS_EEEEELb1EEEEEvNT_6ParamsE --------------------------
	.section	.text._ZN7cutlass13device_kernelIN5flash32FlashAttnBwdPostprocessConvertdQIN4cute5tupleIJNS3_1CILi64EEENS5_ILi256EEEEEENS_6half_tEfNS_4arch4Sm90ELi256ENS3_8TiledMMAINS3_8MMA_AtomIJNS3_4SM904GMMA25MMA_64x64x16_F32F16F16_SSILNSF_5MajorE1ELSH_0ELNSF_7ScaleInE1ELSI_1EEEEEENS3_6LayoutINS4_IJNS5_ILi2EEENS5_ILi1EEESN_EEENS4_IJSN_NS5_ILi0EEESP_EEEEENS4_IJNS3_10UnderscoreESS_SS_EEEEELb1EEEEEvNT_6ParamsE,"ax",@progbits
	.align	128
.text._ZN7cutlass13device_kernelIN5flash32FlashAttnBwdPostprocessConvertdQIN4cute5tupleIJNS3_1CILi64EEENS5_ILi256EEEEEENS_6half_tEfNS_4arch4Sm90ELi256ENS3_8TiledMMAINS3_8MMA_AtomIJNS3_4SM904GMMA25MMA_64x64x16_F32F16F16_SSILNSF_5MajorE1ELSH_0ELNSF_7ScaleInE1ELSI_1EEEEEENS3_6LayoutINS4_IJNS5_ILi2EEENS5_ILi1EEESN_EEENS4_IJSN_NS5_ILi0EEESP_EEEEENS4_IJNS3_10UnderscoreESS_SS_EEEEELb1EEEEEvNT_6ParamsE:
        .type           _ZN7cutlass13device_kernelIN5flash32FlashAttnBwdPostprocessConvertdQIN4cute5tupleIJNS3_1CILi64EEENS5_ILi256EEEEEENS_6half_tEfNS_4arch4Sm90ELi256ENS3_8TiledMMAINS3_8MMA_AtomIJNS3_4SM904GMMA25MMA_64x64x16_F32F16F16_SSILNSF_5MajorE1ELSH_0ELNSF_7ScaleInE1ELSI_1EEEEEENS3_6LayoutINS4_IJNS5_ILi2EEENS5_ILi1EEESN_EEENS4_IJSN_NS5_ILi0EEESP_EEEEENS4_IJNS3_10UnderscoreESS_SS_EEEEELb1EEEEEvNT_6ParamsE,@function
        .size           _ZN7cutlass13device_kernelIN5flash32FlashAttnBwdPostprocessConvertdQIN4cute5tupleIJNS3_1CILi64EEENS5_ILi256EEEEEENS_6half_tEfNS_4arch4Sm90ELi256ENS3_8TiledMMAINS3_8MMA_AtomIJNS3_4SM904GMMA25MMA_64x64x16_F32F16F16_SSILNSF_5MajorE1ELSH_0ELNSF_7ScaleInE1ELSI_1EEEEEENS3_6LayoutINS4_IJNS5_ILi2EEENS5_ILi1EEESN_EEENS4_IJSN_NS5_ILi0EEESP_EEEEENS4_IJNS3_10UnderscoreESS_SS_EEEEELb1EEEEEvNT_6ParamsE,(.L_x_1158 - _ZN7cutlass13device_kernelIN5flash32FlashAttnBwdPostprocessConvertdQIN4cute5tupleIJNS3_1CILi64EEENS5_ILi256EEEEEENS_6half_tEfNS_4arch4Sm90ELi256ENS3_8TiledMMAINS3_8MMA_AtomIJNS3_4SM904GMMA25MMA_64x64x16_F32F16F16_SSILNSF_5MajorE1ELSH_0ELNSF_7ScaleInE1ELSI_1EEEEEENS3_6LayoutINS4_IJNS5_ILi2EEENS5_ILi1EEESN_EEENS4_IJSN_NS5_ILi0EEESP_EEEEENS4_IJNS3_10UnderscoreESS_SS_EEEEELb1EEEEEvNT_6ParamsE)
        .other          _ZN7cutlass13device_kernelIN5flash32FlashAttnBwdPostprocessConvertdQIN4cute5tupleIJNS3_1CILi64EEENS5_ILi256EEEEEENS_6half_tEfNS_4arch4Sm90ELi256ENS3_8TiledMMAINS3_8MMA_AtomIJNS3_4SM904GMMA25MMA_64x64x16_F32F16F16_SSILNSF_5MajorE1ELSH_0ELNSF_7ScaleInE1ELSI_1EEEEEENS3_6LayoutINS4_IJNS5_ILi2EEENS5_ILi1EEESN_EEENS4_IJSN_NS5_ILi0EEESP_EEEEENS4_IJNS3_10UnderscoreESS_SS_EEEEELb1EEEEEvNT_6ParamsE,@"STO_CUDA_ENTRY STV_DEFAULT"
_ZN7cutlass13device_kernelIN5flash32FlashAttnBwdPostprocessConvertdQIN4cute5tupleIJNS3_1CILi64EEENS5_ILi256EEEEEENS_6half_tEfNS_4arch4Sm90ELi256ENS3_8TiledMMAINS3_8MMA_AtomIJNS3_4SM904GMMA25MMA_64x64x16_F32F16F16_SSILNSF_5MajorE1ELSH_0ELNSF_7ScaleInE1ELSI_1EEEEEENS3_6LayoutINS4_IJNS5_ILi2EEENS5_ILi1EEESN_EEENS4_IJSN_NS5_ILi0EEESP_EEEEENS4_IJNS3_10UnderscoreESS_SS_EEEEELb1EEEEEvNT_6ParamsE:
[----:B------:R-:W-:Y:S08]  /*0000*/  LDC R1, c[0x0][0x28] ;  /* 0x00000a00ff017b82 */ /* 0x000ff00000000800 */
[----:B------:R-:W0:Y:S01]  /*0010*/  LDC.64 R4, c[0x0][0x278] ;  /* 0x00009e00ff047b82 */ /* 0x000e220000000a00 */
[----:B------:R-:W1:Y:S01]  /*0020*/  S2R R15, SR_CTAID.Z ;  /* 0x00000000000f7919 */ /* 0x000e620000002700 */
[----:B------:R-:W-:-:S06]  /*0030*/  ULDC.64 UR8, c[0x0][0x208] ;  /* 0x0000820000087ab9 */ /* 0x000fcc0000000a00 */
[----:B------:R-:W2:Y:S08]  /*0040*/  LDC.64 R8, c[0x0][0x270] ;  /* 0x00009c00ff087b82 */ /* 0x000eb00000000a00 */
[----:B------:R-:W1:Y:S01]  /*0050*/  LDC.64 R2, c[0x0][0x270] ;  /* 0x00009c00ff027b82 */ /* 0x000e620000000a00 */
[----:B0-----:R-:W-:-:S04]  /*0060*/  ISETP.NE.U32.AND P2, PT, R4, RZ, PT ;  /* 0x000000ff0400720c */ /* 0x001fc80003f45070 */
[----:B------:R-:W-:Y:S02]  /*0070*/  ISETP.NE.AND.EX P2, PT, R5, RZ, PT, P2 ;  /* 0x000000ff0500720c */ /* 0x000fe40003f45320 */
[----:B--2---:R-:W-:-:S04]  /*0080*/  ISETP.NE.U32.AND P1, PT, R8, RZ, PT ;  /* 0x000000ff0800720c */ /* 0x004fc80003f25070 */
[----:B------:R-:W-:Y:S01]  /*0090*/  ISETP.NE.AND.EX P1, PT, R9, RZ, PT, P1 ;  /* 0x000000ff0900720c */ /* 0x000fe20003f25310 */
[----:B------:R-:W-:Y:S01]  /*00a0*/  ULDC UR4, c[0x0][0x240] ;  /* 0x0000900000047ab9 */ /* 0x000fe20000000800 */
[----:B-1----:R-:W-:-:S05]  /*00b0*/  IMAD.WIDE R2, R15, 0x4, R2 ;  /* 0x000000040f027825 */ /* 0x002fca00078e0202 */
[----:B------:R-:W0:Y:S01]  /*00c0*/  @P2 LDC.64 R6, c[0x0][0x278] ;  /* 0x00009e00ff062b82 */ /* 0x000e220000000a00 */
[----:B------:R-:W-:-:S05]  /*00d0*/  IMAD.U32 R0, RZ, RZ, UR4 ;  /* 0x00000004ff007e24 */ /* 0x000fca000f8e00ff */
[----:B------:R1:W5:Y:S01]  /*00e0*/  @P1 LDG.E R13, desc[UR8][R2.64] ;  /* 0x00000008020d1981 */ /* 0x000362000c1e1900 */
[----:B0-----:R-:W-:-:S05]  /*00f0*/  @P2 IMAD.WIDE R6, R15, 0x4, R6 ;  /* 0x000000040f062825 */ /* 0x001fca00078e0206 */
[----:B------:R1:W5:Y:S01]  /*0100*/  @P2 LDG.E R0, desc[UR8][R6.64] ;  /* 0x0000000806002981 */ /* 0x000362000c1e1900 */
[----:B------:R-:W-:Y:S01]  /*0110*/  ISETP.NE.U32.AND P0, PT, R8, RZ, PT ;  /* 0x000000ff0800720c */ /* 0x000fe20003f05070 */
[----:B------:R-:W0:Y:S03]  /*0120*/  S2R R4, SR_CTAID.X ;  /* 0x0000000000047919 */ /* 0x000e260000002500 */
[----:B------:R-:W-:Y:S01]  /*0130*/  ISETP.NE.AND.EX P0, PT, R9, RZ, PT, P0 ;  /* 0x000000ff0900720c */ /* 0x000fe20003f05300 */
[----:B0-----:R-:W-:Y:S01]  /*0140*/  IMAD.SHL.U32 R9, R4, 0x40, RZ ;  /* 0x0000004004097824 */ /* 0x001fe200078e00ff */
[----:B-1----:R-:W-:Y:S11]  /*0150*/  @P2 BRA `(.L_x_1031) ;  /* 0x0000000000102947 */ /* 0x002ff60003800000 */
[----:B------:R-:W-:Y:S05]  /*0160*/  @!P1 BRA `(.L_x_1031) ;  /* 0x00000000000c9947 */ /* 0x000fea0003800000 */
[----:B------:R-:W2:Y:S04]  /*0170*/  LDG.E R5, desc[UR8][R2.64] ;  /* 0x0000000802057981 */ /* 0x000ea8000c1e1900 */
[----:B-----5:R-:W2:Y:S02]  /*0180*/  LDG.E R0, desc[UR8][R2.64+0x4] ;  /* 0x0000040802007981 */ /* 0x020ea4000c1e1900 */
[----:B--2---:R-:W-:-:S07]  /*0190*/  IADD3 R0, -R5, R0, RZ ;  /* 0x0000000005007210 */ /* 0x004fce0007ffe1ff */
.L_x_1031:
[----:B-----5:R-:W-:-:S13]  /*01a0*/  ISETP.LE.AND P2, PT, R0, R9, PT ;  /* 0x000000090000720c */ /* 0x020fda0003f43270 */
[----:B------:R-:W-:Y:S05]  /*01b0*/  @P0 EXIT P2 ;  /* 0x000000000000094d */ /* 0x000fea0001000000 */
[----:B------:R-:W0:Y:S01]  /*01c0*/  S2R R8, SR_CTAID.Y ;  /* 0x0000000000087919 */ /* 0x000e220000002600 */
[C---:B------:R-:W-:Y:S01]  /*01d0*/  @P1 IMAD R2, R15.reuse, 0x40, R13 ;  /* 0x000000400f021824 */ /* 0x040fe200078e020d */
[----:B------:R-:W1:Y:S01]  /*01e0*/  LDC.64 R18, c[0x0][0x228] ;  /* 0x00008a00ff127b82 */ /* 0x000e620000000a00 */
[----:B------:R-:W-:Y:S01]  /*01f0*/  SHF.L.U32 R7, R4, 0xe, RZ ;  /* 0x0000000e04077819 */ /* 0x000fe200000006ff */
[----:B------:R-:W2:Y:S01]  /*0200*/  S2R R16, SR_TID.X ;  /* 0x0000000000107919 */ /* 0x000ea20000002100 */
[----:B------:R-:W-:Y:S01]  /*0210*/  SEL R6, R15, RZ, !P0 ;  /* 0x000000ff0f067207 */ /* 0x000fe20004000000 */
[----:B------:R-:W-:Y:S01]  /*0220*/  BSSY B0, `(.L_x_1032) ;  /* 0x0000031000007945 */ /* 0x000fe20003800000 */
[----:B------:R-:W-:Y:S01]  /*0230*/  @P1 SHF.R.S32.HI R3, RZ, 0x1f, R2 ;  /* 0x0000001fff031819 */ /* 0x000fe20000011402 */
[----:B------:R-:W3:Y:S02]  /*0240*/  S2R R17, SR_CgaCtaId ;  /* 0x0000000000117919 */ /* 0x000ee40000008800 */
[----:B------:R-:W4:Y:S01]  /*0250*/  LDC.64 R20, c[0x0][0x230] ;  /* 0x00008c00ff147b82 */ /* 0x000f220000000a00 */
[----:B------:R-:W-:-:S05]  /*0260*/  @P1 LEA.HI R3, R3, R2, RZ, 0x6 ;  /* 0x0000000203031211 */ /* 0x000fca00078f30ff */
[----:B------:R-:W-:Y:S02]  /*0270*/  @P1 IMAD.SHL.U32 R3, R3, 0x100, RZ ;  /* 0x0000010003031824 */ /* 0x000fe400078e00ff */
[----:B------:R-:W5:Y:S03]  /*0280*/  LDC.64 R22, c[0x0][0x210] ;  /* 0x00008400ff167b82 */ /* 0x000f660000000a00 */
[----:B------:R-:W-:Y:S02]  /*0290*/  @P1 LOP3.LUT R5, R3, 0xffffc000, RZ, 0xc0, !PT ;  /* 0xffffc00003051812 */ /* 0x000fe400078ec0ff */
[----:B------:R-:W-:Y:S02]  /*02a0*/  CS2R R2, SRZ ;  /* 0x0000000000027805 */ /* 0x000fe4000001ff00 */
[--C-:B------:R-:W-:Y:S01]  /*02b0*/  @P1 SHF.R.S32.HI R3, RZ, 0x1f, R5.reuse ;  /* 0x0000001fff031819 */ /* 0x100fe20000011405 */
[----:B------:R-:W-:-:S05]  /*02c0*/  @P1 IMAD.MOV.U32 R2, RZ, RZ, R5 ;  /* 0x000000ffff021224 */ /* 0x000fca00078e0005 */
        /* <DEDUP_REMOVED lines=9> */
[-C--:B----4-:R-:W-:Y:S02]  /*0360*/  IMAD R2, R3, R20.reuse, RZ ;  /* 0x0000001403027224 */ /* 0x090fe400078e02ff */
[----:B------:R-:W-:Y:S02]  /*0370*/  IMAD.IADD R11, R11, 0x1, R7 ;  /* 0x000000010b0b7824 */ /* 0x000fe400078e0207 */
[C---:B------:R-:W-:Y:S02]  /*0380*/  IMAD R7, R6.reuse, R21, R2 ;  /* 0x0000001506077224 */ /* 0x040fe400078e0202 */
[----:B------:R-:W-:-:S05]  /*0390*/  IMAD.WIDE.U32 R10, R6, R20, R10 ;  /* 0x00000014060a7225 */ /* 0x000fca00078e000a */
[----:B------:R-:W-:Y:S02]  /*03a0*/  IADD3 R2, R11, R7, RZ ;  /* 0x000000070b027210 */ /* 0x000fe40007ffe0ff */
        /* <DEDUP_REMOVED lines=19> */
.L_x_1034:
[----:B------:R-:W-:Y:S01]  /*04e0*/  @P0 ELECT P2, URZ, PT ;  /* 0x00000000003f082f */ /* 0x000fe20003840000 */
[----:B------:R1:W-:-:S12]  /*04f0*/  UBLKCP.S.G [UR6], [UR4], UR10 ;  /* 0x00000006040073ba */ /* 0x0003d8000800020a */
[----:B------:R-:W-:Y:S02]  /*0500*/  @P2 PLOP3.LUT P0, PT, P2, PT, PT, 0x8, 0x0 ;  /* 0x000000000000281c */ /* 0x000fe4000170e170 */
[----:B------:R-:W-:-:S11]  /*0510*/  PLOP3.LUT P2, PT, PT, PT, PT, 0x8, 0x0 ;  /* 0x000000000000781c */ /* 0x000fd60003f4e170 */
[----:B-1----:R-:W-:Y:S05]  /*0520*/  @P0 BRA.U.ANY `(.L_x_1034) ;  /* 0xfffffffd00ec0947 */ /* 0x002fea000393ffff */
.L_x_1033:
[----:B------:R-:W-:Y:S05]  /*0530*/  BSYNC B0 ;  /* 0x0000000000007941 */ /* 0x000fea0003800000 */
.L_x_1032:
[----:B------:R-:W-:Y:S01]  /*0540*/  BAR.SYNC.DEFER_BLOCKING 0x0 ;  /* 0x0000000000007b1d */ /* 0x000fe20000010000 */
[----:B------:R-:W-:Y:S02]  /*0550*/  MOV R2, 0x400 ;  /* 0x0000040000027802 */ /* 0x000fe40000000f00 */
[----:B------:R-:W-:Y:S02]  /*0560*/  CS2R R84, SRZ ;  /* 0x0000000000547805 */ /* 0x000fe4000001ff00 */
[----:B0-----:R-:W-:Y:S01]  /*0570*/  SHF.L.U32 R7, RZ, 0x1f, RZ ;  /* 0x0000001fff077819 */ /* 0x001fe200000006ff */
[--C-:B------:R-:W-:Y:S01]  /*0580*/  @P1 IMAD.MOV.U32 R84, RZ, RZ, R13.reuse ;  /* 0x000000ffff541224 */ /* 0x100fe200078e000d */
[----:B------:R-:W-:Y:S02]  /*0590*/  LEA R2, R17, R2, 0x18 ;  /* 0x0000000211027211 */ /* 0x000fe400078ec0ff */
[----:B------:R-:W-:-:S07]  /*05a0*/  @P1 SHF.R.S32.HI R85, RZ, 0x1f, R13 ;  /* 0x0000001fff551819 */ /* 0x000fce000001140d */
.L_x_1035:
[----:B0-----:R0:W1:Y:S02]  /*05b0*/  SYNCS.PHASECHK.TRANS64.TRYWAIT P0, [R2+URZ+0x18000], R7 ;  /* 0x01800007020075a7 */ /* 0x001064000800017f */
[----:B-1----:R-:W-:Y:S05]  /*05c0*/  @!P0 NANOSLEEP.SYNCS 0x989680 ;  /* 0x009896800000895d */ /* 0x002fea0003900000 */
[----:B------:R-:W1:Y:S02]  /*05d0*/  @!P0 SYNCS.PHASECHK.TRANS64 P0, [R2+URZ+0x18000], R7 ;  /* 0x01800007020085a7 */ /* 0x000e64000800007f */
[----:B-1----:R-:W-:Y:S05]  /*05e0*/  @!P0 BRA `(.L_x_1035) ;  /* 0xfffffffc00f08947 */ /* 0x002fea000383ffff */
[----:B0-----:R-:W-:Y:S01]  /*05f0*/  SHF.R.S32.HI R7, RZ, 0x1f, R16 ;  /* 0x0000001fff077819 */ /* 0x001fe20000011410 */
[----:B------:R-:W-:Y:S01]  /*0600*/  ULDC UR4, c[0x0][0x268] ;  /* 0x00009a0000047ab9 */ /* 0x000fe20000000800 */
[----:B------:R-:W-:Y:S01]  /*0610*/  VIADDMNMX R0, R0, -R9, 0x40, PT ;  /* 0x0000004000007446 */ /* 0x000fe20003800909 */
[----:B------:R-:W-:Y:S01]  /*0620*/  ULDC.64 UR6, c[0x0][0x258] ;  /* 0x0000960000067ab9 */ /* 0x000fe20000000a00 */
[-C--:B------:R-:W-:Y:S01]  /*0630*/  LEA.HI R10, R7, R16.reuse, RZ, 0x7 ;  /* 0x00000010070a7211 */ /* 0x080fe200078f38ff */
[----:B------:R-:W-:Y:S01]  /*0640*/  IMAD R5, R5, UR6, RZ ;  /* 0x0000000605057c24 */ /* 0x000fe2000f8e02ff */
[----:B------:R-:W-:Y:S01]  /*0650*/  LEA.HI R12, R7, R16, RZ, 0x4 ;  /* 0x00000010070c7211 */ /* 0x000fe200078f20ff */
[----:B------:R-:W-:Y:S01]  /*0660*/  BSSY B0, `(.L_x_1036) ;  /* 0x00000c8000007945 */ /* 0x000fe20003800000 */
[----:B------:R-:W-:Y:S02]  /*0670*/  LOP3.LUT R11, R10, 0xfffff80, RZ, 0xc0, !PT ;  /* 0x0fffff800a0b7812 */ /* 0x000fe400078ec0ff */
[----:B------:R-:W-:-:S02]  /*0680*/  SHF.R.S32.HI R10, RZ, 0x7, R10 ;  /* 0x00000007ff0a7819 */ /* 0x000fc4000001140a */
[-C--:B------:R-:W-:Y:S02]  /*0690*/  IADD3 R11, -R11, R16.reuse, RZ ;  /* 0x000000100b0b7210 */ /* 0x080fe40007ffe1ff */
[----:B------:R-:W-:Y:S02]  /*06a0*/  SHF.R.S32.HI R17, RZ, 0x4, R12 ;  /* 0x00000004ff117819 */ /* 0x000fe4000001140c */
[----:B------:R-:W-:Y:S01]  /*06b0*/  LEA.HI R20, R7, R16, RZ, 0x3 ;  /* 0x0000001007147211 */ /* 0x000fe200078f18ff */
[----:B------:R-:W-:Y:S01]  /*06c0*/  IMAD R11, R10, 0x800, R11 ;  /* 0x000008000a0b7824 */ /* 0x000fe200078e020b */
[----:B------:R-:W-:-:S03]  /*06d0*/  LEA.HI R18, R12, R17, RZ, 0x1 ;  /* 0x000000110c127211 */ /* 0x000fc600078f08ff */
[----:B------:R-:W-:Y:S01]  /*06e0*/  IMAD.SHL.U32 R81, R11, 0x4, RZ ;  /* 0x000000040b517824 */ /* 0x000fe200078e00ff */
[----:B------:R-:W-:Y:S02]  /*06f0*/  LEA.HI R11, R7, R16, RZ, 0x5 ;  /* 0x00000010070b7211 */ /* 0x000fe400078f28ff */
[----:B------:R-:W-:Y:S02]  /*0700*/  LOP3.LUT R18, R18, 0x3ffffe, RZ, 0xc0, !PT ;  /* 0x003ffffe12127812 */ /* 0x000fe400078ec0ff */
[----:B------:R-:W-:Y:S02]  /*0710*/  LOP3.LUT R13, R11, 0xffffffe0, RZ, 0xc0, !PT ;  /* 0xffffffe00b0d7812 */ /* 0x000fe400078ec0ff */
[----:B------:R-:W-:Y:S01]  /*0720*/  LEA R81, R81, R2, 0x2 ;  /* 0x0000000251517211 */ /* 0x000fe200078e10ff */
[----:B------:R-:W-:Y:S01]  /*0730*/  IMAD.IADD R25, R17, 0x1, -R18 ;  /* 0x0000000111197824 */ /* 0x000fe200078e0a12 */
[----:B------:R-:W-:Y:S01]  /*0740*/  SHF.R.S32.HI R7, RZ, 0x5, R11 ;  /* 0x00000005ff077819 */ /* 0x000fe2000001140b */
[----:B------:R-:W-:-:S02]  /*0750*/  IMAD.IADD R22, R16, 0x1, -R13 ;  /* 0x0000000110167824 */ /* 0x000fc400078e0a0d */
[----:B------:R-:W-:Y:S01]  /*0760*/  IMAD.SHL.U32 R16, R16, 0x40, RZ ;  /* 0x0000004010107824 */ /* 0x000fe200078e00ff */
[----:B------:R-:W0:Y:S01]  /*0770*/  LDS.128 R40, [R81] ;  /* 0x0000000051287984 */ /* 0x000e220000000c00 */
[C---:B------:R-:W-:Y:S01]  /*0780*/  IMAD.SHL.U32 R19, R7.reuse, 0x40, RZ ;  /* 0x0000004007137824 */ /* 0x040fe200078e00ff */
[----:B------:R-:W-:Y:S01]  /*0790*/  SHF.R.S32.HI R23, RZ, 0x1f, R22 ;  /* 0x0000001fff177819 */ /* 0x000fe20000011416 */
[----:B------:R-:W-:Y:S01]  /*07a0*/  IMAD R32, R10, 0x8, R25 ;  /* 0x000000080a207824 */ /* 0x000fe200078e0219 */
[----:B------:R-:W-:Y:S01]  /*07b0*/  LOP3.LUT R11, R16, 0x1c0, RZ, 0xc0, !PT ;  /* 0x000001c0100b7812 */ /* 0x000fe200078ec0ff */
[----:B------:R-:W1:Y:S01]  /*07c0*/  LDS.128 R44, [R81+0x800] ;  /* 0x00080000512c7984 */ /* 0x000e620000000c00 */
[----:B------:R-:W-:Y:S02]  /*07d0*/  SHF.L.U32 R16, R7, 0x4, RZ ;  /* 0x0000000407107819 */ /* 0x000fe400000006ff */
[----:B------:R-:W-:Y:S01]  /*07e0*/  LOP3.LUT R27, R19, 0x1c0, RZ, 0xc0, !PT ;  /* 0x000001c0131b7812 */ /* 0x000fe200078ec0ff */
[----:B------:R-:W2:Y:S01]  /*07f0*/  LDS.128 R52, [R81+0x1800] ;  /* 0x0018000051347984 */ /* 0x000ea20000000c00 */
[----:B------:R-:W-:-:S02]  /*0800*/  LOP3.LUT R21, R11, 0x30, R16, 0xf8, !PT ;  /* 0x000000300b157812 */ /* 0x000fc400078ef810 */
[----:B------:R-:W-:Y:S01]  /*0810*/  SHF.L.U32 R82, R22, 0x3, RZ ;  /* 0x0000000316527819 */ /* 0x000fe200000006ff */
[----:B------:R-:W3:Y:S01]  /*0820*/  LDS.128 R12, [R81+0x1000] ;  /* 0x00100000510c7984 */ /* 0x000ee20000000c00 */
[----:B------:R-:W-:Y:S02]  /*0830*/  LEA.HI R29, R23, R22, RZ, 0x3 ;  /* 0x00000016171d7211 */ /* 0x000fe400078f18ff */
[----:B------:R-:W-:Y:S01]  /*0840*/  LOP3.LUT R28, R27, 0x38, R82, 0xf8, !PT ;  /* 0x000000381b1c7812 */ /* 0x000fe200078ef852 */
[----:B------:R-:W4:Y:S01]  /*0850*/  LDS.128 R16, [R81+0x2000] ;  /* 0x0020000051107984 */ /* 0x000f220000000c00 */
[----:B------:R-:W-:Y:S01]  /*0860*/  SHF.R.U32.HI R31, RZ, 0x3, R27 ;  /* 0x00000003ff1f7819 */ /* 0x000fe2000001161b */
[----:B------:R-:W-:Y:S01]  /*0870*/  IMAD.SHL.U32 R10, R29, 0x200, RZ ;  /* 0x000002001d0a7824 */ /* 0x000fe200078e00ff */
[----:B------:R-:W-:Y:S01]  /*0880*/  LOP3.LUT R24, R21, 0x8, R20, 0xf8, !PT ;  /* 0x0000000815187812 */ /* 0x000fe200078ef814 */
[----:B------:R-:W-:Y:S01]  /*0890*/  LDS.128 R36, [R81+0x4800] ;  /* 0x0048000051247984 */ /* 0x000fe20000000c00 */
[----:B------:R-:W-:-:S02]  /*08a0*/  SHF.R.U32.HI R11, RZ, 0x3, R11 ;  /* 0x00000003ff0b7819 */ /* 0x000fc4000001160b */
[----:B------:R-:W-:Y:S01]  /*08b0*/  LOP3.LUT R33, R28, R31, RZ, 0x3c, !PT ;  /* 0x0000001f1c217212 */ /* 0x000fe200078e3cff */
[----:B------:R-:W5:Y:S01]  /*08c0*/  LDS.128 R20, [R81+0x2800] ;  /* 0x0028000051147984 */ /* 0x000f620000000c00 */
[----:B------:R-:W-:Y:S02]  /*08d0*/  LOP3.LUT R11, R24, R11, RZ, 0x3c, !PT ;  /* 0x0000000b180b7212 */ /* 0x000fe400078e3cff */
[----:B------:R-:W-:Y:S01]  /*08e0*/  LOP3.LUT R9, R33, 0x7ffff000, R10, 0xf8, !PT ;  /* 0x7ffff00021097812 */ /* 0x000fe200078ef80a */
[----:B------:R-:W5:Y:S01]  /*08f0*/  LDS.128 R24, [R81+0x3000] ;  /* 0x0030000051187984 */ /* 0x000f620000000c00 */
[----:B------:R-:W-:-:S03]  /*0900*/  LEA R11, R32, R11, 0x9 ;  /* 0x0000000b200b7211 */ /* 0x000fc600078e48ff */
[----:B------:R-:W5:Y:S02]  /*0910*/  LDS.128 R28, [R81+0x3800] ;  /* 0x00380000511c7984 */ /* 0x000f640000000c00 */
[--C-:B------:R-:W-:Y:S02]  /*0920*/  IMAD R11, R11, 0x2, R2.reuse ;  /* 0x000000020b0b7824 */ /* 0x100fe400078e0202 */
[----:B------:R-:W5:Y:S01]  /*0930*/  LDS.128 R32, [R81+0x4000] ;  /* 0x0040000051207984 */ /* 0x000f620000000c00 */
[----:B0-----:R-:W-:Y:S01]  /*0940*/  FMUL.FTZ R10, R40, UR4 ;  /* 0x00000004280a7c20 */ /* 0x001fe20008410000 */
[----:B------:R-:W-:Y:S01]  /*0950*/  FMUL.FTZ R57, R41, UR4 ;  /* 0x0000000429397c20 */ /* 0x000fe20008410000 */
[----:B------:R-:W-:Y:S01]  /*0960*/  FMUL.FTZ R56, R42, UR4 ;  /* 0x000000042a387c20 */ /* 0x000fe20008410000 */
[----:B------:R-:W-:Y:S01]  /*0970*/  FMUL.FTZ R59, R43, UR4 ;  /* 0x000000042b3b7c20 */ /* 0x000fe20008410000 */
[----:B------:R-:W0:Y:S01]  /*0980*/  LDS.128 R48, [R81+0x6000] ;  /* 0x0060000051307984 */ /* 0x000e220000000c00 */
[----:B-1----:R-:W-:Y:S01]  /*0990*/  FMUL.FTZ R58, R44, UR4 ;  /* 0x000000042c3a7c20 */ /* 0x002fe20008410000 */
[----:B------:R-:W-:Y:S01]  /*09a0*/  FMUL.FTZ R61, R45, UR4 ;  /* 0x000000042d3d7c20 */ /* 0x000fe20008410000 */
[----:B------:R-:W-:Y:S01]  /*09b0*/  FMUL.FTZ R60, R46, UR4 ;  /* 0x000000042e3c7c20 */ /* 0x000fe20008410000 */
[----:B------:R-:W1:Y:S01]  /*09c0*/  LDS.128 R40, [R81+0x5000] ;  /* 0x0050000051287984 */ /* 0x000e620000000c00 */
[----:B------:R-:W-:Y:S01]  /*09d0*/  FMUL.FTZ R63, R47, UR4 ;  /* 0x000000042f3f7c20 */ /* 0x000fe20008410000 */
[----:B--2---:R-:W-:Y:S01]  /*09e0*/  FMUL.FTZ R66, R52, UR4 ;  /* 0x0000000434427c20 */ /* 0x004fe20008410000 */
[----:B------:R-:W-:Y:S01]  /*09f0*/  FMUL.FTZ R71, R53, UR4 ;  /* 0x0000000435477c20 */ /* 0x000fe20008410000 */
[----:B------:R-:W2:Y:S01]  /*0a00*/  LDS.128 R44, [R81+0x5800] ;  /* 0x00580000512c7984 */ /* 0x000ea20000000c00 */
[----:B------:R-:W-:Y:S01]  /*0a10*/  FMUL.FTZ R68, R54, UR4 ;  /* 0x0000000436447c20 */ /* 0x000fe20008410000 */
[----:B------:R-:W-:Y:S01]  /*0a20*/  FMUL.FTZ R73, R55, UR4 ;  /* 0x0000000437497c20 */ /* 0x000fe20008410000 */
[----:B---3--:R-:W-:Y:S01]  /*0a30*/  FMUL.FTZ R62, R12, UR4 ;  /* 0x000000040c3e7c20 */ /* 0x008fe20008410000 */
[----:B------:R-:W-:Y:S01]  /*0a40*/  FMUL.FTZ R65, R13, UR4 ;  /* 0x000000040d417c20 */ /* 0x000fe20008410000 */
[----:B------:R-:W-:Y:S01]  /*0a50*/  FMUL.FTZ R64, R14, UR4 ;  /* 0x000000040e407c20 */ /* 0x000fe20008410000 */
[----:B------:R-:W-:Y:S01]  /*0a60*/  FMUL.FTZ R67, R15, UR4 ;  /* 0x000000040f437c20 */ /* 0x000fe20008410000 */
[----:B------:R-:W3:Y:S01]  /*0a70*/  LDS.128 R52, [R81+0x7000] ;  /* 0x0070000051347984 */ /* 0x000ee20000000c00 */
[----:B----4-:R-:W-:Y:S01]  /*0a80*/  FMUL.FTZ R69, R16, UR4 ;  /* 0x0000000410457c20 */ /* 0x010fe20008410000 */
[----:B------:R-:W-:Y:S01]  /*0a90*/  FMUL.FTZ R72, R17, UR4 ;  /* 0x0000000411487c20 */ /* 0x000fe20008410000 */
[----:B------:R-:W-:Y:S01]  /*0aa0*/  FMUL.FTZ R70, R18, UR4 ;  /* 0x0000000412467c20 */ /* 0x000fe20008410000 */
[----:B------:R-:W4:Y:S01]  /*0ab0*/  LDS.128 R12, [R81+0x6800] ;  /* 0x00680000510c7984 */ /* 0x000f220000000c00 */
[----:B------:R-:W-:Y:S01]  /*0ac0*/  FMUL.FTZ R75, R19, UR4 ;  /* 0x00000004134b7c20 */ /* 0x000fe20008410000 */
[----:B-----5:R-:W-:Y:S01]  /*0ad0*/  FMUL.FTZ R74, R20, UR4 ;  /* 0x00000004144a7c20 */ /* 0x020fe20008410000 */
[----:B------:R-:W-:Y:S01]  /*0ae0*/  FMUL.FTZ R77, R21, UR4 ;  /* 0x00000004154d7c20 */ /* 0x000fe20008410000 */
[----:B------:R5:W5:Y:S01]  /*0af0*/  LDS.128 R16, [R81+0x7800] ;  /* 0x0078000051107984 */ /* 0x000b620000000c00 */
        /* <DEDUP_REMOVED lines=18> */
[----:B------:R-:W-:Y:S01]  /*0c20*/  F2FP.F16.F32.PACK_AB R23, R73, R68 ;  /* 0x000000444917723e */ /* 0x000fe200000000ff */
[----:B0-----:R-:W-:Y:S01]  /*0c30*/  FMUL.FTZ R49, R49, UR4 ;  /* 0x0000000431317c20 */ /* 0x001fe20008410000 */
[----:B-1----:R-:W-:Y:S01]  /*0c40*/  FMUL.FTZ R39, R42, UR4 ;  /* 0x000000042a277c20 */ /* 0x002fe20008410000 */
        /* <DEDUP_REMOVED lines=13> */
[----:B------:R-:W-:Y:S01]  /*0d20*/  F2FP.F16.F32.PACK_AB R20, R65, R62 ;  /* 0x0000003e4114723e */ /* 0x000fe200000000ff */
[----:B----4-:R-:W-:Y:S01]  /*0d30*/  FMUL.FTZ R48, R12, UR4 ;  /* 0x000000040c307c20 */ /* 0x010fe20008410000 */
[----:B-----5:R-:W-:Y:S01]  /*0d40*/  FMUL.FTZ R81, R13, UR4 ;  /* 0x000000040d517c20 */ /* 0x020fe20008410000 */
        /* <DEDUP_REMOVED lines=13> */
[----:B------:R-:W-:Y:S01]  /*0e20*/  STSM.16.MT88.4 [R11+0x10000], R12 ;  /* 0x0100000c0b007844 */ /* 0x000fe20000004200 */
[----:B------:R-:W-:Y:S01]  /*0e30*/  F2FP.F16.F32.PACK_AB R73, R75, R70 ;  /* 0x000000464b49723e */ /* 0x000fe200000000ff */
[----:B------:R-:W-:Y:S01]  /*0e40*/  IMAD R10, R9, 0x2, R2 ;  /* 0x00000002090a7824 */ /* 0x000fe200078e0202 */
[----:B------:R-:W-:Y:S01]  /*0e50*/  F2FP.F16.F32.PACK_AB R26, R29, R26 ;  /* 0x0000001a1d1a723e */ /* 0x000fe200000000ff */
[----:B------:R0:W-:Y:S01]  /*0e60*/  STSM.16.MT88.4 [R11+0x10800], R20 ;  /* 0x010800140b007844 */ /* 0x0001e20000004200 */
[----:B------:R-:W-:Y:S01]  /*0e70*/  F2FP.F16.F32.PACK_AB R72, R72, R69 ;  /* 0x000000454848723e */ /* 0x000fe200000000ff */
[----:B------:R-:W-:Y:S01]  /*0e80*/  ULDC UR4, c[0x0][0x244] ;  /* 0x0000910000047ab9 */ /* 0x000fe20000000800 */
[----:B------:R-:W-:-:S02]  /*0e90*/  F2FP.F16.F32.PACK_AB R74, R77, R74 ;  /* 0x0000004a4d4a723e */ /* 0x000fc400000000ff */
[----:B------:R-:W-:Y:S02]  /*0ea0*/  F2FP.F16.F32.PACK_AB R75, R78, R76 ;  /* 0x0000004c4e4b723e */ /* 0x000fe400000000ff */
[----:B------:R-:W-:Y:S02]  /*0eb0*/  F2FP.F16.F32.PACK_AB R27, R30, R27 ;  /* 0x0000001b1e1b723e */ /* 0x000fe400000000ff */
[----:B------:R-:W-:Y:S01]  /*0ec0*/  F2FP.F16.F32.PACK_AB R29, R34, R31 ;  /* 0x0000001f221d723e */ /* 0x000fe200000000ff */
[----:B------:R-:W-:Y:S01]  /*0ed0*/  STSM.16.MT88.4 [R11+0x11000], R72 ;  /* 0x011000480b007844 */ /* 0x000fe20000004200 */
[----:B------:R-:W-:Y:S02]  /*0ee0*/  F2FP.F16.F32.PACK_AB R24, R79, R24 ;  /* 0x000000184f18723e */ /* 0x000fe400000000ff */
[----:B------:R-:W-:Y:S02]  /*0ef0*/  F2FP.F16.F32.PACK_AB R25, R80, R25 ;  /* 0x000000195019723e */ /* 0x000fe400000000ff */
[----:B------:R-:W-:-:S02]  /*0f00*/  F2FP.F16.F32.PACK_AB R30, R37, R32 ;  /* 0x00000020251e723e */ /* 0x000fc400000000ff */
[----:B------:R-:W-:Y:S01]  /*0f10*/  F2FP.F16.F32.PACK_AB R31, R38, R35 ;  /* 0x00000023261f723e */ /* 0x000fe200000000ff */
[----:B------:R-:W-:Y:S01]  /*0f20*/  STSM.16.MT88.4 [R11+0x11800], R24 ;  /* 0x011800180b007844 */ /* 0x000fe20000004200 */
[----:B------:R-:W-:Y:S02]  /*0f30*/  F2FP.F16.F32.PACK_AB R28, R33, R28 ;  /* 0x0000001c211c723e */ /* 0x000fe400000000ff */
[----:B------:R-:W-:Y:S02]  /*0f40*/  F2FP.F16.F32.PACK_AB R37, R42, R39 ;  /* 0x000000272a25723e */ /* 0x000fe400000000ff */
[----:B------:R-:W-:Y:S01]  /*0f50*/  F2FP.F16.F32.PACK_AB R38, R45, R40 ;  /* 0x000000282d26723e */ /* 0x000fe200000000ff */
[----:B------:R-:W-:Y:S01]  /*0f60*/  STSM.16.MT88.4 [R11+0x14000], R28 ;  /* 0x0140001c0b007844 */ /* 0x000fe20000004200 */
[----:B------:R-:W-:Y:S02]  /*0f70*/  F2FP.F16.F32.PACK_AB R36, R41, R36 ;  /* 0x000000242924723e */ /* 0x000fe400000000ff */
        /* <DEDUP_REMOVED lines=9> */
[----:B------:R-:W-:-:S02]  /*1010*/  F2FP.F16.F32.PACK_AB R54, R17, R16 ;  /* 0x000000101136723e */ /* 0x000fc400000000ff */
[----:B------:R-:W-:Y:S02]  /*1020*/  F2FP.F16.F32.PACK_AB R55, R18, R55 ;  /* 0x000000371237723e */ /* 0x000fe400000000ff */
[C---:B------:R-:W-:Y:S02]  /*1030*/  IADD3 R16, P1, R7.reuse, R84, RZ ;  /* 0x0000005407107210 */ /* 0x040fe40007f3e0ff */
[----:B------:R-:W-:Y:S01]  /*1040*/  ISETP.GE.AND P0, PT, R82, UR4, PT ;  /* 0x0000000452007c0c */ /* 0x000fe2000bf06270 */
[----:B------:R1:W-:Y:S01]  /*1050*/  STSM.16.MT88.4 [R11+0x15800], R52 ;  /* 0x015800340b007844 */ /* 0x0003e20000004200 */
[C---:B------:R-:W-:Y:S01]  /*1060*/  IADD3 R19, R7.reuse, 0x8, RZ ;  /* 0x0000000807137810 */ /* 0x040fe20007ffe0ff */
[----:B------:R-:W-:Y:S01]  /*1070*/  ULDC.64 UR4, c[0x0][0x260] ;  /* 0x0000980000047ab9 */ /* 0x000fe20000000a00 */
[--C-:B------:R-:W-:Y:S01]  /*1080*/  SHF.R.S32.HI R83, RZ, 0x1f, R82.reuse ;  /* 0x0000001fff537819 */ /* 0x100fe20000011452 */
[----:B------:R-:W-:Y:S01]  /*1090*/  BAR.SYNC.DEFER_BLOCKING 0x0 ;  /* 0x0000000000007b1d */ /* 0x000fe20000010000 */
[----:B------:R-:W-:Y:S01]  /*10a0*/  LEA.HI.X.SX32 R17, R7, R85, 0x1, P1 ;  /* 0x0000005507117211 */ /* 0x000fe200008f0eff */
[----:B------:R-:W-:Y:S01]  /*10b0*/  IMAD R3, R3, UR4, RZ ;  /* 0x0000000403037c24 */ /* 0x000fe2000f8e02ff */
[-C--:B------:R-:W-:Y:S01]  /*10c0*/  ISETP.GE.OR P1, PT, R7, R0.reuse, P0 ;  /* 0x000000000700720c */ /* 0x080fe20000726670 */
[----:B------:R-:W-:Y:S01]  /*10d0*/  IMAD.WIDE.U32 R82, R8, UR6, R82 ;  /* 0x0000000608527c25 */ /* 0x000fe2000f8e0052 */
[----:B------:R-:W-:-:S02]  /*10e0*/  ISETP.GE.OR P6, PT, R19, R0, P0 ;  /* 0x000000001300720c */ /* 0x000fc400007c6670 */
[C---:B0-----:R-:W-:Y:S01]  /*10f0*/  IADD3 R23, R7.reuse, 0x38, RZ ;  /* 0x0000003807177810 */ /* 0x041fe20007ffe0ff */
[----:B------:R-:W-:Y:S01]  /*1100*/  IMAD R19, R8, UR7, R5 ;  /* 0x0000000708137c24 */ /* 0x000fe2000f8e0205 */
[----:B------:R-:W-:Y:S01]  /*1110*/  IADD3 R8, R2, 0x10000, RZ ;  /* 0x0001000002087810 */ /* 0x000fe20007ffe0ff */
[C---:B------:R-:W-:Y:S02]  /*1120*/  VIADD R5, R7.reuse, 0x10 ;  /* 0x0000001007057836 */ /* 0x040fe40000000000 */
[----:B-1----:R-:W-:Y:S02]  /*1130*/  VIADD R11, R7, 0x18 ;  /* 0x00000018070b7836 */ /* 0x002fe40000000000 */
[----:B------:R-:W-:Y:S01]  /*1140*/  IMAD.IADD R83, R83, 0x1, R19 ;  /* 0x0000000153537824 */ /* 0x000fe200078e0213 */
[-C--:B------:R-:W-:Y:S01]  /*1150*/  ISETP.GE.OR P5, PT, R5, R0.reuse, P0 ;  /* 0x000000000500720c */ /* 0x080fe200007a6670 */
[C---:B------:R-:W-:Y:S01]  /*1160*/  IMAD R19, R6.reuse, UR5, R3 ;  /* 0x0000000506137c24 */ /* 0x040fe2000f8e0203 */
[----:B------:R-:W-:Y:S01]  /*1170*/  ISETP.GE.OR P4, PT, R11, R0, P0 ;  /* 0x000000000b00720c */ /* 0x000fe20000786670 */
[C---:B------:R-:W-:Y:S01]  /*1180*/  VIADD R11, R7.reuse, 0x28 ;  /* 0x00000028070b7836 */ /* 0x040fe20000000000 */
[----:B------:R-:W-:Y:S01]  /*1190*/  IADD3 R5, R7, 0x20, RZ ;  /* 0x0000002007057810 */ /* 0x000fe20007ffe0ff */
[----:B------:R-:W-:-:S03]  /*11a0*/  IMAD.WIDE.U32 R2, R6, UR4, R82 ;  /* 0x0000000406027c25 */ /* 0x000fc6000f8e0052 */
[-C--:B------:R-:W-:Y:S01]  /*11b0*/  ISETP.GE.OR P3, PT, R5, R0.reuse, P0 ;  /* 0x000000000500720c */ /* 0x080fe20000766670 */
[----:B------:R0:W1:Y:S01]  /*11c0*/  LDS.128 R12, [R10+0x11c00] ;  /* 0x011c00000a0c7984 */ /* 0x0000620000000c00 */
[----:B------:R-:W-:Y:S01]  /*11d0*/  ISETP.GE.OR P2, PT, R11, R0, P0 ;  /* 0x000000000b00720c */ /* 0x000fe20000746670 */
[----:B------:R-:W-:-:S04]  /*11e0*/  IMAD.WIDE R4, R4, 0x40, R16 ;  /* 0x0000004004047825 */ /* 0x000fc800078e0210 */
[----:B------:R-:W-:Y:S02]  /*11f0*/  VIADD R11, R7, 0x30 ;  /* 0x00000030070b7836 */ /* 0x000fe40000000000 */
[----:B------:R-:W-:Y:S02]  /*1200*/  IMAD R16, R9, 0x2, R8 ;  /* 0x0000000209107824 */ /* 0x000fe400078e0208 */
[----:B------:R-:W-:Y:S01]  /*1210*/  IMAD.IADD R7, R3, 0x1, R19 ;  /* 0x0000000103077824 */ /* 0x000fe200078e0213 */
[----:B0-----:R-:W-:Y:S06]  /*1220*/  @P1 BRA `(.L_x_1037) ;  /* 0x00000000002c1947 */ /* 0x001fec0003800000 */
[----:B------:R-:W0:Y:S01]  /*1230*/  LDS.128 R16, [R16] ;  /* 0x0000000010107984 */ /* 0x000e220000000c00 */
[----:B------:R-:W-:Y:S01]  /*1240*/  ULDC.64 UR4, c[0x0][0x250] ;  /* 0x0000940000047ab9 */ /* 0x000fe20000000a00 */
[----:B------:R-:W-:Y:S02]  /*1250*/  IMAD.MOV.U32 R6, RZ, RZ, R2 ;  /* 0x000000ffff067224 */ /* 0x000fe400078e0002 */
[----:B------:R-:W-:Y:S02]  /*1260*/  IMAD R21, R5, UR4, RZ ;  /* 0x0000000405157c24 */ /* 0x000fe4000f8e02ff */
[----:B------:R-:W-:-:S04]  /*1270*/  IMAD.WIDE.U32 R8, R4, UR4, R6 ;  /* 0x0000000404087c25 */ /* 0x000fc8000f8e0006 */
[----:B------:R-:W-:Y:S01]  /*1280*/  IMAD R21, R4, UR5, R21 ;  /* 0x0000000504157c24 */ /* 0x000fe2000f8e0215 */
[----:B------:R-:W-:Y:S02]  /*1290*/  ULDC.64 UR4, c[0x0][0x238] ;  /* 0x00008e0000047ab9 */ /* 0x000fe40000000a00 */
[----:B------:R-:W-:Y:S02]  /*12a0*/  LEA R20, P1, R8, UR4, 0x1 ;  /* 0x0000000408147c11 */ /* 0x000fe4000f8208ff */
[----:B------:R-:W-:-:S04]  /*12b0*/  IADD3 R9, R9, R21, RZ ;  /* 0x0000001509097210 */ /* 0x000fc80007ffe0ff */
[----:B------:R-:W-:-:S05]  /*12c0*/  LEA.HI.X R21, R8, UR5, R9, 0x1, P1 ;  /* 0x0000000508157c11 */ /* 0x000fca00088f0c09 */
[----:B0-----:R0:W-:Y:S02]  /*12d0*/  STG.E.128 desc[UR8][R20.64], R16 ;  /* 0x0000001014007986 */ /* 0x0011e4000c101d08 */
.L_x_1037:
[----:B------:R-:W-:Y:S05]  /*12e0*/  BSYNC B0 ;  /* 0x0000000000007941 */ /* 0x000fea0003800000 */
.L_x_1036:
[----:B0-----:R0:W2:Y:S01]  /*12f0*/  LDS.128 R16, [R10+0x10400] ;  /* 0x010400000a107984 */ /* 0x0010a20000000c00 */
[----:B------:R-:W-:Y:S01]  /*1300*/  BSSY B0, `(.L_x_1038) ;  /* 0x0000011000007945 */ /* 0x000fe20003800000 */
[-C--:B------:R-:W-:Y:S02]  /*1310*/  ISETP.GE.OR P1, PT, R11, R0.reuse, P0 ;  /* 0x000000000b00720c */ /* 0x080fe40000726670 */
[----:B------:R-:W-:Y:S01]  /*1320*/  ISETP.GE.OR P0, PT, R23, R0, P0 ;  /* 0x000000001700720c */ /* 0x000fe20000706670 */
[----:B------:R-:W-:-:S12]  /*1330*/  @P6 BRA `(.L_x_1039) ;  /* 0x0000000000346947 */ /* 0x000fd80003800000 */
[----:B------:R-:W-:Y:S01]  /*1340*/  IADD3 R11, P6, R4, 0x8, RZ ;  /* 0x00000008040b7810 */ /* 0x000fe20007fde0ff */
[----:B------:R-:W-:Y:S01]  /*1350*/  ULDC.64 UR4, c[0x0][0x250] ;  /* 0x0000940000047ab9 */ /* 0x000fe20000000a00 */
[----:B------:R-:W-:Y:S01]  /*1360*/  MOV R9, R7 ;  /* 0x0000000700097202 */ /* 0x000fe20000000f00 */
        /* <DEDUP_REMOVED lines=10> */
.L_x_1039:
[----:B------:R-:W-:Y:S05]  /*1410*/  BSYNC B0 ;  /* 0x0000000000007941 */ /* 0x000fea0003800000 */
.L_x_1038:
[----:B--23--:R2:W3:Y:S01]  /*1420*/  LDS.128 R16, [R10+0x10800] ;  /* 0x010800000a107984 */ /* 0x00c4e20000000c00 */
[----:B------:R-:W-:Y:S04]  /*1430*/  BSSY B0, `(.L_x_1040) ;  /* 0x000000f000007945 */ /* 0x000fe80003800000 */
[----:B------:R-:W-:Y:S05]  /*1440*/  @P5 BRA `(.L_x_1041) ;  /* 0x0000000000345947 */ /* 0x000fea0003800000 */
        /* <DEDUP_REMOVED lines=13> */
.L_x_1041:
[----:B------:R-:W-:Y:S05]  /*1520*/  BSYNC B0 ;  /* 0x0000000000007941 */ /* 0x000fea0003800000 */
.L_x_1040:
[----:B---34-:R3:W4:Y:S01]  /*1530*/  LDS.128 R16, [R10+0x10c00] ;  /* 0x010c00000a107984 */ /* 0x0187220000000c00 */
[----:B------:R-:W-:Y:S04]  /*1540*/  BSSY B0, `(.L_x_1042) ;  /* 0x000000f000007945 */ /* 0x000fe80003800000 */
[----:B------:R-:W-:Y:S05]  /*1550*/  @P4 BRA `(.L_x_1043) ;  /* 0x0000000000344947 */ /* 0x000fea0003800000 */
[----:B------:R-:W-:Y:S01]  /*1560*/  IADD3 R11, P4, R4, 0x18, RZ ;  /* 0x00000018040b7810 */ /* 0x000fe20007f9e0ff */
[----:B------:R-:W-:Y:S01]  /*1570*/  ULDC.64 UR4, c[0x0][0x250] ;  /* 0x0000940000047ab9 */ /* 0x000fe20000000a00 */
[----:B------:R-:W-:Y:S02]  /*1580*/  IMAD.MOV.U32 R8, RZ, RZ, R2 ;  /* 0x000000ffff087224 */ /* 0x000fe400078e0002 */
[----:B------:R-:W-:Y:S01]  /*1590*/  IADD3.X R0, RZ, R5, RZ, P4, !PT ;  /* 0x00000005ff007210 */ /* 0x000fe200027fe4ff */
[----:B------:R-:W-:-:S04]  /*15a0*/  IMAD.MOV.U32 R9, RZ, RZ, R7 ;  /* 0x000000ffff097224 */ /* 0x000fc800078e0007 */
[----:B------:R-:W-:Y:S02]  /*15b0*/  IMAD R0, R0, UR4, RZ ;  /* 0x0000000400007c24 */ /* 0x000fe4000f8e02ff */
[----:B------:R-:W-:-:S04]  /*15c0*/  IMAD.WIDE.U32 R8, R11, UR4, R8 ;  /* 0x000000040b087c25 */ /* 0x000fc8000f8e0008 */
[----:B------:R-:W-:Y:S01]  /*15d0*/  IMAD R11, R11, UR5, R0 ;  /* 0x000000050b0b7c24 */ /* 0x000fe2000f8e0200 */
[----:B------:R-:W-:Y:S02]  /*15e0*/  ULDC.64 UR4, c[0x0][0x238] ;  /* 0x00008e0000047ab9 */ /* 0x000fe40000000a00 */
[----:B------:R-:W-:Y:S02]  /*15f0*/  LEA R20, P4, R8, UR4, 0x1 ;  /* 0x0000000408147c11 */ /* 0x000fe4000f8808ff */
[----:B------:R-:W-:-:S04]  /*1600*/  IADD3 R9, R9, R11, RZ ;  /* 0x0000000b09097210 */ /* 0x000fc80007ffe0ff */
[----:B------:R-:W-:-:S05]  /*1610*/  LEA.HI.X R21, R8, UR5, R9, 0x1, P4 ;  /* 0x0000000508157c11 */ /* 0x000fca000a0f0c09 */
[----:B----4-:R4:W-:Y:S02]  /*1620*/  STG.E.128 desc[UR8][R20.64], R16 ;  /* 0x0000001014007986 */ /* 0x0109e4000c101d08 */
.L_x_1043:
[----:B------:R-:W-:Y:S05]  /*1630*/  BSYNC B0 ;  /* 0x0000000000007941 */ /* 0x000fea0003800000 */
.L_x_1042:
[----:B----4-:R4:W0:Y:S01]  /*1640*/  LDS.128 R16, [R10+0x11000] ;  /* 0x011000000a107984 */ /* 0x0108220000000c00 */
        /* <DEDUP_REMOVED lines=15> */
.L_x_1045:
[----:B------:R-:W-:Y:S05]  /*1740*/  BSYNC B0 ;  /* 0x0000000000007941 */ /* 0x000fea0003800000 */
.L_x_1044:
        /* <DEDUP_REMOVED lines=16> */
.L_x_1047:
[----:B------:R-:W-:Y:S05]  /*1850*/  BSYNC B0 ;  /* 0x0000000000007941 */ /* 0x000fea0003800000 */
.L_x_1046:
        /* <DEDUP_REMOVED lines=16> */
.L_x_1049:
[----:B------:R-:W-:Y:S05]  /*1960*/  BSYNC B0 ;  /* 0x0000000000007941 */ /* 0x000fea0003800000 */
.L_x_1048:
[----:B------:R-:W-:Y:S05]  /*1970*/  @P0 EXIT ;  /* 0x000000000000094d */ /* 0x000fea0003800000 */
[----:B0-2---:R-:W-:Y:S01]  /*1980*/  IADD3 R9, P0, R4, 0x38, RZ ;  /* 0x0000003804097810 */ /* 0x005fe20007f1e0ff */
[----:B------:R-:W-:Y:S01]  /*1990*/  ULDC.64 UR4, c[0x0][0x250] ;  /* 0x0000940000047ab9 */ /* 0x000fe20000000a00 */
[----:B------:R-:W-:Y:S02]  /*19a0*/  IMAD.MOV.U32 R3, RZ, RZ, R7 ;  /* 0x000000ffff037224 */ /* 0x000fe400078e0007 */
[----:B------:R-:W-:Y:S01]  /*19b0*/  IADD3.X R4, RZ, R5, RZ, P0, !PT ;  /* 0x00000005ff047210 */ /* 0x000fe200007fe4ff */
        /* <DEDUP_REMOVED lines=9> */
.L_x_1050:
        /* <DEDUP_REMOVED lines=11> */
.L_x_1158:


//--------------------- .text._ZN7cutlass13device_kernelIN5flash11enable_sm90INS1_16FlashAttnBwdSm90INS1_25CollectiveMainloopBwdSm90ILi2ELi1ELi1EN4cute5tupleIJNS5_1CILi1EEES8_S8_EEENS6_IJNS7_ILi64EEENS7_ILi80EEENS7_ILi256EEEEEENS_6half_tEfNS_4arch4Sm90ELb1ELb0ELb1ELb1ELb0ELb0ELb1ELb1ELi2ELi1ELi1ELi1ELb0EEENS1_24CollectiveEpilogueBwdGQAISD_fSG_Li256ELb1ELb0EEENS1_25SingleTileBwdLPTSchedulerILb1ELi80ELb0EEEEEEEEEvNT_6ParamsE --------------------------
	.section	.text._ZN7cutlass13device_kernelIN5flash11enable_sm90INS1_16FlashAttnBwdSm90INS1_25CollectiveMainloopBwdSm90ILi2ELi1ELi1EN4cute5tupleIJNS5_1CILi1EEES8_S8_EEENS6_IJNS7_ILi64EEENS7_ILi80EEENS7_ILi256EEEEEENS_6half_tEfNS_4arch4Sm90ELb1ELb0ELb1ELb1ELb0ELb0ELb1ELb1ELi2ELi1ELi1ELi1ELb0EEENS1_24CollectiveEpilogueBwdGQAISD_fSG_Li256ELb1ELb0EEENS1_25SingleTileBwdLPTSchedulerILb1ELi80ELb0EEEEEEEEEvNT_6ParamsE,"ax",@progbits
	.align	128
.text._ZN7cutlass13device_kernelIN5flash11enable_sm90INS1_16FlashAttnBwdSm90INS1_25CollectiveMainloopBwdSm90ILi2ELi1ELi1EN4cute5tupleIJNS5_1CILi1EEES8_S8_EEENS6_IJNS7_ILi64EEENS7_ILi80EEENS7_ILi256EEEEEENS_6half_tEfNS_4arch4Sm90ELb1ELb0ELb1ELb1ELb0ELb0ELb1ELb1ELi2ELi1ELi1ELi1ELb0EEENS1_24CollectiveEpilogueBwdGQAISD_fSG_Li256ELb1ELb0EEENS1_25SingleTileBwdLPTSchedulerILb1ELi80ELb0EEEEEEEEEvNT_6ParamsE:
        .type           _ZN7cutlass13device_kernelIN5flash11enable_sm90INS1_16FlashAttnBwdSm90INS1_25CollectiveMainloopBwdSm90ILi2ELi1ELi1EN4cute5tupleIJNS5_1CILi1EEES8_S8_EEENS6_IJNS7_ILi64EEENS7_ILi80EEENS7_ILi256EEEEEENS_6half_tEfNS_4arch4Sm90ELb1ELb0ELb1ELb1ELb0ELb0ELb1ELb1ELi2ELi1ELi1ELi1ELb0EEENS1_24CollectiveEpilogueBwdGQAISD_fSG_Li256ELb1ELb0EEENS1_25SingleTileBwdLPTSchedulerILb1ELi80ELb0EEEEEEEEEvNT_6ParamsE,@function
        .size           _ZN7cutlass13device_kernelIN5flash11enable_sm90INS1_16FlashAttnBwdSm90INS1_25CollectiveMainloopBwdSm90ILi2ELi1ELi1EN4cute5tupleIJNS5_1CILi1EEES8_S8_EEENS6_IJNS7_ILi64EEENS7_ILi80EEENS7_ILi256EEEEEENS_6half_tEfNS_4arch4Sm90ELb1ELb0ELb1ELb1ELb0ELb0ELb1ELb1ELi2ELi1ELi1ELi1ELb0EEENS1_24CollectiveEpilogueBwdGQAISD_fSG_Li256ELb1ELb0EEENS1_25SingleTileBwdLPTSchedulerILb1ELi80ELb0EEEEEEEEEvNT_6ParamsE,(.L_x_1159 - _ZN7cutlass13device_kernelIN5flash11enable_sm90INS1_16FlashAttnBwdSm90INS1_25CollectiveMainloopBwdSm90ILi2ELi1ELi1EN4cute5tupleIJNS5_1CILi1EEES8_S8_EEENS6_IJNS7_ILi64EEENS7_ILi80EEENS7_ILi256EEEEEENS_6half_tEfNS_4arch4Sm90ELb1ELb0ELb1ELb1ELb0ELb0ELb1ELb1ELi2ELi1ELi1ELi1ELb0EEENS1_24CollectiveEpilogueBwdGQAISD_fSG_Li256ELb1ELb0EEENS1_25SingleTileBwdLPTSchedulerILb1ELi80ELb0EEEEEEEEEvNT_6ParamsE)
        .other          _ZN7cutlass13device_kernelIN5flash11enable_sm90INS1_16FlashAttnBwdSm90INS1_25CollectiveMainloopBwdSm90ILi2ELi1ELi1EN4cute5tupleIJNS5_1CILi1EEES8_S8_EEENS6_IJNS7_ILi64EEENS7_ILi80EEENS7_ILi256EEEEEENS_6half_tEfNS_4arch4Sm90ELb1ELb0ELb1ELb1ELb0ELb0ELb1ELb1ELi2ELi1ELi1ELi1ELb0EEENS1_24CollectiveEpilogueBwdGQAISD_fSG_Li256ELb1ELb0EEENS1_25SingleTileBwdLPTSchedulerILb1ELi80ELb0EEEEEEEEEvNT_6ParamsE,@"STO_CUDA_ENTRY STV_DEFAULT"
_ZN7cutlass13device_kernelIN5flash11enable_sm90INS1_16FlashAttnBwdSm90INS1_25CollectiveMainloopBwdSm90ILi2ELi1ELi1EN4cute5tupleIJNS5_1CILi1EEES8_S8_EEENS6_IJNS7_ILi64EEENS7_ILi80EEENS7_ILi256EEEEEENS_6half_tEfNS_4arch4Sm90ELb1ELb0ELb1ELb1ELb0ELb0ELb1ELb1ELi2ELi1ELi1ELi1ELb0EEENS1_24CollectiveEpilogueBwdGQAISD_fSG_Li256ELb1ELb0EEENS1_25SingleTileBwdLPTSchedulerILb1ELi80ELb0EEEEEEEEEvNT_6ParamsE:
        /* <DEDUP_REMOVED lines=24> */
.L_x_1052:
[----:B------:R-:W-:Y:S05]  /*0180*/  BSYNC B0 ;  /* 0x0000000000007941 */ /* 0x000fea0003800000 */
.L_x_1051:
        /* <DEDUP_REMOVED lines=19> */
[----:B------:R1:W-:Y:S01]  /*02c0*/  STL [R1+0x14], R2 ;  /* 0x0000140201007387 */ /* 0x0003e20000100800 */
        /* <DEDUP_REMOVED lines=19> */
.L_x_1053:
        /* <DEDUP_REMOVED lines=20> */
.L_x_1054:
[----:B------:R-:W-:Y:S01]  /*0540*/  PLOP3.LUT P0, PT, PT, PT, UP0, 0x80, 0x0 ;  /* 0x000000000000781c */ /* 0x000fe20003f0f008 */
[----:B------:R-:W-:Y:S01]  /*0550*/  NOP ;  /* 0x0000000000007918 */ /* 0x000fe20000000000 */
[----:B------:R-:W-:Y:S01]  /*0560*/  BSSY B0, `(.L_x_1055) ;  /* 0x0000ba5000007945 */ /* 0x000fe20003800000 */
[----:B------:R-:W-:Y:S01]  /*0570*/  LOP3.LUT R11, R21, 0x7f, RZ, 0xc0, !PT ;  /* 0x0000007f150b7812 */ /* 0x000fe200078ec0ff */
[----:B-1234-:R-:W-:Y:S09]  /*0580*/  BAR.SYNC.DEFER_BLOCKING 0x0 ;  /* 0x0000000000007b1d */ /* 0x01eff20000010000 */
[----:B------:R-:W-:Y:S05]  /*0590*/  @!P0 BRA `(.L_x_1056) ;  /* 0x00000094003c8947 */ /* 0x000fea0003800000 */
.L_x_1057:
        /* <DEDUP_REMOVED lines=17> */
[----:B------:R-:W1:Y:S01]  /*06b0*/  LDC R2, c[0x0][0x8e4] ;  /* 0x00023900ff027b82 */ /* 0x000e620000000800 */
[----:B------:R-:W-:Y:S01]  /*06c0*/  IMAD.U32 R3, RZ, RZ, UR4 ;  /* 0x00000004ff037e24 */ /* 0x000fe2000f8e00ff */
[----:B-1----:R-:W-:-:S13]  /*06d0*/  ISETP.NE.AND P0, PT, R2, 0x1, PT ;  /* 0x000000010200780c */ /* 0x002fda0003f05270 */
[----:B------:R-:W1:Y:S02]  /*06e0*/  @P0 LDC.64 R4, c[0x0][0x8e8] ;  /* 0x00023a00ff040b82 */ /* 0x000e640000000a00 */
[----:B-1----:R-:W-:-:S05]  /*06f0*/  @P0 IMAD.HI.U32 R0, R4, UR4, RZ ;  /* 0x0000000404000c27 */ /* 0x002fca000f8e00ff */
[----:B------:R-:W-:-:S05]  /*0700*/  @P0 SHF.R.U32.HI R3, RZ, R5, R0 ;  /* 0x00000005ff030219 */ /* 0x000fca0000011600 */
[----:B------:R1:W-:Y:S01]  /*0710*/  STL [R1+0x10], R3 ;  /* 0x0000100301007387 */ /* 0x0003e20000100800 */
[----:B------:R-:W-:Y:S01]  /*0720*/  IMAD R0, R3, R2, RZ ;  /* 0x0000000203007224 */ /* 0x000fe200078e02ff */
[----:B------:R-:W-:Y:S06]  /*0730*/  BRA `(.L_x_1059) ;  /* 0x0000000000207947 */ /* 0x000fec0003800000 */
.L_x_1058:
[----:B------:R-:W1:Y:S01]  /*0740*/  LDC R2, c[0x0][0x8cc] ;  /* 0x00023300ff027b82 */ /* 0x000e620000000800 */
[----:B------:R-:W-:Y:S01]  /*0750*/  IMAD.U32 R3, RZ, RZ, UR4 ;  /* 0x00000004ff037e24 */ /* 0x000fe2000f8e00ff */
[----:B-1----:R-:W-:-:S13]  /*0760*/  ISETP.NE.AND P0, PT, R2, 0x1, PT ;  /* 0x000000010200780c */ /* 0x002fda0003f05270 */
[----:B------:R-:W1:Y:S02]  /*0770*/  @P0 LDC.64 R4, c[0x0][0x8d0] ;  /* 0x00023400ff040b82 */ /* 0x000e640000000a00 */
[----:B-1----:R-:W-:-:S05]  /*0780*/  @P0 IMAD.HI.U32 R0, R4, UR4, RZ ;  /* 0x0000000404000c27 */ /* 0x002fca000f8e00ff */
[----:B------:R-:W-:-:S05]  /*0790*/  @P0 SHF.R.U32.HI R3, RZ, R5, R0 ;  /* 0x00000005ff030219 */ /* 0x000fca0000011600 */
[----:B------:R2:W-:Y:S01]  /*07a0*/  STL [R1+0x10], R3 ;  /* 0x0000100301007387 */ /* 0x0005e20000100800 */
[----:B------:R-:W-:-:S07]  /*07b0*/  IMAD R0, R3, R2, RZ ;  /* 0x0000000203007224 */ /* 0x000fce00078e02ff */
.L_x_1059:
[----:B------:R-:W3:Y:S01]  /*07c0*/  LDC R2, c[0x0][0x8c0] ;  /* 0x00023000ff027b82 */ /* 0x000ee20000000800 */
[----:B------:R-:W-:Y:S01]  /*07d0*/  IADD3 R0, -R0, UR4, RZ ;  /* 0x0000000400007c10 */ /* 0x000fe2000fffe1ff */
[----:B------:R-:W-:Y:S02]  /*07e0*/  ULDC.64 UR4, c[0x0][0x900] ;  /* 0x0002400000047ab9 */ /* 0x000fe40000000a00 */
[----:B------:R-:W-:-:S04]  /*07f0*/  ISETP.NE.U32.AND P0, PT, RZ, UR4, PT ;  /* 0x00000004ff007c0c */ /* 0x000fc8000bf05070 */
[----:B------:R-:W4:Y:S01]  /*0800*/  LDC R5, c[0x0][0x8cc] ;  /* 0x00023300ff057b82 */ /* 0x000f220000000800 */
[----:B------:R-:W-:Y:S02]  /*0810*/  ISETP.NE.AND.EX P0, PT, RZ, UR5, PT, P0 ;  /* 0x00000005ff007c0c */ /* 0x000fe4000bf05300 */
[----:B---3--:R-:W-:Y:S01]  /*0820*/  ISETP.NE.AND P1, PT, R2, 0x1, PT ;  /* 0x000000010200780c */ /* 0x008fe20003f25270 */
[----:B----4-:R-:W-:-:S04]  /*0830*/  IMAD R4, R5, UR6, R0 ;  /* 0x0000000605047c24 */ /* 0x010fc8000f8e0200 */
[----:B------:R-:W-:-:S08]  /*0840*/  IMAD.MOV.U32 R5, RZ, RZ, R4 ;  /* 0x000000ffff057224 */ /* 0x000fd000078e0004 */
[----:B-12---:R-:W1:Y:S08]  /*0850*/  @P1 LDC R3, c[0x0][0x8c4] ;  /* 0x00023100ff031b82 */ /* 0x006e700000000800 */
[----:B------:R-:W2:Y:S01]  /*0860*/  @P1 LDC R7, c[0x0][0x8c8] ;  /* 0x00023200ff071b82 */ /* 0x000ea20000000800 */
[----:B-1----:R-:W-:-:S05]  /*0870*/  @P1 IMAD.HI.U32 R0, R4, R3, RZ ;  /* 0x0000000304001227 */ /* 0x002fca00078e00ff */
[----:B--2---:R-:W-:-:S05]  /*0880*/  @P1 SHF.R.U32.HI R5, RZ, R7, R0 ;  /* 0x00000007ff051219 */ /* 0x004fca0000011600 */
[----:B------:R-:W-:-:S04]  /*0890*/  IMAD.MOV R3, RZ, RZ, -R5 ;  /* 0x000000ffff037224 */ /* 0x000fc800078e0a05 */
[----:B------:R-:W-:-:S05]  /*08a0*/  IMAD R0, R2, R3, R4 ;  /* 0x0000000302007224 */ /* 0x000fca00078e0204 */
[----:B------:R1:W-:Y:S01]  /*08b0*/  STL [R1+0xc], R0 ;  /* 0x00000c0001007387 */ /* 0x0003e20000100800 */
[----:B------:R-:W-:Y:S05]  /*08c0*/  @!P0 BRA `(.L_x_1060) ;  /* 0x0000000000148947 */ /* 0x000fea0003800000 */
[----:B------:R-:W2:Y:S01]  /*08d0*/  LDC.64 R2, c[0x0][0x900] ;  /* 0x00024000ff027b82 */ /* 0x000ea20000000a00 */
[----:B------:R-:W-:Y:S01]  /*08e0*/  ULDC.64 UR4, c[0x0][0x208] ;  /* 0x0000820000047ab9 */ /* 0x000fe20000000a00 */
[----:B--2---:R-:W-:-:S05]  /*08f0*/  IMAD.WIDE R2, R5, 0x4, R2 ;  /* 0x0000000405027825 */ /* 0x004fca00078e0202 */
[----:B-1----:R2:W5:Y:S01]  /*0900*/  LDG.E R0, desc[UR4][R2.64] ;  /* 0x0000000402007981 */ /* 0x002562000c1e1900 */
[----:B------:R-:W-:Y:S05]  /*0910*/  BRA `(.L_x_1061) ;  /* 0x0000000000307947 */ /* 0x000fea0003800000 */
.L_x_1060:
[----:B------:R-:W-:Y:S02]  /*0920*/  ULDC.64 UR4, c[0x0][0x8f8] ;  /* 0x00023e0000047ab9 */ /* 0x000fe40000000a00 */
[----:B------:R-:W-:-:S04]  /*0930*/  ISETP.NE.U32.AND P0, PT, RZ, UR4, PT ;  /* 0x00000004ff007c0c */ /* 0x000fc8000bf05070 */
[----:B------:R-:W-:-:S13]  /*0940*/  ISETP.NE.AND.EX P0, PT, RZ, UR5, PT, P0 ;  /* 0x00000005ff007c0c */ /* 0x000fda000bf05300 */
[----:B------:R-:W-:Y:S05]  /*0950*/  @!P0 BRA `(.L_x_1062) ;  /* 0x00000000001c8947 */ /* 0x000fea0003800000 */
[----:B------:R-:W2:Y:S01]  /*0960*/  LDC.64 R2, c[0x0][0x8f8] ;  /* 0x00023e00ff027b82 */ /* 0x000ea20000000a00 */
[----:B------:R-:W-:Y:S01]  /*0970*/  ULDC.64 UR4, c[0x0][0x208] ;  /* 0x0000820000047ab9 */ /* 0x000fe20000000a00 */
[----:B--2---:R-:W-:-:S05]  /*0980*/  IMAD.WIDE R2, R5, 0x4, R2 ;  /* 0x0000000405027825 */ /* 0x004fca00078e0202 */
[----:B-1----:R-:W2:Y:S04]  /*0990*/  LDG.E R0, desc[UR4][R2.64] ;  /* 0x0000000402007981 */ /* 0x002ea8000c1e1900 */
[----:B------:R-:W2:Y:S02]  /*09a0*/  LDG.E R7, desc[UR4][R2.64+0x4] ;  /* 0x0000040402077981 */ /* 0x000ea4000c1e1900 */
[----:B--2---:R-:W-:Y:S01]  /*09b0*/  IMAD.IADD R0, R7, 0x1, -R0 ;  /* 0x0000000107007824 */ /* 0x004fe200078e0a00 */
[----:B------:R-:W-:Y:S06]  /*09c0*/  BRA `(.L_x_1061) ;  /* 0x0000000000047947 */ /* 0x000fec0003800000 */
.L_x_1062:
[----:B-1----:R-:W1:Y:S02]  /*09d0*/  LDC R0, c[0x0][0x8f4] ;  /* 0x00023d00ff007b82 */ /* 0x002e640000000800 */
.L_x_1061:
[----:B------:R-:W3:Y:S01]  /*09e0*/  LDL R10, [R1+0x10] ;  /* 0x00001000010a7983 */ /* 0x000ee20000100800 */
[----:B-1---5:R-:W-:-:S04]  /*09f0*/  VIADD R0, R0, 0x4f ;  /* 0x0000004f00007836 */ /* 0x022fc80000000000 */
[----:B------:R-:W-:-:S05]  /*0a00*/  IMAD.HI R0, R0, 0x66666667, RZ ;  /* 0x6666666700007827 */ /* 0x000fca00078e02ff */
[----:B--2---:R-:W-:-:S04]  /*0a10*/  SHF.R.U32.HI R3, RZ, 0x1f, R0 ;  /* 0x0000001fff037819 */ /* 0x004fc80000011600 */
[----:B------:R-:W-:-:S04]  /*0a20*/  LEA.HI.SX32 R3, R0, R3, 0x1b ;  /* 0x0000000300037211 */ /* 0x000fc800078fdaff */
[----:B---3--:R-:W-:-:S04]  /*0a30*/  ISETP.GE.AND P0, PT, R10, R3, PT ;  /* 0x000000030a00720c */ /* 0x008fc80003f06270 */
[----:B------:R-:W-:-:S04]  /*0a40*/  SEL R12, R5, 0xffffffff, !P0 ;  /* 0xffffffff050c7807 */ /* 0x000fc80004000000 */
[----:B------:R-:W-:Y:S01]  /*0a50*/  ISETP.GE.AND P0, PT, R12, RZ, PT ;  /* 0x000000ff0c00720c */ /* 0x000fe20003f06270 */
[----:B------:R1:W-:-:S12]  /*0a60*/  STL [R1+0x8], R12 ;  /* 0x0000080c01007387 */ /* 0x0003d80000100800 */
[----:B-1----:R-:W-:Y:S05]  /*0a70*/  @!P0 BRA `(.L_x_1063) ;  /* 0x000000b4004c8947 */ /* 0x002fea0003800000 */
        /* <DEDUP_REMOVED lines=11> */
[----:B------:R-:W3:Y:S08]  /*0b30*/  @P0 LDC.64 R4, c[0x0][0x780] ;  /* 0x0001e000ff040b82 */ /* 0x000ef00000000a00 */
[----:B------:R-:W4:Y:S01]  /*0b40*/  LDC R9, c[0x0][0x290] ;  /* 0x0000a400ff097b82 */ /* 0x000f220000000800 */
[----:B---3--:R-:W-:-:S05]  /*0b50*/  @P0 IMAD.WIDE R4, R12, 0x4, R4 ;  /* 0x000000040c040825 */ /* 0x008fca00078e0204 */
[----:B-1----:R1:W5:Y:S01]  /*0b60*/  @P0 LDG.E R0, desc[UR4][R4.64] ;  /* 0x0000000404000981 */ /* 0x002362000c1e1900 */
[----:B------:R-:W-:Y:S02]  /*0b70*/  ULDC.64 UR4, c[0x0][0x788] ;  /* 0x0001e20000047ab9 */ /* 0x000fe40000000a00 */
[----:B------:R-:W-:-:S04]  /*0b80*/  ISETP.NE.U32.AND P2, PT, RZ, UR4, PT ;  /* 0x00000004ff007c0c */ /* 0x000fc8000bf45070 */
[----:B------:R-:W-:Y:S01]  /*0b90*/  ISETP.NE.AND.EX P2, PT, RZ, UR5, PT, P2 ;  /* 0x00000005ff007c0c */ /* 0x000fe2000bf45320 */
[----:B--2---:R-:W-:-:S05]  /*0ba0*/  @P1 IMAD R2, R12, 0x40, R2 ;  /* 0x000000400c021824 */ /* 0x004fca00078e0202 */
[----:B------:R-:W-:-:S04]  /*0bb0*/  @P1 SHF.R.S32.HI R3, RZ, 0x1f, R2 ;  /* 0x0000001fff031819 */ /* 0x000fc80000011402 */
[----:B------:R-:W-:-:S05]  /*0bc0*/  @P1 LEA.HI R3, R3, R2, RZ, 0x6 ;  /* 0x0000000203031211 */ /* 0x000fca00078f30ff */
[----:B------:R-:W-:-:S05]  /*0bd0*/  @P1 IMAD.SHL.U32 R3, R3, 0x100, RZ ;  /* 0x0000010003031824 */ /* 0x000fca00078e00ff */
[----:B------:R-:W-:Y:S02]  /*0be0*/  @P1 LOP3.LUT R8, R3, 0xffffc000, RZ, 0xc0, !PT ;  /* 0xffffc00003081812 */ /* 0x000fe400078ec0ff */
[----:B------:R-:W-:Y:S02]  /*0bf0*/  CS2R R2, SRZ ;  /* 0x0000000000027805 */ /* 0x000fe4000001ff00 */
[----:B-1----:R-:W-:Y:S01]  /*0c00*/  @P1 SHF.R.S32.HI R5, RZ, 0x1f, R8 ;  /* 0x0000001fff051819 */ /* 0x002fe20000011408 */
[----:B----4-:R-:W-:Y:S06]  /*0c10*/  @P0 BRA `(.L_x_1064) ;  /* 0x0000000000140947 */ /* 0x010fec0003800000 */
[----:B------:R-:W-:Y:S05]  /*0c20*/  @!P1 BRA `(.L_x_1064) ;  /* 0x0000000000109947 */ /* 0x000fea0003800000 */
[----:B------:R-:W-:Y:S02]  /*0c30*/  ULDC.64 UR4, c[0x0][0x208] ;  /* 0x0000820000047ab9 */ /* 0x000fe40000000a00 */
[----:B------:R-:W2:Y:S04]  /*0c40*/  LDG.E R11, desc[UR4][R6.64] ;  /* 0x00000004060b7981 */ /* 0x000ea8000c1e1900 */
[----:B-----5:R-:W2:Y:S02]  /*0c50*/  LDG.E R0, desc[UR4][R6.64+0x4] ;  /* 0x0000040406007981 */ /* 0x020ea4000c1e1900 */
[----:B--2---:R-:W-:-:S07]  /*0c60*/  IMAD.IADD R0, R0, 0x1, -R11 ;  /* 0x0000000100007824 */ /* 0x004fce00078e0a0b */
.L_x_1064:
        /* <DEDUP_REMOVED lines=8> */
.L_x_1065:
        /* <DEDUP_REMOVED lines=10> */
.L_x_1066:
[----:B-1---5:R-:W-:Y:S01]  /*0d90*/  IMAD.IADD R4, R0, 0x1, -R9 ;  /* 0x0000000100047824 */ /* 0x022fe200078e0a09 */
[----:B------:R-:W-:Y:S01]  /*0da0*/  ULDC UR4, c[0x0][0x74c] ;  /* 0x0001d30000047ab9 */ /* 0x000fe20000000800 */
[----:B------:R-:W-:Y:S02]  /*0db0*/  PLOP3.LUT P0, PT, PT, PT, PT, 0x80, 0x0 ;  /* 0x000000000000781c */ /* 0x000fe40003f0f070 */
[----:B------:R-:W-:Y:S01]  /*0dc0*/  CS2R R136, SRZ ;  /* 0x0000000000887805 */ /* 0x000fe2000001ff00 */
[----:B------:R-:W-:Y:S01]  /*0dd0*/  IMAD R5, R10, 0x50, R4 ;  /* 0x000000500a057824 */ /* 0x000fe200078e0204 */
[----:B------:R-:W-:Y:S01]  /*0de0*/  CS2R R138, SRZ ;  /* 0x00000000008a7805 */ /* 0x000fe2000001ff00 */
[----:B------:R-:W-:Y:S01]  /*0df0*/  VIADD R4, R0, 0x3f ;  /* 0x0000003f00047836 */ /* 0x000fe20000000000 */
[----:B------:R-:W-:Y:S01]  /*0e00*/  CS2R R140, SRZ ;  /* 0x00000000008c7805 */ /* 0x000fe2000001ff00 */
[----:B------:R-:W-:Y:S01]  /*0e10*/  VIADD R6, R5, -UR4 ;  /* 0x8000000405067c36 */ /* 0x000fe20008000000 */
[----:B------:R-:W-:-:S02]  /*0e20*/  CS2R R142, SRZ ;  /* 0x00000000008e7805 */ /* 0x000fc4000001ff00 */
[----:B------:R-:W-:Y:S02]  /*0e30*/  CS2R R176, SRZ ;  /* 0x0000000000b07805 */ /* 0x000fe4000001ff00 */
[----:B------:R-:W-:Y:S02]  /*0e40*/  SHF.R.S32.HI R5, RZ, 0x1f, R4 ;  /* 0x0000001fff057819 */ /* 0x000fe40000011404 */
[----:B------:R-:W-:Y:S02]  /*0e50*/  CS2R R178, SRZ ;  /* 0x0000000000b27805 */ /* 0x000fe4000001ff00 */
[----:B------:R-:W-:Y:S02]  /*0e60*/  SHF.R.S32.HI R7, RZ, 0x1f, R6 ;  /* 0x0000001fff077819 */ /* 0x000fe40000011406 */
[----:B------:R-:W-:Y:S02]  /*0e70*/  CS2R R180, SRZ ;  /* 0x0000000000b47805 */ /* 0x000fe4000001ff00 */
[----:B------:R-:W-:-:S02]  /*0e80*/  LEA.HI R5, R5, R4, RZ, 0x6 ;  /* 0x0000000405057211 */ /* 0x000fc400078f30ff */
[----:B------:R-:W-:Y:S02]  /*0e90*/  CS2R R182, SRZ ;  /* 0x0000000000b67805 */ /* 0x000fe4000001ff00 */
[----:B------:R-:W-:Y:S02]  /*0ea0*/  LEA.HI R7, R7, R6, RZ, 0x6 ;  /* 0x0000000607077211 */ /* 0x000fe400078f30ff */
[----:B------:R-:W-:Y:S02]  /*0eb0*/  CS2R R144, SRZ ;  /* 0x0000000000907805 */ /* 0x000fe4000001ff00 */
[----:B------:R-:W-:Y:S02]  /*0ec0*/  SHF.R.S32.HI R237, RZ, 0x6, R5 ;  /* 0x00000006ffed7819 */ /* 0x000fe40000011405 */
[----:B------:R-:W-:Y:S02]  /*0ed0*/  CS2R R146, SRZ ;  /* 0x0000000000927805 */ /* 0x000fe4000001ff00 */
[----:B------:R-:W-:-:S02]  /*0ee0*/  SHF.R.S32.HI R7, RZ, 0x6, R7 ;  /* 0x00000006ff077819 */ /* 0x000fc40000011407 */
[----:B------:R-:W-:Y:S02]  /*0ef0*/  CS2R R148, SRZ ;  /* 0x0000000000947805 */ /* 0x000fe4000001ff00 */
[----:B------:R-:W-:Y:S02]  /*0f00*/  CS2R R150, SRZ ;  /* 0x0000000000967805 */ /* 0x000fe4000001ff00 */
[----:B------:R-:W-:Y:S02]  /*0f10*/  CS2R R184, SRZ ;  /* 0x0000000000b87805 */ /* 0x000fe4000001ff00 */
[----:B------:R-:W-:Y:S02]  /*0f20*/  VIMNMX R6, RZ, R7, !PT ;  /* 0x00000007ff067248 */ /* 0x000fe40007fe0100 */
[----:B------:R-:W-:Y:S02]  /*0f30*/  CS2R R186, SRZ ;  /* 0x0000000000ba7805 */ /* 0x000fe4000001ff00 */
[----:B------:R-:W-:-:S02]  /*0f40*/  CS2R R188, SRZ ;  /* 0x0000000000bc7805 */ /* 0x000fc4000001ff00 */
[----:B------:R-:W-:Y:S02]  /*0f50*/  CS2R R190, SRZ ;  /* 0x0000000000be7805 */ /* 0x000fe4000001ff00 */
[----:B------:R-:W-:Y:S02]  /*0f60*/  ISETP.GT.AND P2, PT, R237, R6, PT ;  /* 0x00000006ed00720c */ /* 0x000fe40003f44270 */
        /* <DEDUP_REMOVED lines=63> */
[----:B------:R-:W-:Y:S01]  /*1360*/  CS2R R134, SRZ ;  /* 0x0000000000867805 */ /* 0x000fe2000001ff00 */
[----:B------:R-:W-:Y:S06]  /*1370*/  @!P2 BRA `(.L_x_1067) ;  /* 0x0000007c0064a947 */ /* 0x000fec0003800000 */
[----:B------:R-:W1:Y:S01]  /*1380*/  S2R R8, SR_CgaCtaId ;  /* 0x0000000000087919 */ /* 0x000e620000008800 */
[----:B------:R-:W-:Y:S01]  /*1390*/  VIADD R21, R21, 0xffffff80 ;  /* 0xffffff8015157836 */ /* 0x000fe20000000000 */
[----:B------:R-:W-:Y:S02]  /*13a0*/  MOV R17, 0x400 ;  /* 0x0000040000117802 */ /* 0x000fe40000000f00 */
[----:B------:R-:W-:Y:S02]  /*13b0*/  SHF.L.U32 R16, RZ, 0x1f, RZ ;  /* 0x0000001fff107819 */ /* 0x000fe400000006ff */
[----:B------:R-:W-:-:S04]  /*13c0*/  SHF.R.S32.HI R4, RZ, 0x1f, R21 ;  /* 0x0000001fff047819 */ /* 0x000fc80000011415 */
[CC--:B------:R-:W-:Y:S02]  /*13d0*/  LEA.HI R5, R4.reuse, R21.reuse, RZ, 0x7 ;  /* 0x0000001504057211 */ /* 0x0c0fe400078f38ff */
[CC--:B------:R-:W-:Y:S02]  /*13e0*/  LEA.HI R10, R4.reuse, R21.reuse, RZ, 0x5 ;  /* 0x00000015040a7211 */ /* 0x0c0fe400078f28ff */
[----:B------:R-:W-:Y:S02]  /*13f0*/  SHF.R.S32.HI R7, RZ, 0x7, R5 ;  /* 0x00000007ff077819 */ /* 0x000fe40000011405 */
[----:B------:R-:W-:Y:S02]  /*1400*/  LEA.HI R13, R4, R21, RZ, 0x4 ;  /* 0x00000015040d7211 */ /* 0x000fe400078f20ff */
[--C-:B------:R-:W-:Y:S02]  /*1410*/  SHF.R.S32.HI R12, RZ, 0x5, R10.reuse ;  /* 0x00000005ff0c7819 */ /* 0x100fe4000001140a */
[----:B------:R-:W-:-:S02]  /*1420*/  SHF.R.S32.HI R11, RZ, 0x1f, R10 ;  /* 0x0000001fff0b7819 */ /* 0x000fc4000001140a */
[----:B------:R-:W-:Y:S02]  /*1430*/  LOP3.LUT R4, R5, 0xffffff80, RZ, 0xc0, !PT ;  /* 0xffffff8005047812 */ /* 0x000fe400078ec0ff */
[----:B------:R-:W-:Y:S02]  /*1440*/  LEA.HI R11, R11, R12, RZ, 0x2 ;  /* 0x0000000c0b0b7211 */ /* 0x000fe400078f10ff */
[----:B------:R-:W-:Y:S01]  /*1450*/  LOP3.LUT R14, R13, 0xffffff0, RZ, 0xc0, !PT ;  /* 0x0ffffff00d0e7812 */ /* 0x000fe200078ec0ff */
[----:B------:R-:W-:Y:S01]  /*1460*/  IMAD.IADD R10, R21, 0x1, -R4 ;  /* 0x00000001150a7824 */ /* 0x000fe200078e0a04 */
[----:B------:R-:W-:Y:S02]  /*1470*/  LOP3.LUT R13, R11, 0xfffffc, RZ, 0xc0, !PT ;  /* 0x00fffffc0b0d7812 */ /* 0x000fe400078ec0ff */
[----:B------:R-:W-:Y:S01]  /*1480*/  LEA.HI R15, R7, R7, RZ, 0x1 ;  /* 0x00000007070f7211 */ /* 0x000fe200078f08ff */
[----:B------:R-:W-:Y:S01]  /*1490*/  IMAD.IADD R14, R21, 0x1, -R14 ;  /* 0x00000001150e7824 */ /* 0x000fe200078e0a0e */
[----:B-1----:R-:W-:Y:S01]  /*14a0*/  LEA R17, R8, R17, 0x18 ;  /* 0x0000001108117211 */ /* 0x002fe200078ec0ff */
[----:B------:R-:W-:Y:S01]  /*14b0*/  IMAD.IADD R13, R12, 0x1, -R13 ;  /* 0x000000010c0d7824 */ /* 0x000fe200078e0a0d */
[----:B------:R-:W1:Y:S01]  /*14c0*/  SHFL.IDX PT, R8, R7, RZ, 0x1f ;  /* 0x00001fff07087589 */ /* 0x000e6200000e0000 */
[----:B------:R-:W-:Y:S01]  /*14d0*/  SHF.R.S32.HI R11, RZ, 0x1f, R10 ;  /* 0x0000001fff0b7819 */ /* 0x000fe2000001140a */
[----:B------:R-:W2:Y:S01]  /*14e0*/  SYNCS.PHASECHK.TRANS64.TRYWAIT P0, [R17+URZ+0x31800], R16 ;  /* 0x03180010110075a7 */ /* 0x000ea2000800017f */
[----:B------:R-:W-:Y:S01]  /*14f0*/  LOP3.LUT R12, R15, 0x1ffffffe, RZ, 0xc0, !PT ;  /* 0x1ffffffe0f0c7812 */ /* 0x000fe200078ec0ff */
[----:B------:R-:W-:-:S02]  /*1500*/  IMAD R14, R7, 0x40, R14 ;  /* 0x00000040070e7824 */ /* 0x000fc400078e020e */
[C---:B------:R-:W-:Y:S02]  /*1510*/  IMAD R15, R7.reuse, 0x800, R10 ;  /* 0x00000800070f7824 */ /* 0x040fe400078e020a */
[----:B------:R-:W-:Y:S01]  /*1520*/  IMAD.IADD R12, R7, 0x1, -R12 ;  /* 0x00000001070c7824 */ /* 0x000fe200078e0a0c */
[----:B-1----:R-:W-:-:S04]  /*1530*/  LEA.HI R4, R8, R8, RZ, 0x1 ;  /* 0x0000000808047211 */ /* 0x002fc800078f08ff */
[----:B------:R-:W-:-:S05]  /*1540*/  LOP3.LUT R5, R4, 0xfffffffe, RZ, 0xc0, !PT ;  /* 0xfffffffe04057812 */ /* 0x000fca00078ec0ff */
[----:B------:R-:W-:Y:S01]  /*1550*/  IMAD.IADD R4, R8, 0x1, -R5 ;  /* 0x0000000108047824 */ /* 0x000fe200078e0a05 */
[----:B------:R-:W-:-:S04]  /*1560*/  LEA.HI R5, R11, R10, RZ, 0x2 ;  /* 0x0000000a0b057211 */ /* 0x000fc800078f10ff */
[--C-:B------:R-:W-:Y:S02]  /*1570*/  SHF.R.S32.HI R7, RZ, 0x2, R5.reuse ;  /* 0x00000002ff077819 */ /* 0x100fe40000011405 */
[----:B------:R-:W-:Y:S01]  /*1580*/  SHF.R.S32.HI R8, RZ, 0x1f, R5 ;  /* 0x0000001fff087819 */ /* 0x000fe20000011405 */
[----:B--2---:R-:W-:Y:S06]  /*1590*/  @P0 BRA `(.L_x_1068) ;  /* 0x0000000000080947 */ /* 0x004fec0003800000 */
[----:B------:R-:W1:Y:S02]  /*15a0*/  SYNCS.PHASECHK.TRANS64.TRYWAIT P0, [R17+URZ+0x31800], R16 ;  /* 0x03180010110075a7 */ /* 0x000e64000800017f */
[----:B-1----:R-:W-:Y:S05]  /*15b0*/  @!P0 BRA `(.L_x_1069) ;  /* 0x000000a800848947 */ /* 0x002fea0003800000 */
.L_x_1068:
[----:B------:R-:W2:Y:S04]  /*15c0*/  LDL R20, [R1+0xc] ;  /* 0x00000c0001147983 */ /* 0x000ea80000100800 */
[----:B------:R-:W3:Y:S04]  /*15d0*/  LDL R19, [R1+0x8] ;  /* 0x0000080001137983 */ /* 0x000ee80000100800 */
[----:B------:R-:W4:Y:S04]  /*15e0*/  LDL R18, [R1+0x14] ;  /* 0x0000140001127983 */ /* 0x000f280000100800 */
[----:B------:R-:W5:Y:S01]  /*15f0*/  LDL R21, [R1+0x10] ;  /* 0x0000100001157983 */ /* 0x000f620000100800 */
[----:B------:R-:W-:Y:S01]  /*1600*/  LEA.HI R8, R8, R7, RZ, 0x3 ;  /* 0x0000000708087211 */ /* 0x000fe200078f18ff */
[----:B------:R-:W-:Y:S01]  /*1610*/  IMAD R14, R13, 0x10, R14 ;  /* 0x000000100d0e7824 */ /* 0x000fe200078e020e */
[----:B------:R-:W-:Y:S01]  /*1620*/  LOP3.LUT R5, R5, 0x7ffffffc, RZ, 0xc0, !PT ;  /* 0x7ffffffc05057812 */ /* 0x000fe200078ec0ff */
[----:B------:R-:W-:Y:S01]  /*1630*/  ULDC.64 UR4, c[0x0][0x2d8] ;  /* 0x0000b60000047ab9 */ /* 0x000fe20000000a00 */
[----:B------:R-:W-:Y:S01]  /*1640*/  LOP3.LUT R8, R8, 0xfffffff8, RZ, 0xc0, !PT ;  /* 0xfffffff808087812 */ /* 0x000fe200078ec0ff */
[----:B------:R-:W-:Y:S01]  /*1650*/  IMAD.SHL.U32 R13, R15, 0x4, RZ ;  /* 0x000000040f0d7824 */ /* 0x000fe200078e00ff */
[----:B------:R-:W-:Y:S01]  /*1660*/  LEA.HI R11, R11, R10, RZ, 0x5 ;  /* 0x0000000a0b0b7211 */ /* 0x000fe200078f28ff */
[----:B------:R-:W-:Y:S01]  /*1670*/  IMAD.IADD R5, R10, 0x1, -R5 ;  /* 0x000000010a057824 */ /* 0x000fe200078e0a05 */
[----:B------:R-:W-:Y:S01]  /*1680*/  CS2R R214, SRZ ;  /* 0x0000000000d67805 */ /* 0x000fe2000001ff00 */
[----:B------:R-:W-:Y:S01]  /*1690*/  IMAD.IADD R8, R7, 0x1, -R8 ;  /* 0x0000000107087824 */ /* 0x000fe200078e0a08 */
[----:B------:R-:W-:Y:S01]  /*16a0*/  IADD3 R2, P0, R13, R2, RZ ;  /* 0x000000020d027210 */ /* 0x000fe20007f1e0ff */
[----:B------:R-:W-:Y:S01]  /*16b0*/  IMAD R12, R12, 0x4, R5 ;  /* 0x000000040c0c7824 */ /* 0x000fe200078e0205 */
[----:B------:R-:W-:-:S02]  /*16c0*/  SHF.R.S32.HI R11, RZ, 0x5, R11 ;  /* 0x00000005ff0b7819 */ /* 0x000fc4000001140b */
[----:B------:R-:W-:Y:S02]  /*16d0*/  CS2R R212, SRZ ;  /* 0x0000000000d47805 */ /* 0x000fe4000001ff00 */
[----:B------:R-:W-:Y:S01]  /*16e0*/  LEA.HI.X.SX32 R3, R13, R3, 0x1, P0 ;  /* 0x000000030d037211 */ /* 0x000fe200000f0eff */
[----:B------:R-:W-:Y:S01]  /*16f0*/  IMAD.SHL.U32 R228, R12, 0x2, RZ ;  /* 0x000000020ce47824 */ /* 0x000fe200078e00ff */
        /* <DEDUP_REMOVED lines=78> */
[----:B------:R-:W-:Y:S01]  /*1be0*/  ULDC UR61, c[0x0][0x75c] ;  /* 0x0001d700003d7ab9 */ /* 0x000fe20000000800 */
[----:B------:R-:W-:Y:S01]  /*1bf0*/  UMOV UR60, URZ ;  /* 0x0000003f003c7c82 */ /* 0x000fe20008000000 */
[----:B--2---:R-:W-:-:S05]  /*1c00*/  SHF.R.S32.HI R7, RZ, 0x1f, R20 ;  /* 0x0000001fff077819 */ /* 0x004fca0000011414 */
[----:B------:R-:W-:Y:S01]  /*1c10*/  IMAD R5, R7, UR4, RZ ;  /* 0x0000000407057c24 */ /* 0x000fe2000f8e02ff */
[----:B---3--:R-:W-:Y:S02]  /*1c20*/  SHF.R.S32.HI R7, RZ, 0x1f, R19 ;  /* 0x0000001fff077819 */ /* 0x008fe40000011413 */
[----:B----4-:R-:W-:Y:S01]  /*1c30*/  R2UR UR6, R18 ;  /* 0x00000000120672ca */ /* 0x010fe200000e0000 */
[----:B------:R-:W-:Y:S01]  /*1c40*/  IMAD R18, R11, 0x10, R8 ;  /* 0x000000100b127824 */ /* 0x000fe200078e0208 */
[----:B------:R-:W-:Y:S01]  /*1c50*/  SEL R7, R7, RZ, !P1 ;  /* 0x000000ff07077207 */ /* 0x000fe20004800000 */
[----:B-----5:R-:W-:Y:S02]  /*1c60*/  IMAD R9, R21, -0x50, R9 ;  /* 0xffffffb015097824 */ /* 0x020fe400078e0209 */
[----:B------:R-:W-:Y:S01]  /*1c70*/  IMAD.WIDE.U32 R2, R20, UR4, R2 ;  /* 0x0000000414027c25 */ /* 0x000fe2000f8e0002 */
[----:B------:R-:W-:-:S03]  /*1c80*/  SEL R231, R19, RZ, !P1 ;  /* 0x000000ff13e77207 */ /* 0x000fc60004800000 */
[----:B------:R-:W-:Y:S01]  /*1c90*/  IMAD R11, R20, UR5, R5 ;  /* 0x00000005140b7c24 */ /* 0x000fe2000f8e0205 */
[----:B------:R-:W-:Y:S01]  /*1ca0*/  IADD3 R5, -R0, 0x1, R9 ;  /* 0x0000000100057810 */ /* 0x000fe20007ffe109 */
[----:B------:R-:W-:Y:S02]  /*1cb0*/  ULDC.64 UR4, c[0x0][0x2e0] ;  /* 0x0000b80000047ab9 */ /* 0x000fe40000000a00 */
[----:B------:R-:W-:Y:S02]  /*1cc0*/  IMAD R0, R7, UR4, RZ ;  /* 0x0000000407007c24 */ /* 0x000fe4000f8e02ff */
[----:B------:R-:W-:Y:S02]  /*1cd0*/  IMAD.IADD R3, R3, 0x1, R11 ;  /* 0x0000000103037824 */ /* 0x000fe400078e020b */
[--C-:B------:R-:W-:Y:S02]  /*1ce0*/  IMAD.IADD R229, R9, 0x1, -R228.reuse ;  /* 0x0000000109e57824 */ /* 0x100fe400078e0ae4 */
[----:B------:R-:W-:-:S02]  /*1cf0*/  IMAD.IADD R228, R5, 0x1, -R228 ;  /* 0x0000000105e47824 */ /* 0x000fc400078e0ae4 */
[C---:B------:R-:W-:Y:S02]  /*1d00*/  IMAD R5, R231.reuse, UR5, R0 ;  /* 0x00000005e7057c24 */ /* 0x040fe4000f8e0200 */
[----:B------:R-:W-:Y:S01]  /*1d10*/  IMAD.WIDE.U32 R230, R231, UR4, R2 ;  /* 0x00000004e7e67c25 */ /* 0x000fe2000f8e0002 */
[----:B------:R-:W-:-:S03]  /*1d20*/  ULOP3.LUT UR4, UR6, 0x1, URZ, 0xfc, !UPT ;  /* 0x0000000106047892 */ /* 0x000fc6000f8efc3f */
[----:B------:R-:W-:-:S03]  /*1d30*/  IMAD.IADD R5, R231, 0x1, R5 ;  /* 0x00000001e7057824 */ /* 0x000fc600078e0205 */
[----:B------:R-:W-:-:S05]  /*1d40*/  IMAD.U32 R0, RZ, RZ, UR4 ;  /* 0x00000004ff007e24 */ /* 0x000fca000f8e00ff */
[----:B------:R2:W-:Y:S04]  /*1d50*/  STL [R1+0x4], R0 ;  /* 0x0000040001007387 */ /* 0x0005e80000100800 */
[----:B------:R3:W-:Y:S01]  /*1d60*/  STL [R1], R5 ;  /* 0x0000000501007387 */ /* 0x0007e20000100800 */
[----:B------:R-:W-:Y:S02]  /*1d70*/  IMAD.MOV.U32 R3, RZ, RZ, R6 ;  /* 0x000000ffff037224 */ /* 0x000fe400078e0006 */
[----:B--2---:R-:W-:Y:S02]  /*1d80*/  IMAD.SHL.U32 R0, R14, 0x8, RZ ;  /* 0x000000080e007824 */ /* 0x004fe400078e00ff */
[----:B------:R-:W-:Y:S02]  /*1d90*/  IMAD.MOV.U32 R19, RZ, RZ, RZ ;  /* 0x000000ffff137224 */ /* 0x000fe400078e00ff */
[----:B------:R-:W-:-:S02]  /*1da0*/  IMAD.MOV.U32 R2, RZ, RZ, RZ ;  /* 0x000000ffff027224 */ /* 0x000fc400078e00ff */
[----:B---3--:R-:W-:-:S07]  /*1db0*/  IMAD R0, R0, 0x2, R17 ;  /* 0x0000000200007824 */ /* 0x008fce00078e0211 */
.L_x_1080:
[----:B--2---:R-:W2:Y:S02]  /*1dc0*/  LDL R5, [R1+0x4] ;  /* 0x0000040001057983 */ /* 0x004ea40000100800 */
[----:B--2---:R-:W-:-:S13]  /*1dd0*/  R2UR UR4, R5 ;  /* 0x00000000050472ca */ /* 0x004fda00000e0000 */
[----:B------:R-:W-:-:S06]  /*1de0*/  UISETP.NE.AND UP0, UPT, UR4, 0x3, UPT ;  /* 0x000000030400788c */ /* 0x000fcc000bf05270 */
[----:B------:R-:W-:-:S13]  /*1df0*/  PLOP3.LUT P0, PT, PT, PT, UP0, 0x80, 0x0 ;  /* 0x000000000000781c */ /* 0x000fda0003f0f008 */
[----:B------:R-:W-:Y:S05]  /*1e00*/  @!P0 BRA `(.L_x_1070) ;  /* 0x0000000000048947 */ /* 0x000fea0003800000 */
[----:B------:R-:W-:Y:S01]  /*1e10*/  BPT.TRAP 0x1 ;  /* 0x000000040000795c */ /* 0x000fe20000300000 */
.L_x_1070:
[----:B-1----:R-:W-:Y:S01]  /*1e20*/  IMAD R16, R2, 0x8, R17 ;  /* 0x0000000802107824 */ /* 0x002fe200078e0211 */
[----:B------:R-:W-:-:S04]  /*1e30*/  SHF.L.U32 R9, R19, 0x1f, RZ ;  /* 0x0000001f13097819 */ /* 0x000fc800000006ff */
[----:B------:R1:W2:Y:S01]  /*1e40*/  SYNCS.PHASECHK.TRANS64.TRYWAIT P1, [R16+URZ+0x31810], R9 ;  /* 0x03181009100075a7 */ /* 0x0002a2000802017f */
[----:B------:R-:W-:Y:S05]  /*1e50*/  @!P0 BRA `(.L_x_1071) ;  /* 0x0000000000048947 */ /* 0x000fea0003800000 */
[----:B------:R-:W-:Y:S01]  /*1e60*/  BPT.TRAP 0x1 ;  /* 0x000000040000795c */ /* 0x000fe20000300000 */
.L_x_1071:
        /* <DEDUP_REMOVED lines=11> */
.L_x_1072:
        /* <DEDUP_REMOVED lines=438> */
.L_x_1074:
[----:B------:R-:W-:-:S05]  /*3a80*/  IMAD.U32 R10, RZ, RZ, UR60 ;  /* 0x0000003cff0a7e24 */ /* 0x000fca000f8e00ff */
[----:B------:R-:W-:-:S04]  /*3a90*/  SHF.L.U32 R10, R10, 0x1f, RZ ;  /* 0x0000001f0a0a7819 */ /* 0x000fc800000006ff */
[----:B------:R1:W4:Y:S01]  /*3aa0*/  SYNCS.PHASECHK.TRANS64.TRYWAIT P1, [R17+URZ+0x31830], R10 ;  /* 0x0318300a110075a7 */ /* 0x000322000802017f */
[----:B------:R-:W-:Y:S05]  /*3ab0*/  @!P0 BRA `(.L_x_1075) ;  /* 0x0000000000048947 */ /* 0x000fea0003800000 */
[----:B------:R-:W-:Y:S01]  /*3ac0*/  BPT.TRAP 0x1 ;  /* 0x000000040000795c */ /* 0x000fe20000300000 */
.L_x_1075:
        /* <DEDUP_REMOVED lines=11> */
.L_x_1076:
        /* <DEDUP_REMOVED lines=437> */
[----:B------:R-:W-:Y:S02]  /*56d0*/  IMAD R29, R3, 0x40, R18 ;  /* 0x00000040031d7824 */ /* 0x000fe400078e0212 */
[----:B------:R-:W-:Y:S01]  /*56e0*/  FMUL.FTZ R11, R27, UR61 ;  /* 0x0000003d1b0b7c20 */ /* 0x000fe20008410000 */
[----:B------:R-:W1:Y:S01]  /*56f0*/  MUFU.TANH R8, R8 ;  /* 0x0000000800087308 */ /* 0x000e620000002400 */
[----:B------:R-:W-:Y:S01]  /*5700*/  FMUL.FTZ R20, R32, UR61 ;  /* 0x0000003d20147c20 */ /* 0x000fe20008410000 */
[----:B------:R-:W-:Y:S01]  /*5710*/  FMUL.FTZ R21, R33, UR61 ;  /* 0x0000003d21157c20 */ /* 0x000fe20008410000 */
[----:B------:R-:W-:Y:S01]  /*5720*/  VIADDMNMX R27, R29, R228, R229, PT ;  /* 0x000000e41d1b7246 */ /* 0x000fe200038001e5 */
[----:B------:R-:W-:Y:S01]  /*5730*/  FMUL.FTZ R24, R36, UR61 ;  /* 0x0000003d24187c20 */ /* 0x000fe20008410000 */
[----:B------:R-:W-:Y:S01]  /*5740*/  FMUL.FTZ R25, R37, UR61 ;  /* 0x0000003d25197c20 */ /* 0x000fe20008410000 */
[----:B------:R-:W-:Y:S01]  /*5750*/  FMUL.FTZ R10, R26, UR61 ;  /* 0x0000003d1a0a7c20 */ /* 0x000fe20008410000 */
[C---:B------:R-:W-:Y:S01]  /*5760*/  ISETP.GT.AND P6, PT, R27.reuse, RZ, PT ;  /* 0x000000ff1b00720c */ /* 0x040fe20003fc4270 */
[----:B------:R-:W4:Y:S01]  /*5770*/  MUFU.TANH R9, R9 ;  /* 0x0000000900097308 */ /* 0x000f220000002400 */
[C---:B------:R-:W-:Y:S01]  /*5780*/  ISETP.GT.AND P1, PT, R27.reuse, 0x1, PT ;  /* 0x000000011b00780c */ /* 0x040fe20003f24270 */
[----:B------:R-:W-:Y:S01]  /*5790*/  FMUL.FTZ R14, R30, UR61 ;  /* 0x0000003d1e0e7c20 */ /* 0x000fe20008410000 */
[----:B------:R-:W-:Y:S01]  /*57a0*/  ISETP.GT.AND P2, PT, R27, 0x10, PT ;  /* 0x000000101b00780c */ /* 0x000fe20003f44270 */
[----:B------:R-:W-:Y:S01]  /*57b0*/  FMUL.FTZ R15, R31, UR61 ;  /* 0x0000003d1f0f7c20 */ /* 0x000fe20008410000 */
[C---:B------:R-:W-:Y:S01]  /*57c0*/  ISETP.GT.AND P3, PT, R27.reuse, 0x11, PT ;  /* 0x000000111b00780c */ /* 0x040fe20003f64270 */
[----:B------:R-:W-:Y:S01]  /*57d0*/  FMUL.FTZ R26, R40, UR61 ;  /* 0x0000003d281a7c20 */ /* 0x000fe20008410000 */
[C---:B------:R-:W-:Y:S01]  /*57e0*/  ISETP.GT.AND P4, PT, R27.reuse, 0x20, PT ;  /* 0x000000201b00780c */ /* 0x040fe20003f84270 */
[----:B------:R-:W5:Y:S01]  /*57f0*/  MUFU.TANH R12, R12 ;  /* 0x0000000c000c7308 */ /* 0x000f620000002400 */
[----:B-1----:R-:W-:Y:S01]  /*5800*/  FSEL R235, R8, -INF , P6 ;  /* 0xff80000008eb7808 */ /* 0x002fe20003000000 */
[----:B------:R-:W-:Y:S01]  /*5810*/  FMUL.FTZ R22, R34, UR61 ;  /* 0x0000003d22167c20 */ /* 0x000fe20008410000 */
[----:B------:R-:W-:Y:S01]  /*5820*/  ISETP.GT.AND P5, PT, R27, 0x21, PT ;  /* 0x000000211b00780c */ /* 0x000fe20003fa4270 */
[----:B------:R-:W-:Y:S01]  /*5830*/  FMUL.FTZ R23, R35, UR61 ;  /* 0x0000003d23177c20 */ /* 0x000fe20008410000 */
[----:B------:R-:W-:Y:S01]  /*5840*/  ISETP.GT.AND P6, PT, R27, 0x30, PT ;  /* 0x000000301b00780c */ /* 0x000fe20003fc4270 */
[----:B------:R-:W-:Y:S01]  /*5850*/  FMUL.FTZ R28, R38, UR61 ;  /* 0x0000003d261c7c20 */ /* 0x000fe20008410000 */
[----:B------:R-:W-:Y:S01]  /*5860*/  IADD3 R34, R228, 0x8, R29 ;  /* 0x00000008e4227810 */ /* 0x000fe20007ffe01d */
[----:B------:R-:W1:Y:S01]  /*5870*/  MUFU.TANH R13, R13 ;  /* 0x0000000d000d7308 */ /* 0x000e620000002400 */
[----:B----4-:R-:W-:Y:S01]  /*5880*/  FSEL R233, R9, -INF , P1 ;  /* 0xff80000009e97808 */ /* 0x010fe20000800000 */
[----:B------:R-:W-:Y:S01]  /*5890*/  FMUL.FTZ R29, R39, UR61 ;  /* 0x0000003d271d7c20 */ /* 0x000fe20008410000 */
[----:B------:R-:W-:Y:S01]  /*58a0*/  ISETP.GT.AND P1, PT, R27, 0x31, PT ;  /* 0x000000311b00780c */ /* 0x000fe20003f24270 */
[----:B------:R-:W-:Y:S01]  /*58b0*/  FMUL.FTZ R30, R42, UR61 ;  /* 0x0000003d2a1e7c20 */ /* 0x000fe20008410000 */
[----:B------:R-:W-:Y:S01]  /*58c0*/  VIMNMX R34, R229, R34, PT ;  /* 0x00000022e5227248 */ /* 0x000fe20003fe0100 */
[--C-:B--2---:R-:W-:Y:S01]  /*58d0*/  FFMA.FTZ R235, R235, UR4, -R7.reuse ;  /* 0x00000004ebeb7c23 */ /* 0x104fe20008010807 */
[----:B------:R-:W-:Y:S01]  /*58e0*/  FFMA.FTZ R233, R233, UR4, -R7 ;  /* 0x00000004e9e97c23 */ /* 0x000fe20008010807 */
[----:B------:R-:W2:Y:S01]  /*58f0*/  MUFU.TANH R20, R20 ;  /* 0x0000001400147308 */ /* 0x000ea20000002400 */
[C---:B-----5:R-:W-:Y:S01]  /*5900*/  FSEL R232, R12.reuse, -INF , P2 ;  /* 0xff8000000ce87808 */ /* 0x060fe20001000000 */
[----:B------:R-:W-:Y:S01]  /*5910*/  FFMA.FTZ R9, -R9, R9, 1 ;  /* 0x3f80000009097423 */ /* 0x000fe20000010109 */
[----:B------:R-:W-:Y:S01]  /*5920*/  ISETP.GT.AND P2, PT, R27, 0x40, PT ;  /* 0x000000401b00780c */ /* 0x000fe20003f44270 */
[----:B------:R-:W-:-:S02]  /*5930*/  FFMA.FTZ R12, -R12, R12, 1 ;  /* 0x3f8000000c0c7423 */ /* 0x000fc4000001010c */
[--C-:B------:R-:W-:Y:S02]  /*5940*/  FFMA.FTZ R232, R232, UR4, -R7.reuse ;  /* 0x00000004e8e87c23 */ /* 0x100fe40008010807 */
[----:B------:R-:W4:Y:S01]  /*5950*/  MUFU.TANH R21, R21 ;  /* 0x0000001500157308 */ /* 0x000f220000002400 */
[----:B-1----:R-:W-:Y:S02]  /*5960*/  FSEL R227, R13, -INF , P3 ;  /* 0xff8000000de37808 */ /* 0x002fe40001800000 */
[----:B------:R-:W-:Y:S01]  /*5970*/  ISETP.GT.AND P3, PT, R27, 0x41, PT ;  /* 0x000000411b00780c */ /* 0x000fe20003f64270 */
[----:B------:R-:W-:Y:S02]  /*5980*/  FMUL.FTZ R27, R41, UR61 ;  /* 0x0000003d291b7c20 */ /* 0x000fe40008410000 */
[----:B------:R-:W-:Y:S02]  /*5990*/  FFMA.FTZ R227, R227, UR4, -R7 ;  /* 0x00000004e3e37c23 */ /* 0x000fe40008010807 */
[----:B------:R-:W1:Y:S01]  /*59a0*/  MUFU.TANH R24, R24 ;  /* 0x0000001800187308 */ /* 0x000e620000002400 */
[----:B--2---:R-:W-:-:S02]  /*59b0*/  FSEL R224, R20, -INF , P4 ;  /* 0xff80000014e07808 */ /* 0x004fc40002000000 */
[----:B------:R-:W-:-:S03]  /*59c0*/  ISETP.GT.AND P4, PT, R34, RZ, PT ;  /* 0x000000ff2200720c */ /* 0x000fc60003f84270 */
[----:B------:R-:W-:Y:S02]  /*59d0*/  FFMA.FTZ R224, R224, UR4, -R7 ;  /* 0x00000004e0e07c23 */ /* 0x000fe40008010807 */
[----:B------:R-:W2:Y:S01]  /*59e0*/  MUFU.TANH R25, R25 ;  /* 0x0000001900197308 */ /* 0x000ea20000002400 */
[----:B----4-:R-:W-:Y:S02]  /*59f0*/  FSEL R41, R21, -INF , P5 ;  /* 0xff80000015297808 */ /* 0x010fe40002800000 */
[----:B------:R-:W-:-:S03]  /*5a00*/  ISETP.GT.AND P5, PT, R34, 0x1, PT ;  /* 0x000000012200780c */ /* 0x000fc60003fa4270 */
[----:B------:R-:W-:Y:S02]  /*5a10*/  FFMA.FTZ R41, R41, UR4, -R7 ;  /* 0x0000000429297c23 */ /* 0x000fe40008010807 */
[----:B------:R-:W4:Y:S01]  /*5a20*/  MUFU.TANH R10, R10 ;  /* 0x0000000a000a7308 */ /* 0x000f220000002400 */
[----:B-1----:R-:W-:Y:S02]  /*5a30*/  FSEL R32, R24, -INF , P6 ;  /* 0xff80000018207808 */ /* 0x002fe40003000000 */
[----:B------:R-:W-:-:S03]  /*5a40*/  ISETP.GT.AND P6, PT, R34, 0x10, PT ;  /* 0x000000102200780c */ /* 0x000fc60003fc4270 */
[----:B------:R-:W-:Y:S02]  /*5a50*/  FFMA.FTZ R32, R32, UR4, -R7 ;  /* 0x0000000420207c23 */ /* 0x000fe40008010807 */
[----:B------:R-:W1:Y:S01]  /*5a60*/  MUFU.TANH R11, R11 ;  /* 0x0000000b000b7308 */ /* 0x000e620000002400 */
[----:B--2---:R-:W-:Y:S02]  /*5a70*/  FSEL R31, R25, -INF , P1 ;  /* 0xff800000191f7808 */ /* 0x004fe40000800000 */
[----:B------:R-:W-:-:S03]  /*5a80*/  ISETP.GT.AND P1, PT, R34, 0x11, PT ;  /* 0x000000112200780c */ /* 0x000fc60003f24270 */
[----:B------:R-:W-:Y:S02]  /*5a90*/  FFMA.FTZ R31, R31, UR4, -R7 ;  /* 0x000000041f1f7c23 */ /* 0x000fe40008010807 */
[----:B------:R-:W2:Y:S01]  /*5aa0*/  MUFU.TANH R14, R14 ;  /* 0x0000000e000e7308 */ /* 0x000ea20000002400 */
[----:B----4-:R-:W-:Y:S02]  /*5ab0*/  FSEL R37, R10, -INF , P4 ;  /* 0xff8000000a257808 */ /* 0x010fe40002000000 */
[----:B------:R-:W-:-:S05]  /*5ac0*/  ISETP.GT.AND P4, PT, R34, 0x30, PT ;  /* 0x000000302200780c */ /* 0x000fca0003f84270 */
[----:B------:R-:W4:Y:S01]  /*5ad0*/  MUFU.TANH R15, R15 ;  /* 0x0000000f000f7308 */ /* 0x000f220000002400 */
[----:B-1----:R-:W-:Y:S02]  /*5ae0*/  FSEL R234, R11, -INF , P5 ;  /* 0xff8000000bea7808 */ /* 0x002fe40002800000 */
[----:B------:R-:W-:-:S03]  /*5af0*/  ISETP.GT.AND P5, PT, R34, 0x31, PT ;  /* 0x000000312200780c */ /* 0x000fc60003fa4270 */
[----:B---3--:R-:W-:Y:S02]  /*5b00*/  FFMA.FTZ R234, R234, UR4, -R6 ;  /* 0x00000004eaea7c23 */ /* 0x008fe40008010806 */
[----:B------:R-:W1:Y:S01]  /*5b10*/  MUFU.TANH R26, R26 ;  /* 0x0000001a001a7308 */ /* 0x000e620000002400 */
[----:B--2---:R-:W-:Y:S02]  /*5b20*/  FSEL R35, R14, -INF , P6 ;  /* 0xff8000000e237808 */ /* 0x004fe40003000000 */
[----:B------:R-:W-:-:S03]  /*5b30*/  ISETP.GT.AND P6, PT, R34, 0x40, PT ;  /* 0x000000402200780c */ /* 0x000fc60003fc4270 */
[----:B------:R-:W-:Y:S02]  /*5b40*/  FFMA.FTZ R35, R35, UR4, -R6 ;  /* 0x0000000423237c23 */ /* 0x000fe40008010806 */
[----:B------:R-:W2:Y:S01]  /*5b50*/  MUFU.TANH R27, R27 ;  /* 0x0000001b001b7308 */ /* 0x000ea20000002400 */
[----:B----4-:R-:W-:Y:S02]  /*5b60*/  FSEL R36, R15, -INF , P1 ;  /* 0xff8000000f247808 */ /* 0x010fe40000800000 */
[----:B------:R-:W-:-:S05]  /*5b70*/  ISETP.GT.AND P1, PT, R34, 0x41, PT ;  /* 0x000000412200780c */ /* 0x000fca0003f24270 */
[----:B------:R-:W3:Y:S01]  /*5b80*/  MUFU.TANH R22, R22 ;  /* 0x0000001600167308 */ /* 0x000ee20000002400 */
[----:B-1----:R-:W-:Y:S02]  /*5b90*/  FSEL R33, R26, -INF , P2 ;  /* 0xff8000001a217808 */ /* 0x002fe40001000000 */
[----:B------:R-:W-:-:S03]  /*5ba0*/  ISETP.GT.AND P2, PT, R34, 0x20, PT ;  /* 0x000000202200780c */ /* 0x000fc60003f44270 */
[--C-:B------:R-:W-:Y:S02]  /*5bb0*/  FFMA.FTZ R33, R33, UR4, -R7.reuse ;  /* 0x0000000421217c23 */ /* 0x100fe40008010807 */
[----:B------:R-:W1:Y:S01]  /*5bc0*/  MUFU.TANH R23, R23 ;  /* 0x0000001700177308 */ /* 0x000e620000002400 */
[----:B--2---:R-:W-:Y:S02]  /*5bd0*/  FSEL R39, R27, -INF , P3 ;  /* 0xff8000001b277808 */ /* 0x004fe40001800000 */
[----:B------:R-:W-:Y:S01]  /*5be0*/  ISETP.GT.AND P3, PT, R34, 0x21, PT ;  /* 0x000000212200780c */ /* 0x000fe20003f64270 */
[----:B------:R-:W-:Y:S01]  /*5bf0*/  FMUL.FTZ R34, R43, UR61 ;  /* 0x0000003d2b227c20 */ /* 0x000fe20008410000 */
[--C-:B------:R-:W-:Y:S01]  /*5c00*/  FFMA.FTZ R43, R36, UR4, -R6.reuse ;  /* 0x00000004242b7c23 */ /* 0x100fe20008010806 */
[----:B------:R-:W-:Y:S01]  /*5c10*/  FFMA.FTZ R39, R39, UR4, -R7 ;  /* 0x0000000427277c23 */ /* 0x000fe20008010807 */
[----:B------:R-:W-:Y:S01]  /*5c20*/  FFMA.FTZ R7, R37, UR4, -R6 ;  /* 0x0000000425077c23 */ /* 0x000fe20008010806 */
[----:B------:R-:W2:Y:S01]  /*5c30*/  MUFU.TANH R28, R28 ;  /* 0x0000001c001c7308 */ /* 0x000ea20000002400 */
[----:B---3--:R-:W-:-:S05]  /*5c40*/  FSEL R38, R22, -INF , P2 ;  /* 0xff80000016267808 */ /* 0x008fca0001000000 */
[----:B------:R-:W-:Y:S02]  /*5c50*/  FFMA.FTZ R38, R38, UR4, -R6 ;  /* 0x0000000426267c23 */ /* 0x000fe40008010806 */
        /* <DEDUP_REMOVED lines=9> */
[----:B------:R-:W3:Y:S01]  /*5cf0*/  MUFU.EX2 R235, R235 ;  /* 0x000000eb00eb7308 */ /* 0x000ee20000000800 */
[----:B-1----:R-:W-:-:S05]  /*5d00*/  FSEL R36, R30, -INF , P6 ;  /* 0xff8000001e247808 */ /* 0x002fca0003000000 */
[----:B------:R-:W-:Y:S02]  /*5d10*/  FFMA.FTZ R36, R36, UR4, -R6 ;  /* 0x0000000424247c23 */ /* 0x000fe40008010806 */
[----:B------:R-:W-:Y:S01]  /*5d20*/  MUFU.EX2 R233, R233 ;  /* 0x000000e900e97308 */ /* 0x000fe20000000800 */
[----:B--2---:R-:W-:-:S05]  /*5d30*/  FSEL R226, R34, -INF , P1 ;  /* 0xff80000022e27808 */ /* 0x004fca0000800000 */
[----:B------:R-:W-:Y:S01]  /*5d40*/  FFMA.FTZ R226, R226, UR4, -R6 ;  /* 0x00000004e2e27c23 */ /* 0x000fe20008010806 */
[----:B------:R-:W-:Y:S01]  /*5d50*/  IMAD R6, R18, 0x4, R17 ;  /* 0x0000000412067824 */ /* 0x000fe200078e0211 */
[----:B------:R-:W-:Y:S04]  /*5d60*/  MUFU.EX2 R234, R234 ;  /* 0x000000ea00ea7308 */ /* 0x000fe80000000800 */
[----:B------:R-:W1:Y:S04]  /*5d70*/  LDS R225, [R6+0x2c300] ;  /* 0x02c3000006e17984 */ /* 0x000e680000000800 */
[----:B------:R2:W4:Y:S01]  /*5d80*/  LDS R236, [R6+0x2c320] ;  /* 0x02c3200006ec7984 */ /* 0x0005220000000800 */
[----:B------:R-:W-:-:S02]  /*5d90*/  WARPGROUP.DEPBAR.LE gsb0, 0x0 ;  /* 0x00008000000079c5 */ /* 0x000fc40000010000 */
[----:B------:R-:W-:Y:S01]  /*5da0*/  MUFU.EX2 R232, R232 ;  /* 0x000000e800e87308 */ /* 0x000fe20000000800 */
[----:B--2---:R-:W-:-:S07]  /*5db0*/  FFMA.FTZ R6, -R8, R8, 1 ;  /* 0x3f80000008067423 */ /* 0x004fce0000010108 */
[----:B------:R-:W2:Y:S08]  /*5dc0*/  MUFU.EX2 R8, R7 ;  /* 0x0000000700087308 */ /* 0x000eb00000000800 */
[----:B------:R-:W5:Y:S08]  /*5dd0*/  MUFU.EX2 R31, R31 ;  /* 0x0000001f001f7308 */ /* 0x000f700000000800 */
[----:B------:R-:W-:Y:S08]  /*5de0*/  MUFU.EX2 R227, R227 ;  /* 0x000000e300e37308 */ /* 0x000ff00000000800 */
[----:B------:R-:W-:Y:S01]  /*5df0*/  MUFU.EX2 R224, R224 ;  /* 0x000000e000e07308 */ /* 0x000fe20000000800 */
[--C-:B-1----:R-:W-:Y:S01]  /*5e00*/  FADD.FTZ R44, R44, -R225.reuse ;  /* 0x800000e12c2c7221 */ /* 0x102fe20000010000 */
[----:B------:R-:W-:-:S06]  /*5e10*/  FADD.FTZ R45, R45, -R225 ;  /* 0x800000e12d2d7221 */ /* 0x000fcc0000010000 */
[----:B------:R-:W1:Y:S01]  /*5e20*/  MUFU.EX2 R33, R33 ;  /* 0x0000002100217308 */ /* 0x000e620000000800 */
[----:B---3--:R-:W-:Y:S01]  /*5e30*/  FMUL.FTZ R44, R235, R44 ;  /* 0x0000002ceb2c7220 */ /* 0x008fe20000410000 */
[----:B--2---:R-:W-:Y:S01]  /*5e40*/  F2FP.F16.F32.PACK_AB R7, R234, R8 ;  /* 0x00000008ea07723e */ /* 0x004fe200000000ff */
[----:B------:R-:W-:Y:S01]  /*5e50*/  FMUL.FTZ R45, R233, R45 ;  /* 0x0000002de92d7220 */ /* 0x000fe20000410000 */
[--C-:B------:R-:W-:Y:S01]  /*5e60*/  FADD.FTZ R217, R217, -R225.reuse ;  /* 0x800000e1d9d97221 */ /* 0x100fe20000010000 */
[----:B------:R-:W-:Y:S01]  /*5e70*/  FMUL.FTZ R44, R6, R44 ;  /* 0x0000002c062c7220 */ /* 0x000fe20000410000 */
[----:B------:R-:W-:Y:S01]  /*5e80*/  F2FP.F16.F32.PACK_AB R6, R233, R235 ;  /* 0x000000ebe906723e */ /* 0x000fe200000000ff */
[----:B------:R-:W-:Y:S01]  /*5e90*/  BAR.SYNC.DEFER_BLOCKING 0x9, 0x100 ;  /* 0x0244000000007b1d */ /* 0x000fe20000010000 */
[----:B------:R-:W-:Y:S01]  /*5ea0*/  FMUL.FTZ R9, R9, R45 ;  /* 0x0000002d09097220 */ /* 0x000fe20000410000 */
[--C-:B------:R-:W-:Y:S01]  /*5eb0*/  FADD.FTZ R45, R52, -R225.reuse ;  /* 0x800000e1342d7221 */ /* 0x100fe20000010000 */
[--C-:B------:R-:W-:Y:S01]  /*5ec0*/  FADD.FTZ R52, R53, -R225.reuse ;  /* 0x800000e135347221 */ /* 0x100fe20000010000 */
[----:B----4-:R-:W-:Y:S01]  /*5ed0*/  FADD.FTZ R53, R46, -R236 ;  /* 0x800000ec2e357221 */ /* 0x010fe20000010000 */
[--C-:B------:R-:W-:Y:S01]  /*5ee0*/  FADD.FTZ R220, R220, -R225.reuse ;  /* 0x800000e1dcdc7221 */ /* 0x100fe20000010000 */
[----:B------:R-:W-:-:S02]  /*5ef0*/  FADD.FTZ R48, R48, -R225 ;  /* 0x800000e130307221 */ /* 0x000fc40000010000 */
[----:B------:R-:W-:Y:S01]  /*5f00*/  FMUL.FTZ R53, R8, R53 ;  /* 0x0000003508357220 */ /* 0x000fe20000410000 */
[----:B------:R-:W-:Y:S01]  /*5f10*/  FFMA.FTZ R8, -R20, R20, 1 ;  /* 0x3f80000014087423 */ /* 0x000fe20000010114 */
[----:B------:R-:W-:Y:S01]  /*5f20*/  FFMA.FTZ R20, -R24, R24, 1 ;  /* 0x3f80000018147423 */ /* 0x000fe20000010118 */
[----:B------:R-:W-:Y:S01]  /*5f30*/  FFMA.FTZ R24, -R26, R26, 1 ;  /* 0x3f8000001a187423 */ /* 0x000fe2000001011a */
[----:B------:R-:W-:Y:S01]  /*5f40*/  FADD.FTZ R221, R221, -R225 ;  /* 0x800000e1dddd7221 */ /* 0x000fe20000010000 */
[----:B------:R-:W-:Y:S01]  /*5f50*/  MUFU.EX2 R35, R35 ;  /* 0x0000002300237308 */ /* 0x000fe20000000800 */
[----:B------:R-:W-:Y:S01]  /*5f60*/  FFMA.FTZ R10, -R10, R10, 1 ;  /* 0x3f8000000a0a7423 */ /* 0x000fe2000001010a */
[--C-:B------:R-:W-:Y:S01]  /*5f70*/  FADD.FTZ R50, R50, -R236.reuse ;  /* 0x800000ec32327221 */ /* 0x100fe20000010000 */
[----:B------:R-:W-:-:S05]  /*5f80*/  FADD.FTZ R51, R51, -R236 ;  /* 0x800000ec33337221 */ /* 0x000fca0000010000 */
[----:B------:R-:W-:Y:S01]  /*5f90*/  MUFU.EX2 R226, R226 ;  /* 0x000000e200e27308 */ /* 0x000fe20000000800 */
[----:B------:R-:W-:-:S07]  /*5fa0*/  FADD.FTZ R55, R55, -R236 ;  /* 0x800000ec37377221 */ /* 0x000fce0000010000 */
[----:B------:R-:W-:Y:S01]  /*5fb0*/  MUFU.EX2 R41, R41 ;  /* 0x0000002900297308 */ /* 0x000fe20000000800 */
[----:B------:R2:W-:Y:S01]  /*5fc0*/  STSM.16.M88.2 [R0+0x2c500], R6 ;  /* 0x02c5000600007844 */ /* 0x0005e20000000100 */
[----:B------:R-:W-:Y:S01]  /*5fd0*/  FMUL.FTZ R48, R232, R48 ;  /* 0x00000030e8307220 */ /* 0x000fe20000410000 */
[----:B-----5:R-:W-:-:S05]  /*5fe0*/  FMUL.FTZ R26, R31, R217 ;  /* 0x000000d91f1a7220 */ /* 0x020fca0000410000 */
[----:B------:R-:W-:Y:S01]  /*5ff0*/  MUFU.EX2 R32, R32 ;  /* 0x0000002000207308 */ /* 0x000fe20000000800 */
[----:B------:R-:W-:-:S07]  /*6000*/  FMUL.FTZ R12, R12, R48 ;  /* 0x000000300c0c7220 */ /* 0x000fce0000410000 */
[----:B------:R-:W-:Y:S01]  /*6010*/  MUFU.EX2 R42, R42 ;  /* 0x0000002a002a7308 */ /* 0x000fe20000000800 */
[--C-:B------:R-:W-:Y:S01]  /*6020*/  FADD.FTZ R54, R54, -R236.reuse ;  /* 0x800000ec36367221 */ /* 0x100fe20000010000 */
[----:B------:R-:W-:Y:S01]  /*6030*/  FFMA.FTZ R23, -R23, R23, 1 ;  /* 0x3f80000017177423 */ /* 0x000fe20000010117 */
[--C-:B------:R-:W-:Y:S01]  /*6040*/  FADD.FTZ R223, R223, -R236.reuse ;  /* 0x800000ecdfdf7221 */ /* 0x100fe20000010000 */
[----:B------:R-:W-:Y:S01]  /*6050*/  FFMA.FTZ R22, -R22, R22, 1 ;  /* 0x3f80000016167423 */ /* 0x000fe20000010116 */
[--C-:B------:R-:W-:Y:S01]  /*6060*/  FADD.FTZ R218, R218, -R236.reuse ;  /* 0x800000ecdada7221 */ /* 0x100fe20000010000 */
[--C-:B------:R-:W-:Y:S01]  /*6070*/  FADD.FTZ R222, R222, -R236.reuse ;  /* 0x800000ecdede7221 */ /* 0x100fe20000010000 */
[--C-:B------:R-:W-:Y:S01]  /*6080*/  FADD.FTZ R219, R219, -R236.reuse ;  /* 0x800000ecdbdb7221 */ /* 0x100fe20000010000 */
[----:B--2---:R-:W2:Y:S01]  /*6090*/  MUFU.EX2 R6, R39 ;  /* 0x0000002700067308 */ /* 0x004ea20000000800 */
[----:B------:R-:W-:Y:S01]  /*60a0*/  FFMA.FTZ R7, -R13, R13, 1 ;  /* 0x3f8000000d077423 */ /* 0x000fe2000001010d */
[----:B------:R-:W-:Y:S01]  /*60b0*/  FFMA.FTZ R13, -R21, R21, 1 ;  /* 0x3f800000150d7423 */ /* 0x000fe20000010115 */
[----:B------:R-:W-:Y:S01]  /*60c0*/  FFMA.FTZ R21, -R25, R25, 1 ;  /* 0x3f80000019157423 */ /* 0x000fe20000010119 */
[----:B-1----:R-:W-:Y:S01]  /*60d0*/  FMUL.FTZ R25, R33, R220 ;  /* 0x000000dc21197220 */ /* 0x002fe20000410000 */
[----:B------:R-:W-:Y:S01]  /*60e0*/  FFMA.FTZ R29, -R29, R29, 1 ;  /* 0x3f8000001d1d7423 */ /* 0x000fe2000001011d */
[----:B------:R-:W-:Y:S01]  /*60f0*/  FADD.FTZ R47, R47, -R236 ;  /* 0x800000ec2f2f7221 */ /* 0x000fe20000010000 */
[----:B------:R-:W-:Y:S01]  /*6100*/  FMUL.FTZ R21, R21, R26 ;  /* 0x0000001a15157220 */ /* 0x000fe20000410000 */
[----:B------:R-:W-:Y:S01]  /*6110*/  FMUL.FTZ R24, R24, R25 ;  /* 0x0000001918187220 */ /* 0x000fe20000410000 */
[----:B------:R-:W-:Y:S01]  /*6120*/  FFMA.FTZ R25, -R27, R27, 1 ;  /* 0x3f8000001b197423 */ /* 0x000fe2000001011b */
[----:B------:R-:W1:Y:S01]  /*6130*/  MUFU.EX2 R46, R43 ;  /* 0x0000002b002e7308 */ /* 0x000e620000000800 */
[----:B------:R-:W-:Y:S01]  /*6140*/  FADD.FTZ R48, R49, -R225 ;  /* 0x800000e131307221 */ /* 0x000fe20000010000 */
[----:B------:R-:W-:Y:S01]  /*6150*/  FFMA.FTZ R28, -R28, R28, 1 ;  /* 0x3f8000001c1c7423 */ /* 0x000fe2000001011c */
[----:B------:R-:W-:Y:S01]  /*6160*/  FFMA.FTZ R30, -R30, R30, 1 ;  /* 0x3f8000001e1e7423 */ /* 0x000fe2000001011e */
[----:B------:R-:W-:Y:S01]  /*6170*/  UMOV UR57, 0x40000040 ;  /* 0x4000004000397882 */ /* 0x000fe20000000000 */
[----:B------:R-:W-:Y:S01]  /*6180*/  UMOV UR59, 0x40 ;  /* 0x00000040003b7882 */ /* 0x000fe20000000000 */
[----:B------:R-:W-:Y:S01]  /*6190*/  UMOV UR15, 0x40 ;  /* 0x00000040000f7882 */ /* 0x000fe20000000000 */
[----:B--2---:R-:W-:Y:S01]  /*61a0*/  FMUL.FTZ R26, R6, R221 ;  /* 0x000000dd061a7220 */ /* 0x004fe20000410000 */
[----:B------:R-:W-:Y:S01]  /*61b0*/  UMOV UR11, 0x40 ;  /* 0x00000040000b7882 */ /* 0x000fe20000000000 */
[----:B------:R-:W-:Y:S01]  /*61c0*/  UMOV UR19, 0x40 ;  /* 0x0000004000137882 */ /* 0x000fe20000000000 */
[----:B------:R-:W-:Y:S01]  /*61d0*/  UMOV UR49, 0x40000040 ;  /* 0x4000004000317882 */ /* 0x000fe20000000000 */
[----:B------:R-:W-:Y:S01]  /*61e0*/  FMUL.FTZ R25, R25, R26 ;  /* 0x0000001a19197220 */ /* 0x000fe20000410000 */
[----:B------:R-:W-:Y:S01]  /*61f0*/  FFMA.FTZ R26, -R14, R14, 1 ;  /* 0x3f8000000e1a7423 */ /* 0x000fe2000001010e */
[----:B------:R-:W-:-:S02]  /*6200*/  VIADD R14, R17, 0x2c500 ;  /* 0x0002c500110e7836 */ /* 0x000fc40000000000 */
[----:B------:R-:W-:Y:S01]  /*6210*/  FMUL.FTZ R48, R227, R48 ;  /* 0x00000030e3307220 */ /* 0x000fe20000410000 */
[----:B------:R-:W-:Y:S01]  /*6220*/  FMUL.FTZ R53, R10, R53 ;  /* 0x000000350a357220 */ /* 0x000fe20000410000 */
[----:B------:R-:W-:Y:S01]  /*6230*/  UMOV UR51, 0x40 ;  /* 0x0000004000337882 */ /* 0x000fe20000000000 */
[----:B------:R-:W-:Y:S01]  /*6240*/  UMOV UR55, 0x40 ;  /* 0x0000004000377882 */ /* 0x000fe20000000000 */
[----:B------:R-:W-:Y:S01]  /*6250*/  SHF.R.U32.HI R14, RZ, 0x4, R14 ;  /* 0x00000004ff0e7819 */ /* 0x000fe2000001160e */
[----:B------:R-:W-:Y:S01]  /*6260*/  FMUL.FTZ R7, R7, R48 ;  /* 0x0000003007077220 */ /* 0x000fe20000410000 */
[----:B------:R2:W3:Y:S01]  /*6270*/  MUFU.EX2 R10, R37 ;  /* 0x00000025000a7308 */ /* 0x0004e20000000800 */
[----:B------:R-:W-:Y:S01]  /*6280*/  FFMA.FTZ R48, -R11, R11, 1 ;  /* 0x3f8000000b307423 */ /* 0x000fe2000001010b */
[----:B------:R-:W-:Y:S01]  /*6290*/  FADD.FTZ R49, R216, -R225 ;  /* 0x800000e1d8317221 */ /* 0x000fe20000010000 */
[----:B------:R-:W-:Y:S01]  /*62a0*/  FMUL.FTZ R11, R35, R50 ;  /* 0x00000032230b7220 */ /* 0x000fe20000410000 */
[----:B------:R-:W-:Y:S01]  /*62b0*/  LOP3.LUT R27, R14, 0x3fff, RZ, 0xc0, !PT ;  /* 0x00003fff0e1b7812 */ /* 0x000fe200078ec0ff */
[----:B-1----:R-:W-:Y:S01]  /*62c0*/  FMUL.FTZ R14, R46, R51 ;  /* 0x000000332e0e7220 */ /* 0x002fe20000410000 */
[----:B------:R-:W-:Y:S01]  /*62d0*/  UMOV UR47, 0x40 ;  /* 0x00000040002f7882 */ /* 0x000fe20000000000 */
[----:B------:R-:W-:Y:S01]  /*62e0*/  UMOV UR29, 0x40000040 ;  /* 0x40000040001d7882 */ /* 0x000fe20000000000 */
[----:B------:R-:W1:Y:S01]  /*62f0*/  MUFU.EX2 R225, R38 ;  /* 0x0000002600e17308 */ /* 0x000e620000000800 */
[----:B--2---:R-:W-:Y:S01]  /*6300*/  FFMA.FTZ R37, -R15, R15, 1 ;  /* 0x3f8000000f257423 */ /* 0x004fe2000001010f */
[----:B------:R-:W-:Y:S01]  /*6310*/  LOP3.LUT R27, R27, 0x80000, RZ, 0xfc, !PT ;  /* 0x000800001b1b7812 */ /* 0x000fe200078efcff */
[----:B------:R-:W-:Y:S01]  /*6320*/  FMUL.FTZ R26, R26, R11 ;  /* 0x0000000b1a1a7220 */ /* 0x000fe20000410000 */
[----:B------:R-:W-:Y:S01]  /*6330*/  UMOV UR31, 0x40 ;  /* 0x00000040001f7882 */ /* 0x000fe20000000000 */
[----:B------:R-:W-:Y:S01]  /*6340*/  FMUL.FTZ R37, R37, R14 ;  /* 0x0000000e25257220 */ /* 0x000fe20000410000 */
[----:B------:R-:W-:Y:S01]  /*6350*/  UMOV UR43, 0x40 ;  /* 0x00000040002b7882 */ /* 0x000fe20000000000 */
[----:B------:R-:W-:Y:S01]  /*6360*/  UMOV UR39, 0x40 ;  /* 0x0000004000277882 */ /* 0x000fe20000000000 */
[----:B------:R-:W2:Y:S01]  /*6370*/  MUFU.EX2 R11, R40 ;  /* 0x00000028000b7308 */ /* 0x000ea20000000800 */
[----:B------:R-:W-:Y:S01]  /*6380*/  VIADD R14, R27, 0x80 ;  /* 0x000000801b0e7836 */ /* 0x000fe20000000000 */
[----:B------:R-:W-:Y:S01]  /*6390*/  UMOV UR35, 0x40 ;  /* 0x0000004000237882 */ /* 0x000fe20000000000 */
[----:B------:R-:W-:Y:S01]  /*63a0*/  UMOV UR27, 0x40 ;  /* 0x00000040001b7882 */ /* 0x000fe20000000000 */
[----:B------:R-:W-:Y:S01]  /*63b0*/  UMOV UR23, 0x40 ;  /* 0x0000004000177882 */ /* 0x000fe20000000000 */
[----:B------:R-:W4:Y:S01]  /*63c0*/  LDL R235, [R1] ;  /* 0x0000000001eb7983 */ /* 0x000f220000100800 */
[----:B------:R-:W-:Y:S01]  /*63d0*/  R2UR UR4, R14 ;  /* 0x000000000e0472ca */ /* 0x000fe200000e0000 */
[----:B---3--:R-:W-:Y:S01]  /*63e0*/  FMUL.FTZ R14, R10, R55 ;  /* 0x000000370a0e7220 */ /* 0x008fe20000410000 */
[----:B------:R3:W5:Y:S01]  /*63f0*/  MUFU.EX2 R15, R36 ;  /* 0x00000024000f7308 */ /* 0x0007620000000800 */
[----:B-1----:R-:W-:Y:S01]  /*6400*/  FMUL.FTZ R39, R225, R54 ;  /* 0x00000036e1277220 */ /* 0x002fe20000410000 */
[----:B------:R-:W-:Y:S01]  /*6410*/  FMUL.FTZ R223, R226, R223 ;  /* 0x000000dfe2df7220 */ /* 0x000fe20000410000 */
[----:B------:R-:W-:Y:S01]  /*6420*/  FMUL.FTZ R23, R23, R14 ;  /* 0x0000000e17177220 */ /* 0x000fe20000410000 */
[----:B------:R-:W-:Y:S01]  /*6430*/  FFMA.FTZ R14, -R34, R34, 1 ;  /* 0x3f800000220e7423 */ /* 0x000fe20000010122 */
[----:B------:R-:W-:Y:S01]  /*6440*/  FMUL.FTZ R45, R224, R45 ;  /* 0x0000002de02d7220 */ /* 0x000fe20000410000 */
[----:B------:R-:W-:Y:S01]  /*6450*/  F2FP.F16.F32.PACK_AB R232, R227, R232 ;  /* 0x000000e8e3e8723e */ /* 0x000fe200000000ff */
[----:B------:R-:W-:Y:S01]  /*6460*/  FMUL.FTZ R47, R234, R47 ;  /* 0x0000002fea2f7220 */ /* 0x000fe20000410000 */
[----:B------:R-:W-:Y:S01]  /*6470*/  F2FP.F16.F32.PACK_AB R233, R46, R35 ;  /* 0x000000232ee9723e */ /* 0x000fe200000000ff */
[----:B---3--:R-:W-:Y:S01]  /*6480*/  FMUL.FTZ R36, R22, R39 ;  /* 0x0000002716247220 */ /* 0x008fe20000410000 */
[----:B--2---:R-:W-:Y:S01]  /*6490*/  FMUL.FTZ R39, R11, R218 ;  /* 0x000000da0b277220 */ /* 0x004fe20000410000 */
[----:B------:R-:W-:Y:S01]  /*64a0*/  F2FP.F16.F32.PACK_AB R224, R41, R224 ;  /* 0x000000e029e0723e */ /* 0x000fe200000000ff */
[----:B------:R-:W-:Y:S01]  /*64b0*/  FMUL.FTZ R223, R14, R223 ;  /* 0x000000df0edf7220 */ /* 0x000fe20000410000 */
[----:B------:R-:W-:Y:S01]  /*64c0*/  F2FP.F16.F32.PACK_AB R225, R10, R225 ;  /* 0x000000e10ae1723e */ /* 0x000fe200000000ff */
[----:B------:R-:W-:Y:S01]  /*64d0*/  STSM.16.M88.2 [R0+0x2cd00], R232 ;  /* 0x02cd00e800007844 */ /* 0x000fe20000000100 */
[----:B------:R-:W-:Y:S01]  /*64e0*/  F2FP.F16.F32.PACK_AB R10, R31, R32 ;  /* 0x000000201f0a723e */ /* 0x000fe200000000ff */
[C---:B------:R-:W-:Y:S01]  /*64f0*/  FMUL.FTZ R22, R42.reuse, R219 ;  /* 0x000000db2a167220 */ /* 0x040fe20000410000 */
[----:B-----5:R-:W-:Y:S01]  /*6500*/  FMUL.FTZ R43, R15, R222 ;  /* 0x000000de0f2b7220 */ /* 0x020fe20000410000 */
[----:B------:R-:W-:Y:S01]  /*6510*/  F2FP.F16.F32.PACK_AB R11, R42, R11 ;  /* 0x0000000b2a0b723e */ /* 0x000fe200000000ff */
[----:B------:R-:W-:Y:S01]  /*6520*/  STSM.16.M88.2 [R0+0x2d500], R224 ;  /* 0x02d500e000007844 */ /* 0x000fe20000000100 */
[----:B------:R-:W-:Y:S01]  /*6530*/  F2FP.F16.F32.PACK_AB R14, R6, R33 ;  /* 0x00000021060e723e */ /* 0x000fe200000000ff */
[----:B------:R-:W-:Y:S01]  /*6540*/  FMUL.FTZ R29, R29, R22 ;  /* 0x000000161d1d7220 */ /* 0x000fe20000410000 */
[----:B------:R-:W-:Y:S01]  /*6550*/  F2FP.F16.F32.PACK_AB R15, R226, R15 ;  /* 0x0000000fe20f723e */ /* 0x000fe200000000ff */
[----:B------:R-:W-:Y:S01]  /*6560*/  STSM.16.M88.2 [R0+0x2dd00], R10 ;  /* 0x02dd000a00007844 */ /* 0x000fe20000000100 */
[----:B------:R-:W-:-:S02]  /*6570*/  IMAD R22, R4, 0x2000, R5 ;  /* 0x0000200004167824 */ /* 0x000fc400078e0205 */
[----:B------:R-:W-:Y:S01]  /*6580*/  FMUL.FTZ R52, R41, R52 ;  /* 0x0000003429347220 */ /* 0x000fe20000410000 */
[----:B------:R-:W-:Y:S01]  /*6590*/  FMUL.FTZ R49, R32, R49 ;  /* 0x0000003120317220 */ /* 0x000fe20000410000 */
[----:B------:R1:W-:Y:S01]  /*65a0*/  STSM.16.M88.2 [R0+0x2e500], R14 ;  /* 0x02e5000e00007844 */ /* 0x0003e20000000100 */
[----:B------:R-:W-:Y:S01]  /*65b0*/  VIADD R38, R27, 0x100 ;  /* 0x000001001b267836 */ /* 0x000fe20000000000 */
[----:B------:R-:W-:Y:S01]  /*65c0*/  SHF.R.U32.HI R6, RZ, 0x4, R22 ;  /* 0x00000004ff067819 */ /* 0x000fe20000011616 */
[----:B------:R-:W-:Y:S01]  /*65d0*/  FMUL.FTZ R48, R48, R47 ;  /* 0x0000002f30307220 */ /* 0x000fe20000410000 */
[----:B------:R2:W-:Y:S06]  /*65e0*/  MEMBAR.ALL.CTA ;  /* 0x0000000000007992 */ /* 0x0005ec0000008000 */
[----:B--2---:R-:W2:Y:S01]  /*65f0*/  FENCE.VIEW.ASYNC.S ;  /* 0x00000000000073c6 */ /* 0x004ea20000000000 */
[----:B------:R-:W-:Y:S01]  /*6600*/  FMUL.FTZ R8, R8, R45 ;  /* 0x0000002d08087220 */ /* 0x000fe20000410000 */
[----:B------:R-:W-:Y:S01]  /*6610*/  FMUL.FTZ R13, R13, R52 ;  /* 0x000000340d0d7220 */ /* 0x000fe20000410000 */
[----:B------:R-:W-:Y:S01]  /*6620*/  FMUL.FTZ R20, R20, R49 ;  /* 0x0000003114147220 */ /* 0x000fe20000410000 */
[----:B------:R-:W-:Y:S01]  /*6630*/  R2UR UR5, R38 ;  /* 0x00000000260572ca */ /* 0x000fe200000e0000 */
[----:B------:R-:W-:Y:S01]  /*6640*/  FMUL.FTZ R28, R28, R39 ;  /* 0x000000271c1c7220 */ /* 0x000fe20000410000 */
[----:B------:R-:W-:Y:S01]  /*6650*/  LOP3.LUT R6, R6, 0x3fff, RZ, 0xc0, !PT ;  /* 0x00003fff06067812 */ /* 0x000fe200078ec0ff */
[----:B------:R-:W-:-:S02]  /*6660*/  VIADD R38, R27, 0x180 ;  /* 0x000001801b267836 */ /* 0x000fc40000000000 */
[----:B------:R-:W-:Y:S01]  /*6670*/  FMUL.FTZ R34, R30, R43 ;  /* 0x0000002b1e227220 */ /* 0x000fe20000410000 */
[----:B------:R-:W-:Y:S01]  /*6680*/  F2FP.F16.F32.PACK_AB R44, R9, R44 ;  /* 0x0000002c092c723e */ /* 0x000fe200000000ff */
[----:B------:R-:W-:Y:S01]  /*6690*/  VIADD R5, R27, 0x200 ;  /* 0x000002001b057836 */ /* 0x000fe20000000000 */
[----:B------:R-:W-:Y:S01]  /*66a0*/  F2FP.F16.F32.PACK_AB R45, R48, R53 ;  /* 0x00000035302d723e */ /* 0x000fe200000000ff */
[----:B------:R-:W-:Y:S01]  /*66b0*/  UMOV UR13, UR57 ;  /* 0x00000039000d7c82 */ /* 0x000fe20008000000 */
        /* <DEDUP_REMOVED lines=9> */
[C---:B------:R-:W-:Y:S01]  /*6750*/  VIADD R7, R27.reuse, 0x10 ;  /* 0x000000101b077836 */ /* 0x040fe20000000000 */
[C---:B------:R-:W-:Y:S01]  /*6760*/  R2UR UR56, R6.reuse ;  /* 0x00000000063872ca */ /* 0x040fe200000e0000 */
[----:B--2---:R-:W-:Y:S01]  /*6770*/  BAR.SYNC.DEFER_BLOCKING 0x9, 0x100 ;  /* 0x0244000000007b1d */ /* 0x004fe20000010000 */
[----:B------:R-:W-:Y:S01]  /*6780*/  R2UR UR58, R27 ;  /* 0x000000001b3a72ca */ /* 0x000fe200000e0000 */
[----:B-1----:R-:W-:Y:S01]  /*6790*/  VIADD R14, R6, 0x180 ;  /* 0x00000180060e7836 */ /* 0x002fe20000000000 */
[----:B------:R-:W-:Y:S01]  /*67a0*/  F2FP.F16.F32.PACK_AB R21, R29, R28 ;  /* 0x0000001c1d15723e */ /* 0x000fe200000000ff */
[----:B------:R-:W-:Y:S01]  /*67b0*/  VIADD R15, R27, 0x30 ;  /* 0x000000301b0f7836 */ /* 0x000fe20000000000 */
[----:B------:R-:W-:Y:S01]  /*67c0*/  F2FP.F16.F32.PACK_AB R24, R25, R24 ;  /* 0x000000181918723e */ /* 0x000fe200000000ff */
[----:B------:R-:W-:Y:S01]  /*67d0*/  UMOV UR53, UR49 ;  /* 0x0000003100357c82 */ /* 0x000fe20008000000 */
[----:B------:R-:W-:Y:S01]  /*67e0*/  R2UR UR6, R38 ;  /* 0x00000000260672ca */ /* 0x000fe200000e0000 */
[----:B------:R-:W-:Y:S01]  /*67f0*/  UMOV UR45, UR49 ;  /* 0x00000031002d7c82 */ /* 0x000fe20008000000 */
[----:B------:R-:W-:Y:S01]  /*6800*/  F2FP.F16.F32.PACK_AB R25, R223, R34 ;  /* 0x00000022df19723e */ /* 0x000fe200000000ff */
        /* <DEDUP_REMOVED lines=8> */
[----:B------:R-:W-:Y:S01]  /*6890*/  UMOV UR37, UR29 ;  /* 0x0000001d00257c82 */ /* 0x000fe20008000000 */
[----:B------:R-:W-:Y:S01]  /*68a0*/  UMOV UR33, UR29 ;  /* 0x0000001d00217c82 */ /* 0x000fe20008000000 */
[----:B------:R-:W-:Y:S01]  /*68b0*/  UMOV UR18, UR6 ;  /* 0x0000000600127c82 */ /* 0x000fe20008000000 */
[----:B------:R-:W-:Y:S01]  /*68c0*/  R2UR UR48, R5 ;  /* 0x00000000053072ca */ /* 0x000fe200000e0000 */
[----:B------:R-:W-:Y:S01]  /*68d0*/  VIADD R5, R27, 0x90 ;  /* 0x000000901b057836 */ /* 0x000fe20000000000 */
[----:B------:R-:W-:Y:S01]  /*68e0*/  R2UR UR5, R7 ;  /* 0x00000000070572ca */ /* 0x000fe200000e0000 */
[----:B------:R-:W-:Y:S01]  /*68f0*/  STSM.16.M88.2 [R0+0x2ed00], R44 ;  /* 0x02ed002c00007844 */ /* 0x000fe20000000100 */
[----:B------:R-:W-:Y:S01]  /*6900*/  VIADD R7, R27, 0x20 ;  /* 0x000000201b077836 */ /* 0x000fe20000000000 */
[----:B------:R-:W-:Y:S01]  /*6910*/  UMOV UR25, UR29 ;  /* 0x0000001d00197c82 */ /* 0x000fe20008000000 */
[----:B------:R-:W-:Y:S01]  /*6920*/  R2UR UR4, R5 ;  /* 0x00000000050472ca */ /* 0x000fe200000e0000 */
[----:B------:R-:W-:Y:S01]  /*6930*/  STSM.16.M88.2 [R0+0x2f500], R30 ;  /* 0x02f5001e00007844 */ /* 0x000fe20000000100 */
[----:B------:R-:W-:Y:S01]  /*6940*/  VIADD R5, R27, 0x190 ;  /* 0x000001901b057836 */ /* 0x000fe20000000000 */
[----:B------:R-:W-:Y:S01]  /*6950*/  R2UR UR30, R7 ;  /* 0x00000000071e72ca */ /* 0x000fe200000e0000 */
[----:B------:R-:W-:Y:S01]  /*6960*/  VIADD R7, R27, 0x120 ;  /* 0x000001201b077836 */ /* 0x000fe20000000000 */
[----:B------:R-:W-:Y:S01]  /*6970*/  STSM.16.M88.2 [R0+0x2fd00], R8 ;  /* 0x02fd000800007844 */ /* 0x000fe20000000100 */
[----:B------:R-:W-:Y:S01]  /*6980*/  MOV R216, UR58 ;  /* 0x0000003a00d87c02 */ /* 0x000fe20008000f00 */
[----:B------:R-:W-:Y:S01]  /*6990*/  UMOV UR52, UR48 ;  /* 0x0000003000347c82 */ /* 0x000fe20008000000 */
[----:B------:R-:W-:Y:S01]  /*69a0*/  R2UR UR54, R5 ;  /* 0x00000000053672ca */ /* 0x000fe200000e0000 */
[----:B------:R1:W-:Y:S01]  /*69b0*/  STSM.16.M88.2 [R0+0x30500], R20 ;  /* 0x0305001400007844 */ /* 0x0003e20000000100 */
[----:B------:R-:W-:Y:S01]  /*69c0*/  VIADD R5, R27, 0x210 ;  /* 0x000002101b057836 */ /* 0x000fe20000000000 */
[----:B------:R-:W-:Y:S01]  /*69d0*/  UMOV UR44, UR48 ;  /* 0x00000030002c7c82 */ /* 0x000fe20008000000 */
[----:B------:R-:W-:Y:S01]  /*69e0*/  R2UR UR38, R7 ;  /* 0x00000000072672ca */ /* 0x000fe200000e0000 */
[----:B------:R2:W-:Y:S01]  /*69f0*/  STSM.16.M88.2 [R0+0x30d00], R24 ;  /* 0x030d001800007844 */ /* 0x0005e20000000100 */
[----:B------:R-:W-:Y:S01]  /*6a00*/  WARPGROUP.ARRIVE ;  /* 0x00000000000079c5 */ /* 0x000fe20000000000 */
[----:B------:R-:W-:Y:S01]  /*6a10*/  R2UR UR46, R5 ;  /* 0x00000000052e72ca */ /* 0x000fe200000e0000 */
[----:B------:R-:W-:Y:S01]  /*6a20*/  VIADD R5, R6, 0x100 ;  /* 0x0000010006057836 */ /* 0x000fe20000000000 */
[----:B------:R-:W-:Y:S01]  /*6a30*/  MOV R217, UR59 ;  /* 0x0000003b00d97c02 */ /* 0x000fe20008000f00 */
[----:B------:R-:W-:-:S02]  /*6a40*/  VIADD R7, R17, 0x2ed00 ;  /* 0x0002ed0011077836 */ /* 0x000fc40000000000 */
[----:B------:R-:W-:Y:S01]  /*6a50*/  HGMMA.64x16x16.F32 R56, gdesc[UR56].tnspA.tnspB, R56 ;  /* 0x60200000383879f0 */ /* 0x000fe20008700838 */
[----:B------:R-:W-:Y:S01]  /*6a60*/  R2UR UR28, R5 ;  /* 0x00000000051c72ca */ /* 0x000fe200000e0000 */
[C---:B------:R-:W-:Y:S01]  /*6a70*/  VIADD R5, R27.reuse, 0xa0 ;  /* 0x000000a01b057836 */ /* 0x040fe20000000000 */
[----:B------:R-:W-:Y:S01]  /*6a80*/  SHF.R.U32.HI R7, RZ, 0x4, R7 ;  /* 0x00000004ff077819 */ /* 0x000fe20000011607 */
[----:B------:R-:W-:Y:S01]  /*6a90*/  HGMMA.64x16x16.F32 R64, gdesc[UR12].tnspA.tnspB, R64 ;  /* 0x602000000c4079f0 */ /* 0x000fe20008700840 */
[----:B-1----:R-:W-:Y:S01]  /*6aa0*/  VIADD R20, R27, 0xb0 ;  /* 0x000000b01b147836 */ /* 0x002fe20000000000 */
[----:B------:R-:W-:Y:S01]  /*6ab0*/  UMOV UR12, UR14 ;  /* 0x0000000e000c7c82 */ /* 0x000fe20008000000 */
        /* <DEDUP_REMOVED lines=21> */
[----:B------:R-:W-:Y:S01]  /*6c10*/  UMOV UR40, UR28 ;  /* 0x0000001c00287c82 */ /* 0x000fe20008000000 */
[----:B------:R-:W-:Y:S01]  /*6c20*/  UMOV UR36, UR28 ;  /* 0x0000001c00247c82 */ /* 0x000fe20008000000 */
[----:B------:R-:W-:Y:S01]  /*6c30*/  UMOV UR32, UR28 ;  /* 0x0000001c00207c82 */ /* 0x000fe20008000000 */
[----:B------:R-:W-:Y:S01]  /*6c40*/  UMOV UR24, UR28 ;  /* 0x0000001c00187c82 */ /* 0x000fe20008000000 */
[----:B------:R-:W-:Y:S01]  /*6c50*/  R2UR UR26, R5 ;  /* 0x00000000051a72ca */ /* 0x000fe200000e0000 */
[----:B------:R-:W-:Y:S01]  /*6c60*/  IMAD R5, R4, 0x2800, R17 ;  /* 0x0000280004057824 */ /* 0x000fe200078e0211 */
[----:B------:R-:W-:Y:S01]  /*6c70*/  LOP3.LUT R23, R7, 0x3fff, RZ, 0xc0, !PT ;  /* 0x00003fff07177812 */ /* 0x000fe200078ec0ff */
[----:B------:R-:W-:Y:S01]  /*6c80*/  UMOV UR13, UR15 ;  /* 0x0000000f000d7c82 */ /* 0x000fe20008000000 */
[----:B------:R-:W-:Y:S01]  /*6c90*/  MOV R8, UR56 ;  /* 0x0000003800087c02 */ /* 0x000fe20008000f00 */
[----:B------:R-:W-:Y:S01]  /*6ca0*/  UMOV UR56, UR12 ;  /* 0x0000000c00387c82 */ /* 0x000fe20008000000 */
[----:B------:R-:W-:Y:S01]  /*6cb0*/  SHF.R.U32.HI R5, RZ, 0x4, R5 ;  /* 0x00000004ff057819 */ /* 0x000fe20000011605 */
[----:B------:R-:W-:Y:S01]  /*6cc0*/  UMOV UR15, 0x40 ;  /* 0x00000040000f7882 */ /* 0x000fe20000000000 */
[----:B------:R-:W-:-:S02]  /*6cd0*/  LOP3.LUT R7, R23, 0x400000, RZ, 0xfc, !PT ;  /* 0x0040000017077812 */ /* 0x000fc400078efcff */
[----:B------:R-:W-:Y:S02]  /*6ce0*/  LOP3.LUT R5, R5, 0x3fff, RZ, 0xc0, !PT ;  /* 0x00003fff05057812 */ /* 0x000fe400078ec0ff */
[----:B------:R-:W-:Y:S02]  /*6cf0*/  R2UR UR4, R7 ;  /* 0x00000000070472ca */ /* 0x000fe400000e0000 */
[----:B------:R-:W-:Y:S01]  /*6d00*/  MOV R219, UR57 ;  /* 0x0000003900db7c02 */ /* 0x000fe20008000f00 */
[----:B------:R-:W-:Y:S01]  /*6d10*/  UMOV UR57, UR13 ;  /* 0x0000000d00397c82 */ /* 0x000fe20008000000 */
[----:B------:R-:W-:Y:S02]  /*6d20*/  MOV R12, UR56 ;  /* 0x00000038000c7c02 */ /* 0x000fe40008000f00 */
        /* <DEDUP_REMOVED lines=17> */
[----:B------:R-:W-:Y:S01]  /*6e40*/  HGMMA.64x16x16.F32 R88, gdesc[UR44].tnspA.tnspB, R88 ;  /* 0x602000002c5879f0 */ /* 0x000fe20008700858 */
[----:B------:R-:W-:Y:S01]  /*6e50*/  R2UR UR8, R14 ;  /* 0x000000000e0872ca */ /* 0x000fe200000e0000 */
[----:B------:R-:W-:Y:S01]  /*6e60*/  VIADD R14, R27, 0x130 ;  /* 0x000001301b0e7836 */ /* 0x000fe20000000000 */
        /* <DEDUP_REMOVED lines=54> */
[----:B------:R-:W-:Y:S02]  /*71d0*/  R2UR UR4, R14 ;  /* 0x000000000e0472ca */ /* 0x000fe400000e0000 */
        /* <DEDUP_REMOVED lines=8> */
[----:B------:R-:W-:Y:S02]  /*7260*/  IMAD.U32 R14, RZ, RZ, UR58 ;  /* 0x0000003aff0e7e24 */ /* 0x000fe4000f8e00ff */
[----:B------:R-:W-:Y:S01]  /*7270*/  IMAD.U32 R15, RZ, RZ, UR59 ;  /* 0x0000003bff0f7e24 */ /* 0x000fe2000f8e00ff */
[----:B------:R-:W-:Y:S01]  /*7280*/  HGMMA.64x64x16.F32 R24, gdesc[UR56].tnspA, R24 ;  /* 0x20e00000381879f0 */ /* 0x000fe20008700818 */
[----:B------:R-:W-:Y:S01]  /*7290*/  R2UR UR57, R13 ;  /* 0x000000000d3972ca */ /* 0x000fe200000e0000 */
[----:B------:R-:W-:Y:S01]  /*72a0*/  VIADD R13, R7, 0x100 ;  /* 0x00000100070d7836 */ /* 0x000fe20000000000 */
[----:B------:R-:W-:Y:S01]  /*72b0*/  R2UR UR56, R12 ;  /* 0x000000000c3872ca */ /* 0x000fe200000e0000 */
[----:B------:R-:W-:Y:S01]  /*72c0*/  VIADD R12, R5, 0x100 ;  /* 0x00000100050c7836 */ /* 0x000fe20000000000 */
[----:B------:R-:W-:-:S02]  /*72d0*/  R2UR UR59, R221 ;  /* 0x00000000dd3b72ca */ /* 0x000fc400000e0000 */
[----:B------:R-:W-:Y:S02]  /*72e0*/  R2UR UR58, R220 ;  /* 0x00000000dc3a72ca */ /* 0x000fe400000e0000 */
[----:B------:R-:W-:Y:S02]  /*72f0*/  R2UR UR4, R12 ;  /* 0x000000000c0472ca */ /* 0x000fe400000e0000 */
[----:B------:R-:W-:-:S03]  /*7300*/  R2UR UR5, R13 ;  /* 0x000000000d0572ca */ /* 0x000fc600000e0000 */
[----:B------:R-:W-:Y:S01]  /*7310*/  UMOV UR33, UR57 ;  /* 0x0000003900217c82 */ /* 0x000fe20008000000 */
[----:B------:R-:W-:Y:S01]  /*7320*/  UMOV UR57, 0x40000040 ;  /* 0x4000004000397882 */ /* 0x000fe20000000000 */
[----:B------:R-:W-:Y:S02]  /*7330*/  UMOV UR32, UR56 ;  /* 0x0000003800207c82 */ /* 0x000fe40008000000 */
[----:B------:R-:W-:Y:S01]  /*7340*/  UMOV UR37, UR59 ;  /* 0x0000003b00257c82 */ /* 0x000fe20008000000 */
[----:B------:R-:W-:Y:S01]  /*7350*/  UMOV UR59, 0x8 ;  /* 0x00000008003b7882 */ /* 0x000fe20000000000 */
[----:B------:R-:W-:Y:S01]  /*7360*/  UMOV UR36, UR58 ;  /* 0x0000003a00247c82 */ /* 0x000fe20008000000 */
[----:B------:R-:W-:Y:S01]  /*7370*/  IMAD.U32 R13, RZ, RZ, UR59 ;  /* 0x0000003bff0d7e24 */ /* 0x000fe2000f8e00ff */
[----:B------:R-:W-:Y:S02]  /*7380*/  UMOV UR56, UR4 ;  /* 0x0000000400387c82 */ /* 0x000fe40008000000 */
[----:B------:R-:W-:-:S02]  /*7390*/  UMOV UR58, UR5 ;  /* 0x00000005003a7c82 */ /* 0x000fc40008000000 */
[----:B------:R-:W-:Y:S01]  /*73a0*/  IMAD.U32 R12, RZ, RZ, UR58 ;  /* 0x0000003aff0c7e24 */ /* 0x000fe2000f8e00ff */
[----:B------:R-:W-:Y:S01]  /*73b0*/  HGMMA.64x64x16.F32 R24, gdesc[UR56].tnspA, R24 ;  /* 0x20e00000381879f0 */ /* 0x000fe20008700818 */
[----:B------:R-:W-:Y:S01]  /*73c0*/  R2UR UR59, R11 ;  /* 0x000000000b3b72ca */ /* 0x000fe200000e0000 */
[----:B------:R-:W-:Y:S01]  /*73d0*/  VIADD R11, R7, 0x180 ;  /* 0x00000180070b7836 */ /* 0x000fe20000000000 */
[----:B------:R-:W-:Y:S01]  /*73e0*/  R2UR UR58, R10 ;  /* 0x000000000a3a72ca */ /* 0x000fe200000e0000 */
[----:B------:R-:W-:Y:S01]  /*73f0*/  VIADD R10, R5, 0x180 ;  /* 0x00000180050a7836 */ /* 0x000fe20000000000 */
        /* <DEDUP_REMOVED lines=8> */
[----:B------:R-:W-:Y:S01]  /*7480*/  UMOV UR58, UR5 ;  /* 0x00000005003a7c82 */ /* 0x000fe20008000000 */
[----:B------:R-:W-:Y:S01]  /*7490*/  R2UR UR5, R7 ;  /* 0x00000000070572ca */ /* 0x000fe200000e0000 */
[----:B------:R-:W-:Y:S01]  /*74a0*/  UMOV UR56, UR4 ;  /* 0x0000000400387c82 */ /* 0x000fe20008000000 */
        /* <DEDUP_REMOVED lines=52> */
[----:B----4-:R-:W-:Y:S02]  /*77f0*/  LEA.HI.X.SX32 R7, R7, R235, 0x1, P1 ;  /* 0x000000eb07077211 */ /* 0x010fe400008f0eff */
        /* <DEDUP_REMOVED lines=65> */
[----:B------:R-:W-:Y:S01]  /*7c10*/  UMOV UR7, 0x40 ;  /* 0x0000004000077882 */ /* 0x000fe20000000000 */
        /* <DEDUP_REMOVED lines=53> */
[----:B------:R-:W-:Y:S01]  /*7f70*/  HGMMA.64x16x16.F32 R136, gdesc[UR44].tnspA.tnspB, R136 ;  /* 0x602000002c8879f0 */ /* 0x000fe20008700888 */
[----:B------:R-:W-:Y:S01]  /*7f80*/  IMAD.U32 R222, RZ, RZ, UR10 ;  /* 0x0000000affde7e24 */ /* 0x000fe2000f8e00ff */
[----:B------:R-:W-:Y:S01]  /*7f90*/  UMOV UR48, UR44 ;  /* 0x0000002c00307c82 */ /* 0x000fe20008000000 */
        /* <DEDUP_REMOVED lines=15> */
[----:B------:R1:W-:Y:S01]  /*8090*/  REDG.E.ADD.F32x4.FTZ.RN.STRONG.GPU desc[UR56][R6.64+0x1800], R36 ;  /* 0x00180024060079a6 */ /* 0x0003e2000c10f7b8 */
[----:B------:R-:W-:-:S02]  /*80a0*/  VIADD R25, R232, 0x100 ;  /* 0x00000100e8197836 */ /* 0x000fc40000000000 */
[----:B------:R-:W-:Y:S01]  /*80b0*/  R2UR UR26, R26 ;  /* 0x000000001a1a72ca */ /* 0x000fe200000e0000 */
[----:B------:R-:W-:Y:S01]  /*80c0*/  IMAD.U32 R226, RZ, RZ, UR10 ;  /* 0x0000000affe27e24 */ /* 0x000fe2000f8e00ff */
[----:B------:R-:W-:Y:S01]  /*80d0*/  UMOV UR5, 0x40000040 ;  /* 0x4000004000057882 */ /* 0x000fe20000000000 */
[----:B------:R-:W-:Y:S01]  /*80e0*/  HGMMA.64x16x16.F32 R168, gdesc[UR48].tnspA.tnspB, R168 ;  /* 0x6020000030a879f0 */ /* 0x000fe200087008a8 */
[----:B------:R-:W-:Y:S01]  /*80f0*/  R2UR UR24, R25 ;  /* 0x00000000191872ca */ /* 0x000fe200000e0000 */
[C---:B------:R-:W-:Y:S01]  /*8100*/  VIADD R25, R24.reuse, 0x120 ;  /* 0x0000012018197836 */ /* 0x040fe20000000000 */
[----:B------:R1:W-:Y:S04]  /*8110*/  REDG.E.ADD.F32x4.FTZ.RN.STRONG.GPU desc[UR56][R6.64+0x2000], R40 ;  /* 0x00200028060079a6 */ /* 0x0003e8000c10f7b8 */
[----:B------:R-:W-:Y:S01]  /*8120*/  R2UR UR38, R25 ;  /* 0x00000000192672ca */ /* 0x000fe200000e0000 */
[----:B------:R-:W-:-:S02]  /*8130*/  VIADD R25, R24, 0x1a0 ;  /* 0x000001a018197836 */ /* 0x000fc40000000000 */
[C---:B------:R-:W-:Y:S01]  /*8140*/  VIADD R26, R24.reuse, 0xa0 ;  /* 0x000000a0181a7836 */ /* 0x040fe20000000000 */
[----:B------:R-:W-:Y:S01]  /*8150*/  UMOV UR21, UR5 ;  /* 0x0000000500157c82 */ /* 0x000fe20008000000 */
[----:B------:R-:W-:Y:S01]  /*8160*/  UMOV UR17, UR5 ;  /* 0x0000000500117c82 */ /* 0x000fe20008000000 */
[----:B------:R-:W-:Y:S01]  /*8170*/  R2UR UR34, R25 ;  /* 0x00000000192272ca */ /* 0x000fe200000e0000 */
[----:B------:R-:W-:Y:S01]  /*8180*/  VIADD R25, R24, 0x220 ;  /* 0x0000022018197836 */ /* 0x000fe20000000000 */
[----:B------:R-:W-:Y:S01]  /*8190*/  R2UR UR42, R26 ;  /* 0x000000001a2a72ca */ /* 0x000fe200000e0000 */
[----:B------:R-:W-:Y:S01]  /*81a0*/  UMOV UR40, UR24 ;  /* 0x0000001800287c82 */ /* 0x000fe20008000000 */
[----:B------:R-:W-:Y:S01]  /*81b0*/  UMOV UR36, UR24 ;  /* 0x0000001800247c82 */ /* 0x000fe20008000000 */
[----:B------:R-:W-:Y:S01]  /*81c0*/  UMOV UR32, UR24 ;  /* 0x0000001800207c82 */ /* 0x000fe20008000000 */
[----:B------:R-:W-:Y:S01]  /*81d0*/  R2UR UR30, R25 ;  /* 0x00000000191e72ca */ /* 0x000fe200000e0000 */
[----:B------:R-:W-:Y:S01]  /*81e0*/  UMOV UR28, UR24 ;  /* 0x00000018001c7c82 */ /* 0x000fe20008000000 */
[----:B------:R-:W-:Y:S01]  /*81f0*/  HGMMA.64x16x16.F32 R136, gdesc[UR24].tnspA.tnspB, R136 ;  /* 0x60200000188879f0 */ /* 0x000fe20008700888 */
[----:B------:R-:W-:Y:S01]  /*8200*/  IMAD.U32 R227, RZ, RZ, UR11 ;  /* 0x0000000bffe37e24 */ /* 0x000fe2000f8e00ff */
[----:B------:R-:W-:Y:S01]  /*8210*/  UMOV UR13, UR5 ;  /* 0x00000005000d7c82 */ /* 0x000fe20008000000 */
[----:B------:R-:W-:-:S04]  /*8220*/  UMOV UR9, UR5 ;  /* 0x0000000500097c82 */ /* 0x000fc80008000000 */
[----:B------:R-:W-:Y:S01]  /*8230*/  HGMMA.64x16x16.F32 R144, gdesc[UR40].tnspA.tnspB, R144 ;  /* 0x60200000289079f0 */ /* 0x000fe20008700890 */
[----:B------:R1:W-:Y:S01]  /*8240*/  REDG.E.ADD.F32x4.FTZ.RN.STRONG.GPU desc[UR56][R6.64+0x2800], R44 ;  /* 0x0028002c060079a6 */ /* 0x0003e2000c10f7b8 */
[----:B------:R-:W-:Y:S02]  /*8250*/  VIADD R25, R232, 0x180 ;  /* 0x00000180e8197836 */ /* 0x000fe40000000000 */
[----:B------:R-:W-:Y:S01]  /*8260*/  VIADD R26, R24, 0x30 ;  /* 0x00000030181a7836 */ /* 0x000fe20000000000 */
[----:B------:R-:W-:Y:S01]  /*8270*/  UMOV UR11, 0x40 ;  /* 0x00000040000b7882 */ /* 0x000fe20000000000 */
[----:B------:R-:W-:Y:S01]  /*8280*/  HGMMA.64x16x16.F32 R152, gdesc[UR36].tnspA.tnspB, R152 ;  /* 0x60200000249879f0 */ /* 0x000fe20008700898 */
[----:B------:R1:W-:Y:S01]  /*8290*/  REDG.E.ADD.F32x4.FTZ.RN.STRONG.GPU desc[UR56][R6.64+0x3000], R48 ;  /* 0x00300030060079a6 */ /* 0x0003e2000c10f7b8 */
[----:B------:R-:W-:Y:S02]  /*82a0*/  R2UR UR4, R25 ;  /* 0x00000000190472ca */ /* 0x000fe400000e0000 */
[----:B------:R-:W-:Y:S01]  /*82b0*/  HGMMA.64x16x16.F32 R160, gdesc[UR32].tnspA.tnspB, R160 ;  /* 0x6020000020a079f0 */ /* 0x000fe200087008a0 */
[----:B------:R-:W-:Y:S01]  /*82c0*/  R2UR UR6, R26 ;  /* 0x000000001a0672ca */ /* 0x000fe200000e0000 */
[----:B------:R1:W-:Y:S01]  /*82d0*/  REDG.E.ADD.F32x4.FTZ.RN.STRONG.GPU desc[UR56][R6.64+0x3800], R52 ;  /* 0x00380034060079a6 */ /* 0x0003e2000c10f7b8 */
[----:B------:R-:W-:-:S02]  /*82e0*/  VIADD R25, R24, 0x130 ;  /* 0x0000013018197836 */ /* 0x000fc40000000000 */
[C---:B------:R-:W-:Y:S01]  /*82f0*/  VIADD R26, R24.reuse, 0xb0 ;  /* 0x000000b0181a7836 */ /* 0x040fe20000000000 */
[----:B------:R-:W-:Y:S02]  /*8300*/  HGMMA.64x16x16.F32 R168, gdesc[UR28].tnspA.tnspB, R168 ;  /* 0x602000001ca879f0 */ /* 0x000fe400087008a8 */
[----:B------:R-:W-:Y:S01]  /*8310*/  R2UR UR18, R25 ;  /* 0x00000000191272ca */ /* 0x000fe200000e0000 */
[----:B------:R-:W-:Y:S01]  /*8320*/  VIADD R25, R24, 0x1b0 ;  /* 0x000001b018197836 */ /* 0x000fe20000000000 */
[----:B------:R-:W-:Y:S01]  /*8330*/  R2UR UR22, R26 ;  /* 0x000000001a1672ca */ /* 0x000fe200000e0000 */
[----:B------:R-:W-:Y:S01]  /*8340*/  VIADD R24, R24, 0x230 ;  /* 0x0000023018187836 */ /* 0x000fe20000000000 */
[----:B------:R-:W-:Y:S01]  /*8350*/  UMOV UR20, UR4 ;  /* 0x0000000400147c82 */ /* 0x000fe20008000000 */
[----:B------:R-:W-:Y:S01]  /*8360*/  UMOV UR16, UR4 ;  /* 0x0000000400107c82 */ /* 0x000fe20008000000 */
[----:B------:R-:W-:Y:S01]  /*8370*/  R2UR UR14, R25 ;  /* 0x00000000190e72ca */ /* 0x000fe200000e0000 */
[----:B------:R-:W-:Y:S01]  /*8380*/  UMOV UR12, UR4 ;  /* 0x00000004000c7c82 */ /* 0x000fe20008000000 */
[----:B------:R-:W-:Y:S01]  /*8390*/  R2UR UR10, R24 ;  /* 0x00000000180a72ca */ /* 0x000fe200000e0000 */
[----:B------:R-:W-:Y:S01]  /*83a0*/  UMOV UR8, UR4 ;  /* 0x0000000400087c82 */ /* 0x000fe20008000000 */
[----:B------:R-:W-:Y:S05]  /*83b0*/  HGMMA.64x16x16.F32 R136, gdesc[UR4].tnspA.tnspB, R136 ;  /* 0x60200000048879f0 */ /* 0x000fea0008700888 */
[----:B------:R-:W-:Y:S04]  /*83c0*/  HGMMA.64x16x16.F32 R144, gdesc[UR20].tnspA.tnspB, R144 ;  /* 0x60200000149079f0 */ /* 0x000fe80008700890 */
[----:B------:R-:W-:Y:S04]  /*83d0*/  HGMMA.64x16x16.F32 R152, gdesc[UR16].tnspA.tnspB, R152 ;  /* 0x60200000109879f0 */ /* 0x000fe80008700898 */
[----:B------:R-:W-:Y:S04]  /*83e0*/  HGMMA.64x16x16.F32 R160, gdesc[UR12].tnspA.tnspB, R160 ;  /* 0x602000000ca079f0 */ /* 0x000fe800087008a0 */
[----:B------:R-:W-:Y:S03]  /*83f0*/  HGMMA.64x16x16.F32 R168, gdesc[UR8].tnspA.tnspB, R168, gsb0 ;  /* 0x6020000008a879f0 */ /* 0x000fe600080008a8 */
[----:B------:R-:W-:-:S02]  /*8400*/  WARPGROUP.DEPBAR.LE gsb0, 0x1 ;  /* 0x00008000000079c5 */ /* 0x000fc40000010100 */
[----:B-1----:R-:W-:Y:S05]  /*8410*/  @!P0 BRA `(.L_x_1078) ;  /* 0x0000000000048947 */ /* 0x002fea0003800000 */
[----:B------:R-:W-:Y:S01]  /*8420*/  BPT.TRAP 0x1 ;  /* 0x000000040000795c */ /* 0x000fe20000300000 */
.L_x_1078:
        /* <DEDUP_REMOVED lines=112> */
.L_x_1079:
[----:B------:R-:W-:Y:S01]  /*8b30*/  VIADD R3, R3, 0x1 ;  /* 0x0000000103037836 */ /* 0x000fe20000000000 */
[----:B------:R-:W-:Y:S01]  /*8b40*/  ULOP3.LUT UR60, UR60, 0x1, URZ, 0x3c, !UPT ;  /* 0x000000013c3c7892 */ /* 0x000fe2000f8e3c3f */
        /* <DEDUP_REMOVED lines=92> */
.L_x_1067:
[----:B------:R-:W-:Y:S05]  /*9110*/  @P0 BRA `(.L_x_1063) ;  /* 0x0000002c00a40947 */ /* 0x000fea0003800000 */
[----:B------:R-:W3:Y:S01]  /*9120*/  LDL.LU R7, [R1+0x10] ;  /* 0x0000100001077983 */ /* 0x000ee20000300800 */
[----:B------:R-:W1:Y:S03]  /*9130*/  LDC.64 R2, c[0x0][0x878] ;  /* 0x00021e00ff027b82 */ /* 0x000e660000000a00 */
[----:B------:R-:W4:Y:S04]  /*9140*/  LDL.LU R23, [R1+0xc] ;  /* 0x00000c0001177983 */ /* 0x000f280000300800 */
[----:B------:R-:W5:Y:S01]  /*9150*/  LDL.LU R22, [R1+0x8] ;  /* 0x0000080001167983 */ /* 0x000f620000300800 */
[----:B------:R-:W-:Y:S01]  /*9160*/  ULDC.64 UR4, c[0x0][0x208] ;  /* 0x0000820000047ab9 */ /* 0x000fe20000000a00 */
[----:B------:R-:W5:Y:S01]  /*9170*/  LDC R0, c[0x0][0x850] ;  /* 0x00021400ff007b82 */ /* 0x000f620000000800 */
[----:B------:R-:W5:Y:S07]  /*9180*/  S2R R20, SR_TID.X ;  /* 0x0000000000147919 */ /* 0x000f6e0000002100 */
[----:B------:R-:W3:Y:S01]  /*9190*/  LDC.64 R10, c[0x0][0x840] ;  /* 0x00021000ff0a7b82 */ /* 0x000ee20000000a00 */
[----:B-1----:R-:W-:-:S07]  /*91a0*/  ISETP.NE.U32.AND P0, PT, R2, RZ, PT ;  /* 0x000000ff0200720c */ /* 0x002fce0003f05070 */
[----:B------:R-:W1:Y:S01]  /*91b0*/  LDC.64 R8, c[0x0][0x818] ;  /* 0x00020600ff087b82 */ /* 0x000e620000000a00 */
[----:B------:R-:W-:-:S07]  /*91c0*/  ISETP.NE.AND.EX P0, PT, R3, RZ, PT, P0 ;  /* 0x000000ff0300720c */ /* 0x000fce0003f05300 */
[----:B------:R-:W1:Y:S08]  /*91d0*/  LDC.64 R12, c[0x0][0x820] ;  /* 0x00020800ff0c7b82 */ /* 0x000e700000000a00 */
[----:B------:R-:W5:Y:S08]  /*91e0*/  @P0 LDC.64 R2, c[0x0][0x878] ;  /* 0x00021e00ff020b82 */ /* 0x000f700000000a00 */
[----:B------:R-:W1:Y:S08]  /*91f0*/  LDC.64 R14, c[0x0][0x848] ;  /* 0x00021200ff0e7b82 */ /* 0x000e700000000a00 */
[----:B--2---:R-:W2:Y:S08]  /*9200*/  LDC.64 R16, c[0x0][0x800] ;  /* 0x00020000ff107b82 */ /* 0x004eb00000000a00 */
[----:B------:R-:W2:Y:S01]  /*9210*/  LDC.64 R18, c[0x0][0x828] ;  /* 0x00020a00ff127b82 */ /* 0x000ea20000000a00 */
[----:B-----5:R-:W-:-:S06]  /*9220*/  @P0 IMAD.WIDE R2, R22, 0x4, R2 ;  /* 0x0000000416020825 */ /* 0x020fcc00078e0202 */
[----:B------:R5:W2:Y:S01]  /*9230*/  @P0 LDG.E R2, desc[UR4][R2.64] ;  /* 0x0000000402020981 */ /* 0x000aa2000c1e1900 */
[----:B------:R-:W-:Y:S01]  /*9240*/  VIADD R21, R20, 0xffffff80 ;  /* 0xffffff8014157836 */ /* 0x000fe20000000000 */
[----:B------:R-:W1:Y:S08]  /*9250*/  S2UR UR5, SR_CgaCtaId ;  /* 0x00000000000579c3 */ /* 0x000e700000008800 */
[----:B------:R-:W-:Y:S01]  /*9260*/  BAR.SYNC.DEFER_BLOCKING 0x1, 0x100 ;  /* 0x0044000000007b1d */ /* 0x000fe20000010000 */
[----:B------:R-:W-:-:S02]  /*9270*/  ISETP.NE.AND P1, PT, R0, 0x1, PT ;  /* 0x000000010000780c */ /* 0x000fc40003f25270 */
[----:B------:R-:W-:-:S03]  /*9280*/  SHF.R.S32.HI R0, RZ, 0x1f, R21 ;  /* 0x0000001fff007819 */ /* 0x000fc60000011415 */
[----:B------:R-:W-:Y:S01]  /*9290*/  UMOV UR4, 0x400 ;  /* 0x0000040000047882 */ /* 0x000fe20000000000 */
[----:B------:R-:W-:Y:S01]  /*92a0*/  LEA.HI R6, R0, R21, RZ, 0x7 ;  /* 0x0000001500067211 */ /* 0x000fe200078f38ff */
[----:B------:R-:W-:Y:S03]  /*92b0*/  BSSY B1, `(.L_x_1081) ;  /* 0x0000055000017945 */ /* 0x000fe60003800000 */
[----:B------:R-:W-:Y:S02]  /*92c0*/  LOP3.LUT R0, R6, 0x3fffff80, RZ, 0xc0, !PT ;  /* 0x3fffff8006007812 */ /* 0x000fe400078ec0ff */
[----:B-----5:R-:W-:Y:S01]  /*92d0*/  SHF.R.S32.HI R3, RZ, 0x7, R6 ;  /* 0x00000007ff037819 */ /* 0x020fe20000011406 */
[----:B------:R-:W4:Y:S02]  /*92e0*/  @P1 LDC R4, c[0x0][0x854] ;  /* 0x00021500ff041b82 */ /* 0x000f240000000800 */
[----:B------:R-:W-:-:S04]  /*92f0*/  IMAD.IADD R0, R21, 0x1, -R0 ;  /* 0x0000000115007824 */ /* 0x000fc800078e0a00 */
[----:B------:R-:W-:Y:S02]  /*9300*/  IMAD R0, R3, 0xa00, R0 ;  /* 0x00000a0003007824 */ /* 0x000fe400078e0200 */
[----:B------:R-:W5:Y:S01]  /*9310*/  @P1 LDC R5, c[0x0][0x858] ;  /* 0x00021600ff051b82 */ /* 0x000f620000000800 */
[----:B-1----:R-:W-:Y:S01]  /*9320*/  ULEA UR4, UR5, UR4, 0x18 ;  /* 0x0000000405047291 */ /* 0x002fe2000f8ec03f */
[----:B------:R-:W-:-:S05]  /*9330*/  IMAD.SHL.U32 R3, R0, 0x4, RZ ;  /* 0x0000000400037824 */ /* 0x000fca00078e00ff */
[----:B------:R-:W-:-:S05]  /*9340*/  LEA R6, R3, UR4, 0x2 ;  /* 0x0000000403067c11 */ /* 0x000fca000f8e10ff */
[----:B------:R1:W-:Y:S01]  /*9350*/  STS.128 [R6], R56 ;  /* 0x0000003806007388 */ /* 0x0003e20000000c00 */
[----:B----4-:R-:W-:-:S03]  /*9360*/  @P1 IMAD.HI.U32 R0, R23, R4, RZ ;  /* 0x0000000417001227 */ /* 0x010fc600078e00ff */
[----:B------:R1:W-:Y:S04]  /*9370*/  STS.128 [R6+0x800], R60 ;  /* 0x0008003c06007388 */ /* 0x0003e80000000c00 */
[----:B------:R1:W-:Y:S01]  /*9380*/  STS.128 [R6+0x1000], R96 ;  /* 0x0010006006007388 */ /* 0x0003e20000000c00 */
[----:B-----5:R-:W-:Y:S01]  /*9390*/  @P1 SHF.R.U32.HI R23, RZ, R5, R0 ;  /* 0x00000005ff171219 */ /* 0x020fe20000011600 */
[----:B---3--:R-:W-:Y:S02]  /*93a0*/  IMAD R5, R7, 0x5000, RZ ;  /* 0x0000500007057824 */ /* 0x008fe400078e02ff */
[----:B------:R1:W-:Y:S01]  /*93b0*/  STS.128 [R6+0x1800], R100 ;  /* 0x0018006406007388 */ /* 0x0003e20000000c00 */
[----:B------:R-:W-:-:S03]  /*93c0*/  SHF.R.S32.HI R7, RZ, 0x1f, R23 ;  /* 0x0000001fff077819 */ /* 0x000fc60000011417 */
[----:B------:R1:W-:Y:S02]  /*93d0*/  @P1 STL [R1+0xc], R23 ;  /* 0x00000c1701001387 */ /* 0x0003e40000100800 */
[----:B------:R-:W-:Y:S02]  /*93e0*/  IMAD R0, R7, R8, RZ ;  /* 0x0000000807007224 */ /* 0x000fe400078e02ff */
[----:B------:R1:W-:Y:S02]  /*93f0*/  STS.128 [R6+0x2000], R64 ;  /* 0x0020004006007388 */ /* 0x0003e40000000c00 */
[----:B------:R-:W-:Y:S02]  /*9400*/  IMAD R9, R23, R9, R0 ;  /* 0x0000000917097224 */ /* 0x000fe400078e0200 */
        /* <DEDUP_REMOVED lines=22> */
[----:B------:R-:W-:-:S05]  /*9570*/  @P0 IMAD R2, R3, 0x5000, RZ ;  /* 0x0000500003020824 */ /* 0x000fca00078e02ff */
[----:B------:R-:W-:Y:S02]  /*9580*/  @P0 SHF.R.S32.HI R3, RZ, 0x1f, R2 ;  /* 0x0000001fff030819 */ /* 0x000fe40000011402 */
[----:B------:R-:W-:Y:S01]  /*9590*/  @!P0 CS2R R2, SRZ ;  /* 0x0000000000028805 */ /* 0x000fe2000001ff00 */
[----:B---3--:R-:W-:Y:S05]  /*95a0*/  BAR.SYNC.DEFER_BLOCKING 0x1, 0x100 ;  /* 0x0044000000007b1d */ /* 0x008fea0000010000 */
[----:B------:R-:W-:Y:S01]  /*95b0*/  IADD3 R4, P1, R5, R2, RZ ;  /* 0x0000000205047210 */ /* 0x000fe20007f3e0ff */
[----:B------:R-:W-:Y:S01]  /*95c0*/  IMAD R2, R7, R10, RZ ;  /* 0x0000000a07027224 */ /* 0x000fe200078e02ff */
[----:B------:R-:W-:-:S02]  /*95d0*/  SEL R7, R22, RZ, !P0 ;  /* 0x000000ff16077207 */ /* 0x000fc40004000000 */
[----:B------:R-:W-:Y:S01]  /*95e0*/  LEA.HI.X.SX32 R5, R5, R3, 0x1, P1 ;  /* 0x0000000305057211 */ /* 0x000fe200008f0eff */
[C---:B------:R-:W-:Y:S02]  /*95f0*/  IMAD R11, R23.reuse, R11, R2 ;  /* 0x0000000b170b7224 */ /* 0x040fe400078e0202 */
[----:B------:R-:W-:-:S04]  /*9600*/  IMAD.WIDE.U32 R2, R23, R8, R4 ;  /* 0x0000000817027225 */ /* 0x000fc800078e0004 */
[----:B------:R-:W-:Y:S01]  /*9610*/  IMAD.IADD R3, R3, 0x1, R9 ;  /* 0x0000000103037824 */ /* 0x000fe200078e0209 */
[----:B------:R-:W-:Y:S01]  /*9620*/  SEL R9, R0, RZ, !P0 ;  /* 0x000000ff00097207 */ /* 0x000fe20004000000 */
[----:B------:R-:W-:Y:S01]  /*9630*/  IMAD.WIDE.U32 R4, R23, R10, R4 ;  /* 0x0000000a17047225 */ /* 0x000fe200078e0004 */
[----:B------:R-:W-:-:S03]  /*9640*/  ISETP.NE.AND P0, PT, R21, RZ, PT ;  /* 0x000000ff1500720c */ /* 0x000fc60003f05270 */
[----:B------:R-:W-:Y:S02]  /*9650*/  IMAD.IADD R5, R5, 0x1, R11 ;  /* 0x0000000105057824 */ /* 0x000fe400078e020b */
[C---:B------:R-:W-:Y:S02]  /*9660*/  IMAD R0, R9.reuse, R12, RZ ;  /* 0x0000000c09007224 */ /* 0x040fe400078e02ff */
[----:B------:R-:W-:Y:S02]  /*9670*/  IMAD R8, R9, R14, RZ ;  /* 0x0000000e09087224 */ /* 0x000fe400078e02ff */
        /* <DEDUP_REMOVED lines=17> */
.L_x_1083:
[----:B------:R-:W-:Y:S01]  /*9790*/  @P0 ELECT P1, URZ, PT ;  /* 0x00000000003f082f */ /* 0x000fe20003820000 */
[----:B------:R1:W-:-:S12]  /*97a0*/  UBLKRED.G.S.ADD.F32.RN [UR6], [UR4], UR5, desc[UR8] ;  /* 0x00000806040073bb */ /* 0x0003d800080a1405 */
[----:B------:R-:W-:Y:S02]  /*97b0*/  @P1 PLOP3.LUT P0, PT, P1, PT, PT, 0x8, 0x0 ;  /* 0x000000000000181c */ /* 0x000fe40000f0e170 */
[----:B------:R-:W-:-:S11]  /*97c0*/  PLOP3.LUT P1, PT, PT, PT, PT, 0x8, 0x0 ;  /* 0x000000000000781c */ /* 0x000fd60003f2e170 */
[----:B-1----:R-:W-:Y:S05]  /*97d0*/  @P0 BRA.U.ANY `(.L_x_1083) ;  /* 0xfffffffd00ec0947 */ /* 0x002fea000393ffff */
[----:B------:R0:W-:Y:S01]  /*97e0*/  UTMACMDFLUSH ;  /* 0x00000000000079b7 */ /* 0x0001e20000000000 */
[----:B------:R-:W-:-:S04]  /*97f0*/  DEPBAR.LE SB0, 0x0 ;  /* 0x000080000000791a */ /* 0x000fc80000000000 */
.L_x_1082:
[----:B------:R-:W-:Y:S05]  /*9800*/  BSYNC B1 ;  /* 0x0000000000017941 */ /* 0x000fea0003800000 */
.L_x_1081:
        /* <DEDUP_REMOVED lines=26> */
[----:B------:R-:W-:Y:S01]  /*99b0*/  R2UR UR6, R16 ;  /* 0x00000000100672ca */ /* 0x000fe200000e0000 */
[----:B------:R-:W-:Y:S01]  /*99c0*/  UMOV UR5, 0x1400 ;  /* 0x0000140000057882 */ /* 0x000fe20000000000 */
[----:B------:R-:W-:Y:S01]  /*99d0*/  R2UR UR7, R3 ;  /* 0x00000000030772ca */ /* 0x000fe200000e0000 */
[----:B------:R-:W-:Y:S01]  /*99e0*/  UMOV UR8, 0x0 ;  /* 0x0000000000087882 */ /* 0x000fe20000000000 */
[----:B------:R-:W-:Y:S01]  /*99f0*/  PLOP3.LUT P0, PT, PT, PT, PT, 0x80, 0x0 ;  /* 0x000000000000781c */ /* 0x000fe20003f0f070 */
[----:B------:R-:W-:-:S12]  /*9a00*/  UMOV UR9, 0x14f00000 ;  /* 0x14f0000000097882 */ /* 0x000fd80000000000 */
.L_x_1084:
[----:B------:R-:W-:Y:S01]  /*9a10*/  @P0 ELECT P1, URZ, PT ;  /* 0x00000000003f082f */ /* 0x000fe20003820000 */
[----:B------:R2:W-:-:S12]  /*9a20*/  UBLKRED.G.S.ADD.F32.RN [UR6], [UR4], UR5, desc[UR8] ;  /* 0x00000806040073bb */ /* 0x0005d800080a1405 */
[----:B------:R-:W-:Y:S02]  /*9a30*/  @P1 PLOP3.LUT P0, PT, P1, PT, PT, 0x8, 0x0 ;  /* 0x000000000000181c */ /* 0x000fe40000f0e170 */
[----:B------:R-:W-:-:S11]  /*9a40*/  PLOP3.LUT P1, PT, PT, PT, PT, 0x8, 0x0 ;  /* 0x000000000000781c */ /* 0x000fd60003f2e170 */
[----:B--2---:R-:W-:Y:S05]  /*9a50*/  @P0 BRA.U.ANY `(.L_x_1084) ;  /* 0xfffffffd00ec0947 */ /* 0x004fea000393ffff */
[----:B------:R0:W-:Y:S01]  /*9a60*/  UTMACMDFLUSH ;  /* 0x00000000000079b7 */ /* 0x0001e20000000000 */
[----:B------:R-:W-:-:S04]  /*9a70*/  DEPBAR.LE SB0, 0x0 ;  /* 0x000080000000791a */ /* 0x000fc80000000000 */
[----:B------:R-:W-:Y:S05]  /*9a80*/  BRA `(.L_x_1063) ;  /* 0x0000002400487947 */ /* 0x000fea0003800000 */
.L_x_1056:
        /* <DEDUP_REMOVED lines=8> */
[----:B------:R-:W-:-:S11]  /*9b10*/  UISETP.NE.AND UP0, UPT, UR9, 0x1, UPT ;  /* 0x000000010900788c */ /* 0x000fd6000bf05270 */
[----:B------:R-:W-:Y:S01]  /*9b20*/  @UP0 ULDC UR4, c[0x0][0x8dc] ;  /* 0x0002370000040ab9 */ /* 0x000fe20000000800 */
[----:B------:R-:W-:Y:S01]  /*9b30*/  @UP0 ULDC UR7, c[0x0][0x8e0] ;  /* 0x0002380000070ab9 */ /* 0x000fe20000000800 */
[----:B-1----:R-:W-:Y:S02]  /*9b40*/  UIMAD.WIDE.U32 UR4, UR6, UR4, URZ ;  /* 0x00000004060472a5 */ /* 0x002fe4000f8e003f */
        /* <DEDUP_REMOVED lines=16> */
.L_x_1085:
[----:B------:R-:W-:Y:S01]  /*9c50*/  ULDC UR5, c[0x0][0x8cc] ;  /* 0x0002330000057ab9 */ /* 0x000fe20000000800 */
[----:B------:R-:W-:Y:S01]  /*9c60*/  UMOV UR4, UR9 ;  /* 0x0000000900047c82 */ /* 0x000fe20008000000 */
[----:B------:R-:W-:-:S11]  /*9c70*/  UISETP.NE.AND UP0, UPT, UR5, 0x1, UPT ;  /* 0x000000010500788c */ /* 0x000fd6000bf05270 */
[----:B------:R-:W-:Y:S02]  /*9c80*/  @UP0 ULDC.64 UR10, c[0x0][0x8d0] ;  /* 0x00023400000a0ab9 */ /* 0x000fe40000000a00 */
[----:B------:R-:W-:-:S04]  /*9c90*/  UIMAD.WIDE.U32 UR6, UR9, UR10, URZ ;  /* 0x0000000a090672a5 */ /* 0x000fc8000f8e003f */
[----:B------:R-:W-:-:S04]  /*9ca0*/  @UP0 USHF.R.U32.HI UR4, URZ, UR11, UR7 ;  /* 0x0000000b3f040299 */ /* 0x000fc80008011607 */
[----:B------:R-:W-:-:S12]  /*9cb0*/  UIMAD UR5, UR4, UR5, URZ ;  /* 0x00000005040572a4 */ /* 0x000fd8000f8e023f */
.L_x_1086:
        /* <DEDUP_REMOVED lines=24> */
.L_x_1087:
        /* <DEDUP_REMOVED lines=15> */
.L_x_1089:
[----:B------:R-:W-:-:S05]  /*9f30*/  ULDC UR5, c[0x0][0x8f4] ;  /* 0x00023d0000057ab9 */ /* 0x000fca0000000800 */
.L_x_1088:
        /* <DEDUP_REMOVED lines=34> */
[----:B-1----:R-:W-:Y:S02]  /*a160*/  IMAD.U32 R2, RZ, RZ, UR12 ;  /* 0x0000000cff027e24 */ /* 0x002fe4000f8e00ff */
[----:B------:R-:W-:-:S05]  /*a170*/  IMAD.U32 R3, RZ, RZ, UR13 ;  /* 0x0000000dff037e24 */ /* 0x000fca000f8e00ff */
[----:B------:R1:W4:Y:S02]  /*a180*/  @P2 LDG.E R5, desc[UR16][R2.64] ;  /* 0x0000001002052981 */ /* 0x000324000c1e1900 */
[----:B-1----:R-:W-:Y:S02]  /*a190*/  IMAD.U32 R2, RZ, RZ, UR6 ;  /* 0x00000006ff027e24 */ /* 0x002fe4000f8e00ff */
        /* <DEDUP_REMOVED lines=27> */
.L_x_1091:
        /* <DEDUP_REMOVED lines=14> */
.L_x_1092:
        /* <DEDUP_REMOVED lines=9> */
.L_x_1093:
        /* <DEDUP_REMOVED lines=40> */
.L_x_1109:
[----:B------:R-:W-:Y:S01]  /*a740*/  ISETP.NE.AND P0, PT, R11, RZ, PT ;  /* 0x000000ff0b00720c */ /* 0x000fe20003f05270 */
[----:B------:R-:W-:Y:S02]  /*a750*/  IMAD.U32 R14, RZ, RZ, UR20 ;  /* 0x00000014ff0e7e24 */ /* 0x000fe4000f8e00ff */
[----:B------:R-:W-:-:S03]  /*a760*/  IMAD.MOV.U32 R4, RZ, RZ, 0x1 ;  /* 0x00000001ff047424 */ /* 0x000fc600078e00ff */
[----:B------:R-:W-:-:S07]  /*a770*/  SHF.R.S32.HI R14, RZ, 0x1f, R14 ;  /* 0x0000001fff0e7819 */ /* 0x000fce000001140e */
[----:B------:R-:W-:Y:S05]  /*a780*/  @P0 BRA `(.L_x_1095) ;  /* 0x0000000000140947 */ /* 0x000fea0003800000 */
[----:B------:R-:W-:Y:S01]  /*a790*/  LOP3.LUT P1, RZ, R21, 0x1f, RZ, 0xc0, !PT ;  /* 0x0000001f15ff7812 */ /* 0x000fe2000782c0ff */
[----:B-1----:R-:W-:-:S04]  /*a7a0*/  IMAD.MOV.U32 R3, RZ, RZ, 0x8100 ;  /* 0x00008100ff037424 */ /* 0x002fc800078e00ff */
[----:B------:R2:W-:Y:S08]  /*a7b0*/  SYNCS.ARRIVE.TRANS64 RZ, [R6+URZ+0x31810], R3 ;  /* 0x0318100306ff79a7 */ /* 0x0005f0000800003f */
[----:B------:R-:W-:Y:S05]  /*a7c0*/  @!P1 BRA `(.L_x_1095) ;  /* 0x0000000000049947 */ /* 0x000fea0003800000 */
[----:B------:R-:W-:Y:S01]  /*a7d0*/  BPT.TRAP 0x1 ;  /* 0x000000040000795c */ /* 0x000fe20000300000 */
.L_x_1095:
        /* <DEDUP_REMOVED lines=13> */
[----:B-12---:R-:W-:Y:S01]  /*a8b0*/  IMAD.MOV.U32 R3, RZ, RZ, 0x14000 ;  /* 0x00014000ff037424 */ /* 0x006fe200078e00ff */
        /* <DEDUP_REMOVED lines=140> */
.L_x_1101:
[----:B------:R-:W-:-:S04]  /*b180*/  SHF.L.U32 R5, R9, 0x1f, RZ ;  /* 0x0000001f09057819 */ /* 0x000fc800000006ff */
[----:B------:R-:W1:Y:S02]  /*b190*/  SYNCS.PHASECHK.TRANS64.TRYWAIT P1, [R6+URZ+0x31838], R5 ;  /* 0x03183805060075a7 */ /* 0x000e64000802017f */
[----:B-1----:R-:W-:Y:S05]  /*b1a0*/  @!P1 BRA `(.L_x_1097) ;  /* 0x0000000c00d89947 */ /* 0x002fea0003800000 */
.L_x_1110:
[----:B------:R-:W-:Y:S05]  /*b1b0*/  @P0 BRA `(.L_x_1098) ;  /* 0x0000000000140947 */ /* 0x000fea0003800000 */
[----:B------:R-:W-:Y:S01]  /*b1c0*/  ISETP.NE.AND P1, PT, R15, RZ, PT ;  /* 0x000000ff0f00720c */ /* 0x000fe20003f25270 */
[----:B-1----:R-:W-:-:S04]  /*b1d0*/  IMAD.MOV.U32 R5, RZ, RZ, 0x8100 ;  /* 0x00008100ff057424 */ /* 0x002fc800078e00ff */
[----:B------:R2:W-:Y:S08]  /*b1e0*/  SYNCS.ARRIVE.TRANS64 RZ, [R6+URZ+0x31830], R5 ;  /* 0x0318300506ff79a7 */ /* 0x0005f0000800003f */
[----:B------:R-:W-:Y:S05]  /*b1f0*/  @!P1 BRA `(.L_x_1098) ;  /* 0x0000000000049947 */ /* 0x000fea0003800000 */
[----:B------:R-:W-:Y:S01]  /*b200*/  BPT.TRAP 0x1 ;  /* 0x000000040000795c */ /* 0x000fe20000300000 */
.L_x_1098:
        /* <DEDUP_REMOVED lines=47> */
.L_x_1112:
[----:B------:R-:W-:Y:S01]  /*b500*/  LOP3.LUT R9, R9, 0x1, RZ, 0x3c, !PT ;  /* 0x0000000109097812 */ /* 0x000fe200078e3cff */
[----:B------:R-:W-:Y:S06]  /*b510*/  @P2 BRA `(.L_x_1100) ;  /* 0x0000000000142947 */ /* 0x000fec0003800000 */
[----:B------:R-:W-:Y:S01]  /*b520*/  ISETP.NE.AND P1, PT, R15, RZ, PT ;  /* 0x000000ff0f00720c */ /* 0x000fe20003f25270 */
[----:B-1----:R-:W-:-:S04]  /*b530*/  IMAD.MOV.U32 R2, RZ, RZ, 0x8100 ;  /* 0x00008100ff027424 */ /* 0x002fc800078e00ff */
[----:B------:R2:W-:Y:S08]  /*b540*/  SYNCS.ARRIVE.TRANS64 RZ, [R20+URZ+0x31810], R2 ;  /* 0x0318100214ff79a7 */ /* 0x0005f0000800003f */
[----:B------:R-:W-:Y:S05]  /*b550*/  @!P1 BRA `(.L_x_1100) ;  /* 0x0000000000049947 */ /* 0x000fea0003800000 */
[----:B------:R-:W-:Y:S01]  /*b560*/  BPT.TRAP 0x1 ;  /* 0x000000040000795c */ /* 0x000fe20000300000 */
.L_x_1100:
        /* <DEDUP_REMOVED lines=53> */
.L_x_1096:
[----:B------:R-:W-:Y:S01]  /*b8c0*/  SHF.L.U32 R15, R9, 0x1f, RZ ;  /* 0x0000001f090f7819 */ /* 0x000fe200000006ff */
[----:B------:R-:W1:Y:S01]  /*b8d0*/  LDC.64 R12, c[0x0][0x730] ;  /* 0x0001cc00ff0c7b82 */ /* 0x000e620000000a00 */
[----:B------:R-:W-:Y:S02]  /*b8e0*/  IMAD.U32 R16, RZ, RZ, UR38 ;  /* 0x00000026ff107e24 */ /* 0x000fe4000f8e00ff */
[----:B------:R-:W-:Y:S02]  /*b8f0*/  IMAD.U32 R2, RZ, RZ, UR38 ;  /* 0x00000026ff027e24 */ /* 0x000fe4000f8e00ff */
[----:B------:R-:W-:Y:S02]  /*b900*/  IMAD.U32 R3, RZ, RZ, UR39 ;  /* 0x00000027ff037e24 */ /* 0x000fe4000f8e00ff */
[----:B------:R-:W-:Y:S01]  /*b910*/  IMAD.MOV.U32 R2, RZ, RZ, R16 ;  /* 0x000000ffff027224 */ /* 0x000fe200078e0010 */
        /* <DEDUP_REMOVED lines=11> */
.L_x_1113:
[----:B------:R-:W-:Y:S01]  /*b9d0*/  IMAD.IADD R10, R11, 0x1, R3 ;  /* 0x000000010b0a7824 */ /* 0x000fe200078e0203 */
[----:B------:R-:W-:Y:S06]  /*b9e0*/  @P0 BRA `(.L_x_1103) ;  /* 0x0000000000140947 */ /* 0x000fec0003800000 */
[----:B------:R-:W-:Y:S01]  /*b9f0*/  LOP3.LUT P0, RZ, R21, 0x1f, RZ, 0xc0, !PT ;  /* 0x0000001f15ff7812 */ /* 0x000fe2000780c0ff */
[----:B------:R-:W-:-:S04]  /*ba00*/  IMAD.MOV.U32 R11, RZ, RZ, 0x8100 ;  /* 0x00008100ff0b7424 */ /* 0x000fc800078e00ff */
[----:B------:R2:W-:Y:S08]  /*ba10*/  SYNCS.ARRIVE.TRANS64 RZ, [R6+URZ+0x31830], R11 ;  /* 0x0318300b06ff79a7 */ /* 0x0005f0000800003f */
[----:B------:R-:W-:Y:S05]  /*ba20*/  @!P0 BRA `(.L_x_1103) ;  /* 0x0000000000048947 */ /* 0x000fea0003800000 */
[----:B------:R-:W-:Y:S01]  /*ba30*/  BPT.TRAP 0x1 ;  /* 0x000000040000795c */ /* 0x000fe20000300000 */
.L_x_1103:
        /* <DEDUP_REMOVED lines=53> */
.L_x_1090:
[----:B------:R-:W-:Y:S05]  /*bd90*/  WARPSYNC.ALL ;  /* 0x0000000000007948 */ /* 0x000fea0003800000 */
[----:B------:R-:W-:-:S13]  /*bda0*/  ELECT P0, URZ, PT ;  /* 0x00000000003f782f */ /* 0x000fda0003800000 */
[----:B------:R-:W-:Y:S05]  /*bdb0*/  @!P0 BRA `(.L_x_1063) ;  /* 0x00000000007c8947 */ /* 0x000fea0003800000 */
[----:B------:R-:W3:Y:S02]  /*bdc0*/  LDL R0, [R1+0x14] ;  /* 0x0000140001007983 */ /* 0x000ee40000100800 */
[----:B---3--:R-:W-:-:S13]  /*bdd0*/  R2UR UR4, R0 ;  /* 0x00000000000472ca */ /* 0x008fda00000e0000 */
[----:B------:R-:W-:-:S06]  /*bde0*/  ULOP3.LUT UR4, UR4, 0x2, URZ, 0xfc, !UPT ;  /* 0x0000000204047892 */ /* 0x000fcc000f8efc3f */
[----:B------:R-:W-:-:S05]  /*bdf0*/  IMAD.U32 R0, RZ, RZ, UR4 ;  /* 0x00000004ff007e24 */ /* 0x000fca000f8e00ff */
[----:B------:R-:W-:-:S13]  /*be00*/  ISETP.NE.AND P1, PT, R0, 0x3, PT ;  /* 0x000000030000780c */ /* 0x000fda0003f25270 */
[----:B------:R-:W-:Y:S05]  /*be10*/  @!P1 BRA `(.L_x_1104) ;  /* 0x0000000000049947 */ /* 0x000fea0003800000 */
[----:B------:R-:W-:Y:S01]  /*be20*/  BPT.TRAP 0x1 ;  /* 0x000000040000795c */ /* 0x000fe20000300000 */
.L_x_1104:
        /* <DEDUP_REMOVED lines=8> */
.L_x_1114:
        /* <DEDUP_REMOVED lines=9> */
.L_x_1115:
[----:B------:R-:W-:Y:S05]  /*bf40*/  @!P1 BRA `(.L_x_1107) ;  /* 0x0000000000049947 */ /* 0x000fea0003800000 */
[----:B------:R-:W-:Y:S01]  /*bf50*/  BPT.TRAP 0x1 ;  /* 0x000000040000795c */ /* 0x000fe20000300000 */
.L_x_1107:
[----:B------:R-:W-:-:S07]  /*bf60*/  SHF.L.U32 R9, R9, 0x1f, RZ ;  /* 0x0000001f09097819 */ /* 0x000fce00000006ff */
.L_x_1108:
[----:B----4-:R4:W1:Y:S02]  /*bf70*/  SYNCS.PHASECHK.TRANS64.TRYWAIT P0, [R2+URZ+0x31838], R9 ;  /* 0x03183809020075a7 */ /* 0x010864000800017f */
[----:B-1----:R-:W-:Y:S05]  /*bf80*/  @!P0 NANOSLEEP.SYNCS 0x989680 ;  /* 0x009896800000895d */ /* 0x002fea0003900000 */
[----:B------:R-:W1:Y:S02]  /*bf90*/  @!P0 SYNCS.PHASECHK.TRANS64 P0, [R2+URZ+0x31838], R9 ;  /* 0x03183809020085a7 */ /* 0x000e64000800007f */
[----:B-1----:R-:W-:Y:S05]  /*bfa0*/  @!P0 BRA `(.L_x_1108) ;  /* 0xfffffffc00f08947 */ /* 0x002fea000383ffff */
.L_x_1063:
[----:B------:R-:W-:Y:S05]  /*bfb0*/  BSYNC B0 ;  /* 0x0000000000007941 */ /* 0x000fea0003800000 */
.L_x_1055:
[----:B------:R-:W-:Y:S05]  /*bfc0*/  EXIT ;  /* 0x000000000000794d */ /* 0x000fea0003800000 */
.L_x_1069:
[----:B-1----:R1:W2:Y:S02]  /*bfd0*/  SYNCS.PHASECHK.TRANS64.TRYWAIT P0, [R17+URZ+0x31800], R16 ;  /* 0x03180010110075a7 */ /* 0x0022a4000800017f */
[----:B--2---:R-:W-:Y:S05]  /*bfe0*/  @!P0 NANOSLEEP.SYNCS 0x989680 ;  /* 0x009896800000895d */ /* 0x004fea0003900000 */
[----:B------:R-:W2:Y:S02]  /*bff0*/  @!P0 SYNCS.PHASECHK.TRANS64 P0, [R17+URZ+0x31800], R16 ;  /* 0x03180010110085a7 */ /* 0x000ea4000800007f */
[----:B--2---:R-:W-:Y:S05]  /*c000*/  @!P0 BRA `(.L_x_1069) ;  /* 0xfffffffc00f08947 */ /* 0x004fea000383ffff */
[----:B------:R-:W-:Y:S05]  /*c010*/  BRA `(.L_x_1068) ;  /* 0xffffff5400687947 */ /* 0x000fea000383ffff */
.L_x_1073:
[----:B--2---:R2:W3:Y:S02]  /*c020*/  SYNCS.PHASECHK.TRANS64.TRYWAIT P1, [R16+URZ+0x31810], R9 ;  /* 0x03181009100075a7 */ /* 0x0044e4000802017f */
[----:B---3--:R-:W-:Y:S05]  /*c030*/  @!P1 NANOSLEEP.SYNCS 0x989680 ;  /* 0x009896800000995d */ /* 0x008fea0003900000 */
[----:B------:R-:W3:Y:S02]  /*c040*/  @!P1 SYNCS.PHASECHK.TRANS64 P1, [R16+URZ+0x31810], R9 ;  /* 0x03181009100095a7 */ /* 0x000ee4000802007f */
[----:B---3--:R-:W-:Y:S05]  /*c050*/  @!P1 BRA `(.L_x_1073) ;  /* 0xfffffffc00f09947 */ /* 0x008fea000383ffff */
[----:B------:R-:W-:Y:S05]  /*c060*/  BRA `(.L_x_1072) ;  /* 0xffffff5c00ac7947 */ /* 0x000fea000383ffff */
.L_x_1077:
[----:B----4-:R4:W1:Y:S02]  /*c070*/  SYNCS.PHASECHK.TRANS64.TRYWAIT P1, [R17+URZ+0x31830], R10 ;  /* 0x0318300a110075a7 */ /* 0x010864000802017f */
[----:B-1----:R-:W-:Y:S05]  /*c080*/  @!P1 NANOSLEEP.SYNCS 0x989680 ;  /* 0x009896800000995d */ /* 0x002fea0003900000 */
[----:B------:R-:W1:Y:S02]  /*c090*/  @!P1 SYNCS.PHASECHK.TRANS64 P1, [R17+URZ+0x31830], R10 ;  /* 0x0318300a110095a7 */ /* 0x000e64000802007f */
[----:B-1----:R-:W-:Y:S05]  /*c0a0*/  @!P1 BRA `(.L_x_1077) ;  /* 0xfffffffc00f09947 */ /* 0x002fea000383ffff */
[----:B------:R-:W-:Y:S05]  /*c0b0*/  BRA `(.L_x_1076) ;  /* 0xffffff7800b07947 */ /* 0x000fea000383ffff */
.L_x_1094:
[----:B-1----:R1:W2:Y:S02]  /*c0c0*/  SYNCS.PHASECHK.TRANS64.TRYWAIT P0, [R6+URZ+0x31820], R3 ;  /* 0x03182003060075a7 */ /* 0x0022a4000800017f */
[----:B--2---:R-:W-:Y:S05]  /*c0d0*/  @!P0 NANOSLEEP.SYNCS 0x989680 ;  /* 0x009896800000895d */ /* 0x004fea0003900000 */
[----:B------:R-:W2:Y:S02]  /*c0e0*/  @!P0 SYNCS.PHASECHK.TRANS64 P0, [R6+URZ+0x31820], R3 ;  /* 0x03182003060085a7 */ /* 0x000ea4000800007f */
[----:B--2---:R-:W-:Y:S05]  /*c0f0*/  @!P0 BRA `(.L_x_1094) ;  /* 0xfffffffc00f08947 */ /* 0x004fea000383ffff */
[----:B------:R-:W-:Y:S05]  /*c100*/  BRA `(.L_x_1109) ;  /* 0xffffffe4008c7947 */ /* 0x000fea000383ffff */
.L_x_1097:
[----:B-1----:R1:W2:Y:S02]  /*c110*/  SYNCS.PHASECHK.TRANS64.TRYWAIT P1, [R6+URZ+0x31838], R5 ;  /* 0x03183805060075a7 */ /* 0x0022a4000802017f */
[----:B--2---:R-:W-:Y:S05]  /*c120*/  @!P1 NANOSLEEP.SYNCS 0x989680 ;  /* 0x009896800000995d */ /* 0x004fea0003900000 */
[----:B------:R-:W2:Y:S02]  /*c130*/  @!P1 SYNCS.PHASECHK.TRANS64 P1, [R6+URZ+0x31838], R5 ;  /* 0x03183805060095a7 */ /* 0x000ea4000802007f */
[----:B--2---:R-:W-:Y:S05]  /*c140*/  @!P1 BRA `(.L_x_1097) ;  /* 0xfffffffc00f09947 */ /* 0x004fea000383ffff */
[----:B------:R-:W-:Y:S05]  /*c150*/  BRA `(.L_x_1110) ;  /* 0xfffffff000147947 */ /* 0x000fea000383ffff */
.L_x_1099:
[----:B------:R-:W-:-:S07]  /*c160*/  SHF.L.U32 R2, R4, 0x1f, RZ ;  /* 0x0000001f04027819 */ /* 0x000fce00000006ff */
.L_x_1111:
[----:B-1----:R1:W2:Y:S02]  /*c170*/  SYNCS.PHASECHK.TRANS64.TRYWAIT P1, [R20+URZ+0x31820], R2 ;  /* 0x03182002140075a7 */ /* 0x0022a4000802017f */
[----:B--2---:R-:W-:Y:S05]  /*c180*/  @!P1 NANOSLEEP.SYNCS 0x989680 ;  /* 0x009896800000995d */ /* 0x004fea0003900000 */
[----:B------:R-:W2:Y:S02]  /*c190*/  @!P1 SYNCS.PHASECHK.TRANS64 P1, [R20+URZ+0x31820], R2 ;  /* 0x03182002140095a7 */ /* 0x000ea4000802007f */
[----:B--2---:R-:W-:Y:S05]  /*c1a0*/  @!P1 BRA `(.L_x_1111) ;  /* 0xfffffffc00f09947 */ /* 0x004fea000383ffff */
[----:B------:R-:W-:Y:S05]  /*c1b0*/  BRA `(.L_x_1112) ;  /* 0xfffffff000d07947 */ /* 0x000fea000383ffff */
.L_x_1102:
[----:B-1----:R1:W2:Y:S02]  /*c1c0*/  SYNCS.PHASECHK.TRANS64.TRYWAIT P1, [R6+URZ+0x31838], R15 ;  /* 0x0318380f060075a7 */ /* 0x0022a4000802017f */
[----:B--2---:R-:W-:Y:S05]  /*c1d0*/  @!P1 NANOSLEEP.SYNCS 0x989680 ;  /* 0x009896800000995d */ /* 0x004fea0003900000 */
[----:B------:R-:W2:Y:S02]  /*c1e0*/  @!P1 SYNCS.PHASECHK.TRANS64 P1, [R6+URZ+0x31838], R15 ;  /* 0x0318380f060095a7 */ /* 0x000ea4000802007f */
[----:B--2---:R-:W-:Y:S05]  /*c1f0*/  @!P1 BRA `(.L_x_1102) ;  /* 0xfffffffc00f09947 */ /* 0x004fea000383ffff */
[----:B------:R-:W-:Y:S05]  /*c200*/  BRA `(.L_x_1113) ;  /* 0xfffffff400f07947 */ /* 0x000fea000383ffff */
.L_x_1105:
[----:B---3--:R3:W4:Y:S02]  /*c210*/  SYNCS.PHASECHK.TRANS64.TRYWAIT P0, [R5+URZ], R0 ;  /* 0x00000000050075a7 */ /* 0x008724000800017f */
[----:B----4-:R-:W-:Y:S05]  /*c220*/  @!P0 NANOSLEEP.SYNCS 0x989680 ;  /* 0x009896800000895d */ /* 0x010fea0003900000 */
[----:B------:R-:W4:Y:S02]  /*c230*/  @!P0 SYNCS.PHASECHK.TRANS64 P0, [R5+URZ], R0 ;  /* 0x00000000050085a7 */ /* 0x000f24000800007f */
[----:B----4-:R-:W-:Y:S05]  /*c240*/  @!P0 BRA `(.L_x_1105) ;  /* 0xfffffffc00f08947 */ /* 0x010fea000383ffff */
[----:B------:R-:W-:Y:S05]  /*c250*/  BRA `(.L_x_1114) ;  /* 0xfffffffc00147947 */ /* 0x000fea000383ffff */
.L_x_1106:
[----:B---3--:R3:W4:Y:S02]  /*c260*/  SYNCS.PHASECHK.TRANS64.TRYWAIT P0, [R3+URZ], R0 ;  /* 0x00000000030075a7 */ /* 0x008724000800017f */
[----:B----4-:R-:W-:Y:S05]  /*c270*/  @!P0 NANOSLEEP.SYNCS 0x989680 ;  /* 0x009896800000895d */ /* 0x010fea0003900000 */
[----:B------:R-:W4:Y:S02]  /*c280*/  @!P0 SYNCS.PHASECHK.TRANS64 P0, [R3+URZ], R0 ;  /* 0x00000000030085a7 */ /* 0x000f24000800007f */
[----:B----4-:R-:W-:Y:S05]  /*c290*/  @!P0 BRA `(.L_x_1106) ;  /* 0xfffffffc00f08947 */ /* 0x010fea000383ffff */
[----:B------:R-:W-:Y:S05]  /*c2a0*/  BRA `(.L_x_1115) ;  /* 0xfffffffc00247947 */ /* 0x000fea000383ffff */
.L_x_1116:
        /* <DEDUP_REMOVED lines=13> */
.L_x_1159:


//--------------------- .text._ZN7cutlass13device_kernelIN5flash22FlashAttnBwdPreprocessIN4cute5tupleIJNS3_1CILi64EEENS5_ILi256EEEEEENS_6half_tEfNS_4arch4Sm90ELb1ELb1EEEEEvNT_6ParamsE --------------------------
	.section	.text._ZN7cutlass13device_kernelIN5flash22FlashAttnBwdPreprocessIN4cute5tupleIJNS3_1CILi64EEENS5_ILi256EEEEEENS_6half_tEfNS_4arch4Sm90ELb1ELb1EEEEEvNT_6ParamsE,"ax",@progbits
	.align	128
.text._ZN7cutlass13device_kernelIN5flash22FlashAttnBwdPreprocessIN4cute5tupleIJNS3_1CILi64EEENS5_ILi256EEEEEENS_6half_tEfNS_4arch4Sm90ELb1ELb1EEEEEvNT_6ParamsE:
        .type           _ZN7cutlass13device_kernelIN5flash22FlashAttnBwdPreprocessIN4cute5tupleIJNS3_1CILi64EEENS5_ILi256EEEEEENS_6half_tEfNS_4arch4Sm90ELb1ELb1EEEEEvNT_6ParamsE,@function
        .size           _ZN7cutlass13device_kernelIN5flash22FlashAttnBwdPreprocessIN4cute5tupleIJNS3_1CILi64EEENS5_ILi256EEEEEENS_6half_tEfNS_4arch4Sm90ELb1ELb1EEEEEvNT_6ParamsE,(.L_x_1160 - _ZN7cutlass13device_kernelIN5flash22FlashAttnBwdPreprocessIN4cute5tupleIJNS3_1CILi64EEENS5_ILi256EEEEEENS_6half_tEfNS_4arch4Sm90ELb1ELb1EEEEEvNT_6ParamsE)
        .other          _ZN7cutlass13device_kernelIN5flash22FlashAttnBwdPreprocessIN4cute5tupleIJNS3_1CILi64EEENS5_ILi256EEEEEENS_6half_tEfNS_4arch4Sm90ELb1ELb1EEEEEvNT_6ParamsE,@"STO_CUDA_ENTRY STV_DEFAULT"
_ZN7cutlass13device_kernelIN5flash22FlashAttnBwdPreprocessIN4cute5tupleIJNS3_1CILi64EEENS5_ILi256EEEEEENS_6half_tEfNS_4arch4Sm90ELb1ELb1EEEEEvNT_6ParamsE:
[----:B------:R-:W-:Y:S08]  /*0000*/  LDC R1, c[0x0][0x28] ;  /* 0x00000a00ff017b82 */ /* 0x000ff00000000800 */
[----:B------:R-:W0:Y:S01]  /*0010*/  S2UR UR12, SR_CTAID.Z ;  /* 0x00000000000c79c3 */ /* 0x000e220000002700 */
[----:B------:R-:W-:Y:S01]  /*0020*/  ULDC.64 UR18, c[0x0][0x2f0] ;  /* 0x0000bc0000127ab9 */ /* 0x000fe20000000a00 */
[----:B------:R-:W-:Y:S01]  /*0030*/  ULDC.64 UR4, c[0x0][0x2f0] ;  /* 0x0000bc0000047ab9 */ /* 0x000fe20000000a00 */
[----:B------:R-:W-:Y:S01]  /*0040*/  UISETP.NE.U32.AND UP0, UPT, UR18, URZ, UPT ;  /* 0x0000003f1200728c */ /* 0x000fe2000bf05070 */
[----:B------:R-:W-:Y:S01]  /*0050*/  ULDC.64 UR6, c[0x0][0x2f8] ;  /* 0x0000be0000067ab9 */ /* 0x000fe20000000a00 */
[----:B------:R-:W-:-:S02]  /*0060*/  ULDC.64 UR10, c[0x0][0x208] ;  /* 0x00008200000a7ab9 */ /* 0x000fc40000000a00 */
[----:B------:R-:W-:Y:S02]  /*0070*/  UISETP.NE.AND.EX UP0, UPT, UR19, URZ, UPT, UP0 ;  /* 0x0000003f1300728c */ /* 0x000fe4000bf05300 */
[----:B------:R-:W-:-:S04]  /*0080*/  UISETP.NE.U32.AND UP1, UPT, UR6, URZ, UPT ;  /* 0x0000003f0600728c */ /* 0x000fc8000bf25070 */
[----:B------:R-:W-:Y:S01]  /*0090*/  PLOP3.LUT P0, PT, PT, PT, UP0, 0x80, 0x0 ;  /* 0x000000000000781c */ /* 0x000fe20003f0f008 */
[----:B------:R-:W-:Y:S02]  /*00a0*/  UISETP.NE.AND.EX UP1, UPT, UR7, URZ, UPT, UP1 ;  /* 0x0000003f0700728c */ /* 0x000fe4000bf25310 */
[----:B0-----:R-:W-:-:S06]  /*00b0*/  UIMAD.WIDE UR4, UR12, 0x4, UR4 ;  /* 0x000000040c0478a5 */ /* 0x001fcc000f8e0204 */
[----:B------:R-:W-:Y:S02]  /*00c0*/  MOV R2, UR4 ;  /* 0x0000000400027c02 */ /* 0x000fe40008000f00 */
[----:B------:R-:W-:Y:S01]  /*00d0*/  MOV R3, UR5 ;  /* 0x0000000500037c02 */ /* 0x000fe20008000f00 */
[----:B------:R-:W-:-:S04]  /*00e0*/  @UP1 ULDC.64 UR4, c[0x0][0x2f8] ;  /* 0x0000be0000041ab9 */ /* 0x000fc80000000a00 */
[----:B------:R-:W2:Y:S01]  /*00f0*/  @P0 LDG.E R0, desc[UR10][R2.64] ;  /* 0x0000000a02000981 */ /* 0x000ea2000c1e1900 */
[----:B------:R-:W-:Y:S01]  /*0100*/  PLOP3.LUT P1, PT, PT, PT, UP1, 0x80, 0x0 ;  /* 0x000000000000781c */ /* 0x000fe20003f2f018 */
[----:B------:R-:W-:-:S06]  /*0110*/  @UP1 UIMAD.WIDE UR4, UR12, 0x4, UR4 ;  /* 0x000000040c0418a5 */ /* 0x000fcc000f8e0204 */
[----:B------:R-:W-:Y:S02]  /*0120*/  MOV R4, UR4 ;  /* 0x0000000400047c02 */ /* 0x000fe40008000f00 */
[----:B------:R-:W-:-:S05]  /*0130*/  MOV R5, UR5 ;  /* 0x0000000500057c02 */ /* 0x000fca0008000f00 */
[----:B------:R-:W3:Y:S01]  /*0140*/  @P1 LDG.E R4, desc[UR10][R4.64] ;  /* 0x0000000a04041981 */ /* 0x000ee2000c1e1900 */
[----:B------:R-:W0:Y:S01]  /*0150*/  S2UR UR13, SR_CTAID.X ;  /* 0x00000000000d79c3 */ /* 0x000e220000002500 */
[----:B------:R-:W-:Y:S01]  /*0160*/  ULDC UR8, c[0x0][0x218] ;  /* 0x0000860000087ab9 */ /* 0x000fe20000000800 */
[----:B------:R-:W-:Y:S01]  /*0170*/  UMOV UR6, URZ ;  /* 0x0000003f00067c82 */ /* 0x000fe20008000000 */
[----:B------:R-:W1:Y:S01]  /*0180*/  S2R R7, SR_TID.X ;  /* 0x0000000000077919 */ /* 0x000e620000002100 */
[----:B------:R-:W-:-:S04]  /*0190*/  UMOV UR7, URZ ;  /* 0x0000003f00077c82 */ /* 0x000fc80008000000 */
[----:B------:R-:W4:Y:S01]  /*01a0*/  S2UR UR16, SR_CTAID.Y ;  /* 0x00000000001079c3 */ /* 0x000f220000002600 */
[----:B0-----:R-:W-:Y:S01]  /*01b0*/  USHF.L.U32 UR15, UR13, 0x6, URZ ;  /* 0x000000060d0f7899 */ /* 0x001fe2000800063f */
[----:B--2---:R-:W-:-:S13]  /*01c0*/  @P0 R2UR UR9, R0 ;  /* 0x00000000000902ca */ /* 0x004fda00000e0000 */
[----:B------:R-:W-:Y:S02]  /*01d0*/  @UP0 ULEA UR4, UR12, UR9, 0x6 ;  /* 0x000000090c040291 */ /* 0x000fe4000f8e303f */
[----:B------:R-:W-:Y:S01]  /*01e0*/  @UP0 USHF.R.S32.HI UR14, URZ, 0x1f, UR9 ;  /* 0x0000001f3f0e0899 */ /* 0x000fe20008011409 */
[----:B---3--:R-:W-:Y:S01]  /*01f0*/  @P1 R2UR UR8, R4 ;  /* 0x00000000040812ca */ /* 0x008fe200000e0000 */
[----:B------:R-:W-:Y:S01]  /*0200*/  @UP0 USHF.R.S32.HI UR5, URZ, 0x1f, UR4 ;  /* 0x0000001f3f050899 */ /* 0x000fe20008011404 */
[----:B------:R-:W-:-:S03]  /*0210*/  @UP0 UMOV UR6, UR9 ;  /* 0x0000000900060c82 */ /* 0x000fc60008000000 */
[----:B------:R-:W-:Y:S01]  /*0220*/  @UP0 ULEA.HI UR5, UR5, UR4, URZ, 0x6 ;  /* 0x0000000405050291 */ /* 0x000fe2000f8f303f */
[----:B------:R-:W-:Y:S02]  /*0230*/  @UP0 UMOV UR7, UR14 ;  /* 0x0000000e00070c82 */ /* 0x000fe40008000000 */
[----:B------:R-:W-:Y:S01]  /*0240*/  UMOV UR4, URZ ;  /* 0x0000003f00047c82 */ /* 0x000fe20008000000 */
[----:B------:R-:W-:Y:S01]  /*0250*/  @UP0 ULOP3.LUT UR4, UR5, 0xffffffc0, URZ, 0xc0, !UPT ;  /* 0xffffffc005040892 */ /* 0x000fe2000f8ec03f */
[----:B-1--4-:R-:W-:Y:S11]  /*0260*/  @P1 BRA `(.L_x_1117) ;  /* 0x0000000000181947 */ /* 0x012ff60003800000 */
[----:B------:R-:W-:Y:S05]  /*0270*/  @!P0 BRA `(.L_x_1117) ;  /* 0x0000000000148947 */ /* 0x000fea0003800000 */
[----:B------:R-:W2:Y:S04]  /*0280*/  LDG.E R4, desc[UR10][R2.64] ;  /* 0x0000000a02047981 */ /* 0x000ea8000c1e1900 */
[----:B------:R-:W3:Y:S01]  /*0290*/  LDG.E R0, desc[UR10][R2.64+0x4] ;  /* 0x0000040a02007981 */ /* 0x000ee2000c1e1900 */
[----:B--2---:R-:W-:Y:S02]  /*02a0*/  R2UR UR5, R4 ;  /* 0x00000000040572ca */ /* 0x004fe400000e0000 */
[----:B---3--:R-:W-:-:S13]  /*02b0*/  R2UR UR8, R0 ;  /* 0x00000000000872ca */ /* 0x008fda00000e0000 */
[----:B------:R-:W-:-:S12]  /*02c0*/  UIADD3 UR8, -UR5, UR8, URZ ;  /* 0x0000000805087290 */ /* 0x000fd8000fffe13f */
.L_x_1117:
[----:B------:R-:W-:Y:S01]  /*02d0*/  UISETP.NE.U32.AND UP0, UPT, UR18, URZ, UPT ;  /* 0x0000003f1200728c */ /* 0x000fe2000bf05070 */
[----:B------:R-:W-:-:S03]  /*02e0*/  MOV R0, UR15 ;  /* 0x0000000f00007c02 */ /* 0x000fc60008000f00 */
[----:B------:R-:W-:Y:S01]  /*02f0*/  UISETP.NE.AND.EX UP0, UPT, UR19, URZ, UPT, UP0 ;  /* 0x0000003f1300728c */ /* 0x000fe2000bf05300 */
[----:B------:R-:W-:-:S05]  /*0300*/  ISETP.GE.AND P1, PT, R0, UR8, PT ;  /* 0x0000000800007c0c */ /* 0x000fca000bf26270 */
[----:B------:R-:W-:-:S13]  /*0310*/  PLOP3.LUT P0, PT, PT, PT, UP0, 0x80, 0x0 ;  /* 0x000000000000781c */ /* 0x000fda0003f0f008 */
[----:B------:R-:W-:Y:S05]  /*0320*/  @P0 EXIT P1 ;  /* 0x000000000000094d */ /* 0x000fea0000800000 */
[----:B------:R-:W-:Y:S01]  /*0330*/  UIADD3 UR20, -UR15, UR8, URZ ;  /* 0x000000080f147290 */ /* 0x000fe2000fffe13f */
[----:B------:R-:W-:Y:S01]  /*0340*/  SHF.R.S32.HI R36, RZ, 0x1f, R7 ;  /* 0x0000001fff247819 */ /* 0x000fe20000011407 */
[----:B------:R-:W-:Y:S01]  /*0350*/  USHF.R.S32.HI UR5, URZ, 0x1f, UR12 ;  /* 0x0000001f3f057899 */ /* 0x000fe2000801140c */
[----:B------:R-:W-:Y:S01]  /*0360*/  BSSY B0, `(.L_x_1118) ;  /* 0x0000025000007945 */ /* 0x000fe20003800000 */
[----:B------:R-:W-:Y:S01]  /*0370*/  USHF.R.S32.HI UR14, URZ, 0x1f, UR16 ;  /* 0x0000001f3f0e7899 */ /* 0x000fe20008011410 */
[----:B------:R-:W-:Y:S01]  /*0380*/  LEA.HI R36, R36, R7, RZ, 0x4 ;  /* 0x0000000724247211 */ /* 0x000fe200078f20ff */
[----:B------:R-:W-:Y:S01]  /*0390*/  USEL UR17, UR12, URZ, !UP0 ;  /* 0x0000003f0c117287 */ /* 0x000fe2000c000000 */
[C---:B------:R-:W-:Y:S01]  /*03a0*/  ISETP.GE.AND P0, PT, R7.reuse, UR20, PT ;  /* 0x0000001407007c0c */ /* 0x040fe2000bf06270 */
[----:B------:R-:W-:Y:S01]  /*03b0*/  USEL UR5, UR5, URZ, !UP0 ;  /* 0x0000003f05057287 */ /* 0x000fe2000c000000 */
[----:B------:R-:W-:Y:S02]  /*03c0*/  SHF.R.S32.HI R0, RZ, 0x4, R36 ;  /* 0x00000004ff007819 */ /* 0x000fe40000011424 */
[----:B------:R-:W-:-:S02]  /*03d0*/  ISETP.GT.OR P0, PT, R7, 0x3f, P0 ;  /* 0x0000003f0700780c */ /* 0x000fc40000704670 */
[----:B------:R-:W-:Y:S02]  /*03e0*/  LOP3.LUT R10, R36, 0xfffffff0, RZ, 0xc0, !PT ;  /* 0xfffffff0240a7812 */ /* 0x000fe400078ec0ff */
[----:B------:R-:W-:Y:S02]  /*03f0*/  SHF.R.S32.HI R2, RZ, 0x1f, R0 ;  /* 0x0000001fff027819 */ /* 0x000fe40000011400 */
[----:B------:R-:W-:Y:S02]  /*0400*/  IADD3 R72, P1, R0, UR6, RZ ;  /* 0x0000000600487c10 */ /* 0x000fe4000ff3e0ff */
[----:B------:R-:W-:Y:S02]  /*0410*/  MOV R12, 0x7f800000 ;  /* 0x7f800000000c7802 */ /* 0x000fe40000000f00 */
[----:B------:R-:W-:Y:S02]  /*0420*/  MOV R11, UR13 ;  /* 0x0000000d000b7c02 */ /* 0x000fe40008000f00 */
[----:B------:R-:W-:-:S02]  /*0430*/  IADD3 R10, -R10, R7, RZ ;  /* 0x000000070a0a7210 */ /* 0x000fc40007ffe1ff */
[----:B------:R-:W-:Y:S01]  /*0440*/  IADD3.X R73, R2, UR7, RZ, P1, !PT ;  /* 0x0000000702497c10 */ /* 0x000fe20008ffe4ff */
[----:B------:R-:W-:Y:S06]  /*0450*/  @P0 BRA `(.L_x_1119) ;  /* 0x0000000000540947 */ /* 0x000fec0003800000 */
[----:B------:R-:W0:Y:S01]  /*0460*/  LDC.64 R8, c[0x0][0x290] ;  /* 0x0000a400ff087b82 */ /* 0x000e220000000a00 */
[----:B------:R-:W-:Y:S02]  /*0470*/  USHF.R.S32.HI UR9, URZ, 0x1f, UR15 ;  /* 0x0000001f3f097899 */ /* 0x000fe4000801140f */
[----:B------:R-:W-:Y:S01]  /*0480*/  MOV R2, UR15 ;  /* 0x0000000f00027c02 */ /* 0x000fe20008000f00 */
[----:B------:R-:W-:-:S03]  /*0490*/  ULDC.64 UR18, c[0x0][0x298] ;  /* 0x0000a60000127ab9 */ /* 0x000fc60000000a00 */
[--C-:B------:R-:W-:Y:S02]  /*04a0*/  IADD3 R2, P0, P1, R2, UR6, R7.reuse ;  /* 0x0000000602027c10 */ /* 0x100fe4000f91e007 */
[----:B------:R-:W-:Y:S02]  /*04b0*/  SHF.R.S32.HI R7, RZ, 0x1f, R7 ;  /* 0x0000001fff077819 */ /* 0x000fe40000011407 */
[----:B------:R-:W-:Y:S01]  /*04c0*/  MOV R6, UR9 ;  /* 0x0000000900067c02 */ /* 0x000fe20008000f00 */
[----:B------:R-:W-:-:S03]  /*04d0*/  UIMAD UR9, UR5, UR18, URZ ;  /* 0x00000012050972a4 */ /* 0x000fc6000f8e023f */
[----:B------:R-:W-:Y:S01]  /*04e0*/  IADD3.X R3, R6, UR7, R7, P0, P1 ;  /* 0x0000000706037c10 */ /* 0x000fe200087e2407 */
[----:B------:R-:W-:Y:S01]  /*04f0*/  UIMAD UR9, UR17, UR19, UR9 ;  /* 0x00000013110972a4 */ /* 0x000fe2000f8e0209 */
[C---:B0-----:R-:W-:Y:S02]  /*0500*/  IMAD R4, R8.reuse, UR14, RZ ;  /* 0x0000000e08047c24 */ /* 0x041fe4000f8e02ff */
[----:B------:R-:W-:-:S04]  /*0510*/  IMAD.WIDE.U32 R2, R8, UR16, R2 ;  /* 0x0000001008027c25 */ /* 0x000fc8000f8e0002 */
[----:B------:R-:W-:-:S05]  /*0520*/  IMAD R5, R9, UR16, R4 ;  /* 0x0000001009057c24 */ /* 0x000fca000f8e0204 */
[----:B------:R-:W-:Y:S02]  /*0530*/  IADD3 R3, R3, R5, RZ ;  /* 0x0000000503037210 */ /* 0x000fe40007ffe0ff */
[----:B------:R-:W-:Y:S01]  /*0540*/  MOV R5, UR18 ;  /* 0x0000001200057c02 */ /* 0x000fe20008000f00 */
[----:B------:R-:W-:-:S04]  /*0550*/  ULDC.64 UR18, c[0x0][0x288] ;  /* 0x0000a20000127ab9 */ /* 0x000fc80000000a00 */
[----:B------:R-:W-:-:S05]  /*0560*/  IMAD.WIDE.U32 R2, R5, UR17, R2 ;  /* 0x0000001105027c25 */ /* 0x000fca000f8e0002 */
[----:B------:R-:W-:Y:S02]  /*0570*/  IADD3 R3, R3, UR9, RZ ;  /* 0x0000000903037c10 */ /* 0x000fe4000fffe0ff */
[----:B------:R-:W-:-:S04]  /*0580*/  LEA R12, P0, R2, UR18, 0x2 ;  /* 0x00000012020c7c11 */ /* 0x000fc8000f8010ff */
[----:B------:R-:W-:-:S05]  /*0590*/  LEA.HI.X R13, R2, UR19, R3, 0x2, P0 ;  /* 0x00000013020d7c11 */ /* 0x000fca00080f1403 */
[----:B------:R0:W5:Y:S04]  /*05a0*/  LDG.E R12, desc[UR10][R12.64] ;  /* 0x0000000a0c0c7981 */ /* 0x000168000c1e1900 */
.L_x_1119:
[----:B------:R-:W-:Y:S05]  /*05b0*/  BSYNC B0 ;  /* 0x0000000000007941 */ /* 0x000fea0003800000 */
.L_x_1118:
[----:B------:R-:W-:Y:S01]  /*05c0*/  ISETP.GE.AND P1, PT, R0, UR20, PT ;  /* 0x0000001400007c0c */ /* 0x000fe2000bf26270 */
[----:B------:R-:W-:Y:S01]  /*05d0*/  BSSY B0, `(.L_x_1120) ;  /* 0x0000022000007945 */ /* 0x000fe20003800000 */
[----:B------:R-:W-:Y:S01]  /*05e0*/  IMAD.WIDE R72, R11, 0x40, R72 ;  /* 0x000000400b487825 */ /* 0x000fe200078e0248 */
[----:B------:R-:W-:Y:S02]  /*05f0*/  CS2R R4, SRZ ;  /* 0x0000000000047805 */ /* 0x000fe4000001ff00 */
[----:B------:R-:W-:Y:S02]  /*0600*/  CS2R R6, SRZ ;  /* 0x0000000000067805 */ /* 0x000fe4000001ff00 */
[----:B------:R-:W-:Y:S02]  /*0610*/  CS2R R16, SRZ ;  /* 0x0000000000107805 */ /* 0x000fe4000001ff00 */
[----:B------:R-:W-:-:S04]  /*0620*/  CS2R R18, SRZ ;  /* 0x0000000000127805 */ /* 0x000fc8000001ff00 */
[----:B------:R-:W-:Y:S05]  /*0630*/  @P1 BRA `(.L_x_1121) ;  /* 0x00000000006c1947 */ /* 0x000fea0003800000 */
[----:B------:R-:W1:Y:S01]  /*0640*/  LDC.64 R14, c[0x0][0x230] ;  /* 0x00008c00ff0e7b82 */ /* 0x000e620000000a00 */
[----:B------:R-:W-:Y:S01]  /*0650*/  SHF.L.U32 R8, R10, 0x3, RZ ;  /* 0x000000030a087819 */ /* 0x000fe200000006ff */
[----:B------:R-:W-:Y:S02]  /*0660*/  ULDC.64 UR18, c[0x0][0x238] ;  /* 0x00008e0000127ab9 */ /* 0x000fe40000000a00 */
[----:B------:R-:W-:Y:S01]  /*0670*/  UIMAD UR6, UR5, UR18, URZ ;  /* 0x00000012050672a4 */ /* 0x000fe2000f8e023f */
[----:B------:R-:W-:-:S03]  /*0680*/  SHF.R.S32.HI R9, RZ, 0x1f, R8 ;  /* 0x0000001fff097819 */ /* 0x000fc60000011408 */
[----:B------:R-:W-:Y:S01]  /*0690*/  UIMAD UR6, UR17, UR19, UR6 ;  /* 0x00000013110672a4 */ /* 0x000fe2000f8e0206 */
[----:B-1----:R-:W-:-:S04]  /*06a0*/  IMAD R2, R14, UR14, RZ ;  /* 0x0000000e0e027c24 */ /* 0x002fc8000f8e02ff */
[----:B------:R-:W-:Y:S02]  /*06b0*/  IMAD R11, R15, UR16, R2 ;  /* 0x000000100f0b7c24 */ /* 0x000fe4000f8e0202 */
[----:B------:R-:W-:Y:S01]  /*06c0*/  IMAD.WIDE.U32 R2, R14, UR16, R8 ;  /* 0x000000100e027c25 */ /* 0x000fe2000f8e0008 */
[----:B------:R-:W-:Y:S01]  /*06d0*/  MOV R9, UR18 ;  /* 0x0000001200097c02 */ /* 0x000fe20008000f00 */
[----:B------:R-:W-:-:S03]  /*06e0*/  ULDC.64 UR18, c[0x0][0x228] ;  /* 0x00008a0000127ab9 */ /* 0x000fc60000000a00 */
[----:B------:R-:W-:Y:S02]  /*06f0*/  IADD3 R3, R3, R11, RZ ;  /* 0x0000000b03037210 */ /* 0x000fe40007ffe0ff */
[----:B------:R-:W-:Y:S01]  /*0700*/  IADD3 R11, R8, 0x80, RZ ;  /* 0x00000080080b7810 */ /* 0x000fe20007ffe0ff */
[----:B------:R-:W-:-:S04]  /*0710*/  IMAD.WIDE.U32 R2, R9, UR17, R2 ;  /* 0x0000001109027c25 */ /* 0x000fc8000f8e0002 */
[----:B------:R-:W-:Y:S01]  /*0720*/  IMAD R9, R73, UR18, RZ ;  /* 0x0000001249097c24 */ /* 0x000fe2000f8e02ff */
[----:B------:R-:W-:Y:S01]  /*0730*/  IADD3 R3, R3, UR6, RZ ;  /* 0x0000000603037c10 */ /* 0x000fe2000fffe0ff */
[----:B------:R-:W-:Y:S02]  /*0740*/  ULDC UR6, c[0x0][0x21c] ;  /* 0x0000870000067ab9 */ /* 0x000fe40000000800 */
[----:B------:R-:W-:Y:S01]  /*0750*/  IMAD R9, R72, UR19, R9 ;  /* 0x0000001348097c24 */ /* 0x000fe2000f8e0209 */
[----:B------:R-:W-:Y:S01]  /*0760*/  ISETP.GE.AND P0, PT, R8, UR6, PT ;  /* 0x0000000608007c0c */ /* 0x000fe2000bf06270 */
[----:B------:R-:W-:Y:S01]  /*0770*/  IMAD.WIDE.U32 R2, R72, UR18, R2 ;  /* 0x0000001248027c25 */ /* 0x000fe2000f8e0002 */
[----:B------:R-:W-:Y:S01]  /*0780*/  ISETP.GE.AND P2, PT, R11, UR6, PT ;  /* 0x000000060b007c0c */ /* 0x000fe2000bf46270 */
[----:B------:R-:W-:-:S03]  /*0790*/  ULDC.64 UR6, c[0x0][0x210] ;  /* 0x0000840000067ab9 */ /* 0x000fc60000000a00 */
[----:B------:R-:W-:Y:S02]  /*07a0*/  IADD3 R3, R3, R9, RZ ;  /* 0x0000000903037210 */ /* 0x000fe40007ffe0ff */
[----:B------:R-:W-:-:S04]  /*07b0*/  LEA R8, P3, R2, UR6, 0x1 ;  /* 0x0000000602087c11 */ /* 0x000fc8000f8608ff */
[----:B------:R-:W-:-:S05]  /*07c0*/  LEA.HI.X R9, R2, UR7, R3, 0x1, P3 ;  /* 0x0000000702097c11 */ /* 0x000fca00098f0c03 */
[----:B------:R1:W5:Y:S04]  /*07d0*/  @!P0 LDG.E.128 R4, desc[UR10][R8.64] ;  /* 0x0000000a08048981 */ /* 0x000368000c1e1d00 */
[----:B------:R1:W5:Y:S02]  /*07e0*/  @!P2 LDG.E.128 R16, desc[UR10][R8.64+0x100] ;  /* 0x0001000a0810a981 */ /* 0x000364000c1e1d00 */
.L_x_1121:
[----:B------:R-:W-:Y:S05]  /*07f0*/  BSYNC B0 ;  /* 0x0000000000007941 */ /* 0x000fea0003800000 */
.L_x_1120:
[----:B------:R-:W-:Y:S01]  /*0800*/  UIMAD UR9, UR13, -0x40, UR8 ;  /* 0xffffffc00d0978a4 */ /* 0x000fe2000f8e0208 */
[----:B------:R-:W-:Y:S01]  /*0810*/  IADD3 R0, R0, 0x10, RZ ;  /* 0x0000001000007810 */ /* 0x000fe20007ffe0ff */
[----:B------:R-:W-:Y:S01]  /*0820*/  BSSY B0, `(.L_x_1122) ;  /* 0x0000042000007945 */ /* 0x000fe20003800000 */
[----:B-----5:R-:W-:Y:S02]  /*0830*/  MOV R42, R4 ;  /* 0x00000004002a7202 */ /* 0x020fe40000000f00 */
[----:B------:R-:W-:Y:S02]  /*0840*/  CS2R R20, SRZ ;  /* 0x0000000000147805 */ /* 0x000fe4000001ff00 */
[----:B------:R-:W-:Y:S02]  /*0850*/  MOV R41, R5 ;  /* 0x0000000500297202 */ /* 0x000fe40000000f00 */
[----:B------:R-:W-:Y:S02]  /*0860*/  CS2R R4, SRZ ;  /* 0x0000000000047805 */ /* 0x000fe4000001ff00 */
[----:B------:R-:W-:-:S02]  /*0870*/  ISETP.GE.AND P0, PT, R0, UR9, PT ;  /* 0x0000000900007c0c */ /* 0x000fc4000bf06270 */
[----:B------:R-:W-:Y:S02]  /*0880*/  CS2R R22, SRZ ;  /* 0x0000000000167805 */ /* 0x000fe4000001ff00 */
[----:B-1----:R-:W-:Y:S02]  /*0890*/  MOV R8, R6 ;  /* 0x0000000600087202 */ /* 0x002fe40000000f00 */
[----:B------:R-:W-:Y:S02]  /*08a0*/  MOV R11, R7 ;  /* 0x00000007000b7202 */ /* 0x000fe40000000f00 */
[----:B------:R-:W-:-:S05]  /*08b0*/  CS2R R6, SRZ ;  /* 0x0000000000067805 */ /* 0x000fca000001ff00 */
[----:B------:R-:W-:Y:S05]  /*08c0*/  @P0 BRA `(.L_x_1123) ;  /* 0x0000000000dc0947 */ /* 0x000fea0003800000 */
[----:B------:R-:W1:Y:S01]  /*08d0*/  LDC R3, c[0x0][0x21c] ;  /* 0x00008700ff037b82 */ /* 0x000e620000000800 */
[----:B------:R-:W-:Y:S01]  /*08e0*/  SHF.L.U32 R14, R10, 0x3, RZ ;  /* 0x000000030a0e7819 */ /* 0x000fe200000006ff */
[----:B------:R-:W-:Y:S03]  /*08f0*/  BSSY B1, `(.L_x_1124) ;  /* 0x000001c000017945 */ /* 0x000fe60003800000 */
[C---:B------:R-:W-:Y:S02]  /*0900*/  IADD3 R0, R14.reuse, 0x80, RZ ;  /* 0x000000800e007810 */ /* 0x040fe40007ffe0ff */
[-C--:B-1----:R-:W-:Y:S02]  /*0910*/  ISETP.GE.AND P0, PT, R14, R3.reuse, PT ;  /* 0x000000030e00720c */ /* 0x082fe40003f06270 */
[----:B------:R-:W-:-:S11]  /*0920*/  ISETP.GE.AND P2, PT, R0, R3, PT ;  /* 0x000000030000720c */ /* 0x000fd60003f46270 */
[----:B------:R-:W-:Y:S05]  /*0930*/  @P0 BRA `(.L_x_1125) ;  /* 0x00000000005c0947 */ /* 0x000fea0003800000 */
[----:B------:R-:W1:Y:S01]  /*0940*/  LDC.64 R4, c[0x0][0x230] ;  /* 0x00008c00ff047b82 */ /* 0x000e620000000a00 */
[----:B------:R-:W-:Y:S01]  /*0950*/  SHF.R.S32.HI R15, RZ, 0x1f, R14 ;  /* 0x0000001fff0f7819 */ /* 0x000fe2000001140e */
[----:B------:R-:W-:Y:S02]  /*0960*/  ULDC.64 UR18, c[0x0][0x238] ;  /* 0x00008e0000127ab9 */ /* 0x000fe40000000a00 */
[----:B------:R-:W-:Y:S02]  /*0970*/  UIMAD UR6, UR5, UR18, URZ ;  /* 0x00000012050672a4 */ /* 0x000fe4000f8e023f */
[----:B------:R-:W-:Y:S02]  /*0980*/  MOV R7, UR18 ;  /* 0x0000001200077c02 */ /* 0x000fe40008000f00 */
[----:B------:R-:W-:-:S03]  /*0990*/  UIMAD UR6, UR17, UR19, UR6 ;  /* 0x00000013110672a4 */ /* 0x000fc6000f8e0206 */
[----:B------:R-:W-:Y:S01]  /*09a0*/  ULDC.64 UR18, c[0x0][0x228] ;  /* 0x00008a0000127ab9 */ /* 0x000fe20000000a00 */
[C---:B-1----:R-:W-:Y:S02]  /*09b0*/  IMAD R0, R4.reuse, UR14, RZ ;  /* 0x0000000e04007c24 */ /* 0x042fe4000f8e02ff */
[----:B------:R-:W-:-:S04]  /*09c0*/  IMAD.WIDE.U32 R2, R4, UR16, R14 ;  /* 0x0000001004027c25 */ /* 0x000fc8000f8e000e */
[----:B------:R-:W-:-:S05]  /*09d0*/  IMAD R5, R5, UR16, R0 ;  /* 0x0000001005057c24 */ /* 0x000fca000f8e0200 */
[----:B------:R-:W-:Y:S02]  /*09e0*/  IADD3 R3, R3, R5, RZ ;  /* 0x0000000503037210 */ /* 0x000fe40007ffe0ff */
[----:B------:R-:W-:Y:S01]  /*09f0*/  IADD3 R5, P0, R72, 0x10, RZ ;  /* 0x0000001048057810 */ /* 0x000fe20007f1e0ff */
[----:B------:R-:W-:-:S03]  /*0a00*/  IMAD.WIDE.U32 R2, R7, UR17, R2 ;  /* 0x0000001107027c25 */ /* 0x000fc6000f8e0002 */
[----:B------:R-:W-:Y:S02]  /*0a10*/  IADD3.X R0, RZ, R73, RZ, P0, !PT ;  /* 0x00000049ff007210 */ /* 0x000fe400007fe4ff */
[----:B------:R-:W-:-:S03]  /*0a20*/  IADD3 R3, R3, UR6, RZ ;  /* 0x0000000603037c10 */ /* 0x000fc6000fffe0ff */
[----:B------:R-:W-:Y:S01]  /*0a30*/  IMAD R0, R0, UR18, RZ ;  /* 0x0000001200007c24 */ /* 0x000fe2000f8e02ff */
[----:B------:R-:W-:-:S03]  /*0a40*/  ULDC.64 UR6, c[0x0][0x210] ;  /* 0x0000840000067ab9 */ /* 0x000fc60000000a00 */
[C---:B------:R-:W-:Y:S02]  /*0a50*/  IMAD R7, R5.reuse, UR19, R0 ;  /* 0x0000001305077c24 */ /* 0x040fe4000f8e0200 */
[----:B------:R-:W-:-:S05]  /*0a60*/  IMAD.WIDE.U32 R2, R5, UR18, R2 ;  /* 0x0000001205027c25 */ /* 0x000fca000f8e0002 */
[----:B------:R-:W-:Y:S02]  /*0a70*/  IADD3 R3, R3, R7, RZ ;  /* 0x0000000703037210 */ /* 0x000fe40007ffe0ff */
[----:B------:R-:W-:-:S04]  /*0a80*/  LEA R4, P0, R2, UR6, 0x1 ;  /* 0x0000000602047c11 */ /* 0x000fc8000f8008ff */
[----:B------:R-:W-:-:S06]  /*0a90*/  LEA.HI.X R5, R2, UR7, R3, 0x1, P0 ;  /* 0x0000000702057c11 */ /* 0x000fcc00080f0c03 */
[----:B------:R-:W5:Y:S03]  /*0aa0*/  LDG.E.128 R4, desc[UR10][R4.64] ;  /* 0x0000000a04047981 */ /* 0x000f66000c1e1d00 */
.L_x_1125:
[----:B------:R-:W-:Y:S05]  /*0ab0*/  BSYNC B1 ;  /* 0x0000000000017941 */ /* 0x000fea0003800000 */
.L_x_1124:
        /* <DEDUP_REMOVED lines=24> */
.L_x_1123:
[----:B------:R-:W-:Y:S05]  /*0c40*/  BSYNC B0 ;  /* 0x0000000000007941 */ /* 0x000fea0003800000 */
.L_x_1122:
[----:B------:R-:W-:Y:S01]  /*0c50*/  LEA.HI.SX32 R0, R36, 0x20, 0x1c ;  /* 0x0000002024007811 */ /* 0x000fe200078fe2ff */
[----:B------:R-:W-:Y:S01]  /*0c60*/  BSSY B0, `(.L_x_1126) ;  /* 0x0000040000007945 */ /* 0x000fe20003800000 */
[----:B-----5:R-:W-:Y:S02]  /*0c70*/  MOV R40, R4 ;  /* 0x0000000400287202 */ /* 0x020fe40000000f00 */
[----:B------:R-:W-:Y:S02]  /*0c80*/  CS2R R28, SRZ ;  /* 0x00000000001c7805 */ /* 0x000fe4000001ff00 */
[----:B------:R-:W-:Y:S02]  /*0c90*/  ISETP.GE.AND P2, PT, R0, UR9, PT ;  /* 0x0000000900007c0c */ /* 0x000fe4000bf46270 */
[----:B------:R-:W-:Y:S02]  /*0ca0*/  CS2R R30, SRZ ;  /* 0x00000000001e7805 */ /* 0x000fe4000001ff00 */
[----:B------:R-:W-:-:S02]  /*0cb0*/  MOV R9, R5 ;  /* 0x0000000500097202 */ /* 0x000fc40000000f00 */
[----:B------:R-:W-:Y:S02]  /*0cc0*/  CS2R R24, SRZ ;  /* 0x0000000000187805 */ /* 0x000fe4000001ff00 */
        /* <DEDUP_REMOVED lines=11> */
[----:B------:R-:W-:Y:S01]  /*0d80*/  ULDC.64 UR18, c[0x0][0x238] ;  /* 0x00008e0000127ab9 */ /* 0x000fe20000000a00 */
[----:B0-----:R-:W-:Y:S01]  /*0d90*/  IADD3 R13, P0, R72, 0x20, RZ ;  /* 0x00000020480d7810 */ /* 0x001fe20007f1e0ff */
[----:B------:R-:W-:-:S04]  /*0da0*/  UIMAD UR6, UR5, UR18, URZ ;  /* 0x00000012050672a4 */ /* 0x000fc8000f8e023f */
[----:B------:R-:W-:Y:S01]  /*0db0*/  UIMAD UR6, UR17, UR19, UR6 ;  /* 0x00000013110672a4 */ /* 0x000fe2000f8e0206 */
[C---:B-1----:R-:W-:Y:S02]  /*0dc0*/  IMAD R0, R14.reuse, UR14, RZ ;  /* 0x0000000e0e007c24 */ /* 0x042fe4000f8e02ff */
[----:B------:R-:W-:-:S04]  /*0dd0*/  IMAD.WIDE.U32 R2, R14, UR16, R4 ;  /* 0x000000100e027c25 */ /* 0x000fc8000f8e0004 */
[----:B------:R-:W-:Y:S01]  /*0de0*/  IMAD R15, R15, UR16, R0 ;  /* 0x000000100f0f7c24 */ /* 0x000fe2000f8e0200 */
[----:B------:R-:W-:-:S04]  /*0df0*/  IADD3.X R0, RZ, R73, RZ, P0, !PT ;  /* 0x00000049ff007210 */ /* 0x000fc800007fe4ff */
[----:B------:R-:W-:Y:S02]  /*0e00*/  IADD3 R3, R3, R15, RZ ;  /* 0x0000000f03037210 */ /* 0x000fe40007ffe0ff */
[----:B------:R-:W-:Y:S01]  /*0e10*/  MOV R15, UR18 ;  /* 0x00000012000f7c02 */ /* 0x000fe20008000f00 */
[----:B------:R-:W-:Y:S02]  /*0e20*/  ULDC.64 UR18, c[0x0][0x228] ;  /* 0x00008a0000127ab9 */ /* 0x000fe40000000a00 */
[----:B------:R-:W-:Y:S02]  /*0e30*/  IMAD R0, R0, UR18, RZ ;  /* 0x0000001200007c24 */ /* 0x000fe4000f8e02ff */
[----:B------:R-:W-:-:S04]  /*0e40*/  IMAD.WIDE.U32 R2, R15, UR17, R2 ;  /* 0x000000110f027c25 */ /* 0x000fc8000f8e0002 */
[----:B------:R-:W-:Y:S01]  /*0e50*/  IMAD R15, R13, UR19, R0 ;  /* 0x000000130d0f7c24 */ /* 0x000fe2000f8e0200 */
[----:B------:R-:W-:Y:S01]  /*0e60*/  IADD3 R3, R3, UR6, RZ ;  /* 0x0000000603037c10 */ /* 0x000fe2000fffe0ff */
[----:B------:R-:W-:Y:S02]  /*0e70*/  ULDC.64 UR6, c[0x0][0x210] ;  /* 0x0000840000067ab9 */ /* 0x000fe40000000a00 */
[----:B------:R-:W-:-:S05]  /*0e80*/  IMAD.WIDE.U32 R2, R13, UR18, R2 ;  /* 0x000000120d027c25 */ /* 0x000fca000f8e0002 */
[----:B------:R-:W-:Y:S02]  /*0e90*/  IADD3 R3, R3, R15, RZ ;  /* 0x0000000f03037210 */ /* 0x000fe40007ffe0ff */
[----:B------:R-:W-:-:S04]  /*0ea0*/  LEA R28, P0, R2, UR6, 0x1 ;  /* 0x00000006021c7c11 */ /* 0x000fc8000f8008ff */
[----:B------:R-:W-:-:S06]  /*0eb0*/  LEA.HI.X R29, R2, UR7, R3, 0x1, P0 ;  /* 0x00000007021d7c11 */ /* 0x000fcc00080f0c03 */
[----:B------:R-:W5:Y:S03]  /*0ec0*/  LDG.E.128 R28, desc[UR10][R28.64] ;  /* 0x0000000a1c1c7981 */ /* 0x000f66000c1e1d00 */
.L_x_1129:
[----:B------:R-:W-:Y:S05]  /*0ed0*/  BSYNC B1 ;  /* 0x0000000000017941 */ /* 0x000fea0003800000 */
.L_x_1128:
[----:B------:R-:W-:Y:S05]  /*0ee0*/  @P3 BRA `(.L_x_1127) ;  /* 0x00000000005c3947 */ /* 0x000fea0003800000 */
[----:B------:R-:W1:Y:S01]  /*0ef0*/  LDC.64 R2, c[0x0][0x230] ;  /* 0x00008c00ff027b82 */ /* 0x000e620000000a00 */
[----:B------:R-:W-:Y:S01]  /*0f00*/  SHF.R.S32.HI R5, RZ, 0x1f, R4 ;  /* 0x0000001fff057819 */ /* 0x000fe20000011404 */
[----:B------:R-:W-:Y:S02]  /*0f10*/  ULDC.64 UR18, c[0x0][0x238] ;  /* 0x00008e0000127ab9 */ /* 0x000fe40000000a00 */
[----:B------:R-:W-:Y:S02]  /*0f20*/  UIMAD UR6, UR5, UR18, URZ ;  /* 0x00000012050672a4 */ /* 0x000fe4000f8e023f */
[----:B0-----:R-:W-:Y:S02]  /*0f30*/  MOV R13, UR18 ;  /* 0x00000012000d7c02 */ /* 0x001fe40008000f00 */
        /* <DEDUP_REMOVED lines=18> */
.L_x_1127:
[----:B------:R-:W-:Y:S05]  /*1060*/  BSYNC B0 ;  /* 0x0000000000007941 */ /* 0x000fea0003800000 */
.L_x_1126:
[----:B------:R-:W1:Y:S01]  /*1070*/  LDC.64 R38, c[0x0][0x250] ;  /* 0x00009400ff267b82 */ /* 0x000e620000000a00 */
[--C-:B------:R-:W-:Y:S01]  /*1080*/  HADD2.F32 R46, -RZ, R21.reuse.H0_H0 ;  /* 0x20000015ff2e7230 */ /* 0x100fe20000004100 */
[----:B------:R-:W-:Y:S01]  /*1090*/  SHF.L.U32 R74, R10, 0x3, RZ ;  /* 0x000000030a4a7819 */ /* 0x000fe200000006ff */
[----:B------:R-:W-:Y:S01]  /*10a0*/  HADD2.F32 R47, -RZ, R21.H1_H1 ;  /* 0x30000015ff2f7230 */ /* 0x000fe20000004100 */
[----:B------:R-:W-:Y:S01]  /*10b0*/  LEA.HI.SX32 R21, R36, 0x30, 0x1c ;  /* 0x0000003024157811 */ /* 0x000fe200078fe2ff */
[--C-:B------:R-:W-:Y:S01]  /*10c0*/  HADD2.F32 R44, -RZ, R20.reuse.H0_H0 ;  /* 0x20000014ff2c7230 */ /* 0x100fe20000004100 */
[----:B------:R-:W-:Y:S01]  /*10d0*/  SHF.R.S32.HI R75, RZ, 0x1f, R74 ;  /* 0x0000001fff4b7819 */ /* 0x000fe2000001144a */
[----:B------:R-:W-:Y:S01]  /*10e0*/  HADD2.F32 R45, -RZ, R20.H1_H1 ;  /* 0x30000014ff2d7230 */ /* 0x000fe20000004100 */
[----:B------:R-:W-:Y:S01]  /*10f0*/  ISETP.GE.AND P0, PT, R21, UR9, PT ;  /* 0x0000000915007c0c */ /* 0x000fe2000bf06270 */
[--C-:B------:R-:W-:Y:S01]  /*1100*/  HADD2.F32 R0, -RZ, R16.reuse.H0_H0 ;  /* 0x20000010ff007230 */ /* 0x100fe20000004100 */
[----:B------:R-:W-:Y:S01]  /*1110*/  BSSY B0, `(.L_x_1130) ;  /* 0x000003b000007945 */ /* 0x000fe20003800000 */
[----:B0-----:R-:W-:Y:S01]  /*1120*/  HADD2.F32 R13, -RZ, R16.H1_H1 ;  /* 0x30000010ff0d7230 */ /* 0x001fe20000004100 */
[----:B-----5:R-:W-:Y:S01]  /*1130*/  MOV R4, R28 ;  /* 0x0000001c00047202 */ /* 0x020fe20000000f00 */
[--C-:B------:R-:W-:Y:S01]  /*1140*/  HADD2.F32 R14, -RZ, R17.reuse.H0_H0 ;  /* 0x20000011ff0e7230 */ /* 0x100fe20000004100 */
[----:B------:R-:W-:Y:S01]  /*1150*/  MOV R5, R29 ;  /* 0x0000001d00057202 */ /* 0x000fe20000000f00 */
[----:B------:R-:W-:Y:S01]  /*1160*/  HADD2.F32 R15, -RZ, R17.H1_H1 ;  /* 0x30000011ff0f7230 */ /* 0x000fe20000004100 */
[----:B------:R-:W-:Y:S01]  /*1170*/  MOV R2, R30 ;  /* 0x0000001e00027202 */ /* 0x000fe20000000f00 */
[--C-:B------:R-:W-:Y:S01]  /*1180*/  HADD2.F32 R16, -RZ, R18.reuse.H0_H0 ;  /* 0x20000012ff107230 */ /* 0x100fe20000004100 */
[----:B------:R-:W-:Y:S01]  /*1190*/  MOV R3, R31 ;  /* 0x0000001f00037202 */ /* 0x000fe20000000f00 */
[----:B------:R-:W-:Y:S01]  /*11a0*/  HADD2.F32 R17, -RZ, R18.H1_H1 ;  /* 0x30000012ff117230 */ /* 0x000fe20000004100 */
[----:B------:R-:W-:Y:S01]  /*11b0*/  CS2R R28, SRZ ;  /* 0x00000000001c7805 */ /* 0x000fe2000001ff00 */
[----:B------:R-:W-:Y:S01]  /*11c0*/  HADD2.F32 R18, -RZ, R19.H0_H0 ;  /* 0x20000013ff127230 */ /* 0x000fe20000004100 */
[----:B------:R-:W-:Y:S01]  /*11d0*/  CS2R R30, SRZ ;  /* 0x00000000001e7805 */ /* 0x000fe2000001ff00 */
[----:B------:R-:W-:-:S02]  /*11e0*/  HADD2.F32 R48, -RZ, R22.H0_H0 ;  /* 0x20000016ff307230 */ /* 0x000fc40000004100 */
[----:B-1----:R-:W-:Y:S02]  /*11f0*/  IMAD R20, R38, UR14, RZ ;  /* 0x0000000e26147c24 */ /* 0x002fe4000f8e02ff */
[----:B------:R-:W-:Y:S02]  /*1200*/  HADD2.F32 R49, -RZ, R22.H1_H1 ;  /* 0x30000016ff317230 */ /* 0x000fe40000004100 */
[--C-:B------:R-:W-:Y:S02]  /*1210*/  HADD2.F32 R50, -RZ, R23.reuse.H0_H0 ;  /* 0x20000017ff327230 */ /* 0x100fe40000004100 */
[----:B------:R-:W-:Y:S01]  /*1220*/  HADD2.F32 R51, -RZ, R23.H1_H1 ;  /* 0x30000017ff337230 */ /* 0x000fe20000004100 */
[----:B------:R-:W-:Y:S01]  /*1230*/  CS2R R22, SRZ ;  /* 0x0000000000167805 */ /* 0x000fe2000001ff00 */
[----:B------:R-:W-:Y:S01]  /*1240*/  IMAD R39, R39, UR16, R20 ;  /* 0x0000001027277c24 */ /* 0x000fe2000f8e0214 */
[----:B------:R-:W-:Y:S01]  /*1250*/  CS2R R20, SRZ ;  /* 0x0000000000147805 */ /* 0x000fe2000001ff00 */
[----:B------:R-:W-:-:S02]  /*1260*/  HADD2.F32 R19, -RZ, R19.H1_H1 ;  /* 0x30000013ff137230 */ /* 0x000fc40000004100 */
[----:B------:R-:W-:-:S04]  /*1270*/  IMAD.WIDE.U32 R32, R38, UR16, R74 ;  /* 0x0000001026207c25 */ /* 0x000fc8000f8e004a */
[--C-:B------:R-:W-:Y:S02]  /*1280*/  HADD2.F32 R52, -RZ, R24.reuse.H0_H0 ;  /* 0x20000018ff347230 */ /* 0x100fe40000004100 */
[----:B------:R-:W-:Y:S02]  /*1290*/  HADD2.F32 R54, -RZ, R24.H1_H1 ;  /* 0x30000018ff367230 */ /* 0x000fe40000004100 */
[--C-:B------:R-:W-:Y:S02]  /*12a0*/  HADD2.F32 R53, -RZ, R25.reuse.H0_H0 ;  /* 0x20000019ff357230 */ /* 0x100fe40000004100 */
[----:B------:R-:W-:Y:S02]  /*12b0*/  HADD2.F32 R62, -RZ, R25.H1_H1 ;  /* 0x30000019ff3e7230 */ /* 0x000fe40000004100 */
[--C-:B------:R-:W-:Y:S02]  /*12c0*/  HADD2.F32 R55, -RZ, R26.reuse.H0_H0 ;  /* 0x2000001aff377230 */ /* 0x100fe40000004100 */
[----:B------:R-:W-:Y:S01]  /*12d0*/  HADD2.F32 R64, -RZ, R26.H1_H1 ;  /* 0x3000001aff407230 */ /* 0x000fe20000004100 */
[----:B------:R-:W-:Y:S06]  /*12e0*/  @P0 BRA `(.L_x_1131) ;  /* 0x0000000000740947 */ /* 0x000fec0003800000 */
[----:B------:R-:W0:Y:S01]  /*12f0*/  LDC.64 R34, c[0x0][0x230] ;  /* 0x00008c00ff227b82 */ /* 0x000e220000000a00 */
[----:B------:R-:W-:Y:S01]  /*1300*/  SHF.L.U32 R24, R10, 0x3, RZ ;  /* 0x000000030a187819 */ /* 0x000fe200000006ff */
[----:B------:R-:W-:Y:S02]  /*1310*/  ULDC.64 UR18, c[0x0][0x238] ;  /* 0x00008e0000127ab9 */ /* 0x000fe40000000a00 */
[----:B------:R-:W-:Y:S01]  /*1320*/  UIMAD UR6, UR5, UR18, URZ ;  /* 0x00000012050672a4 */ /* 0x000fe2000f8e023f */
[----:B------:R-:W-:Y:S02]  /*1330*/  SHF.R.S32.HI R25, RZ, 0x1f, R24 ;  /* 0x0000001fff197819 */ /* 0x000fe40000011418 */
[----:B------:R-:W-:Y:S01]  /*1340*/  IADD3 R38, R24, 0x80, RZ ;  /* 0x0000008018267810 */ /* 0x000fe20007ffe0ff */
[----:B------:R-:W-:Y:S01]  /*1350*/  UIMAD UR6, UR17, UR19, UR6 ;  /* 0x00000013110672a4 */ /* 0x000fe2000f8e0206 */
[----:B0-----:R-:W-:-:S04]  /*1360*/  IMAD R26, R34, UR14, RZ ;  /* 0x0000000e221a7c24 */ /* 0x001fc8000f8e02ff */
[----:B------:R-:W-:Y:S02]  /*1370*/  IMAD R37, R35, UR16, R26 ;  /* 0x0000001023257c24 */ /* 0x000fe4000f8e021a */
[----:B------:R-:W-:Y:S01]  /*1380*/  IMAD.WIDE.U32 R34, R34, UR16, R24 ;  /* 0x0000001022227c25 */ /* 0x000fe2000f8e0018 */
[----:B------:R-:W-:-:S04]  /*1390*/  IADD3 R25, P3, R72, 0x30, RZ ;  /* 0x0000003048197810 */ /* 0x000fc80007f7e0ff */
[----:B------:R-:W-:Y:S02]  /*13a0*/  IADD3 R35, R35, R37, RZ ;  /* 0x0000002523237210 */ /* 0x000fe40007ffe0ff */
[----:B------:R-:W-:Y:S01]  /*13b0*/  MOV R37, UR18 ;  /* 0x0000001200257c02 */ /* 0x000fe20008000f00 */
[----:B------:R-:W-:Y:S01]  /*13c0*/  ULDC.64 UR18, c[0x0][0x228] ;  /* 0x00008a0000127ab9 */ /* 0x000fe20000000a00 */
[----:B------:R-:W-:-:S03]  /*13d0*/  IADD3.X R26, RZ, R73, RZ, P3, !PT ;  /* 0x00000049ff1a7210 */ /* 0x000fc60001ffe4ff */
[----:B------:R-:W-:-:S04]  /*13e0*/  IMAD.WIDE.U32 R34, R37, UR17, R34 ;  /* 0x0000001125227c25 */ /* 0x000fc8000f8e0022 */
[----:B------:R-:W-:Y:S01]  /*13f0*/  IMAD R26, R26, UR18, RZ ;  /* 0x000000121a1a7c24 */ /* 0x000fe2000f8e02ff */
[----:B------:R-:W-:Y:S01]  /*1400*/  IADD3 R35, R35, UR6, RZ ;  /* 0x0000000623237c10 */ /* 0x000fe2000fffe0ff */
[----:B------:R-:W-:Y:S02]  /*1410*/  ULDC UR6, c[0x0][0x21c] ;  /* 0x0000870000067ab9 */ /* 0x000fe40000000800 */
[C---:B------:R-:W-:Y:S01]  /*1420*/  IMAD R37, R25.reuse, UR19, R26 ;  /* 0x0000001319257c24 */ /* 0x040fe2000f8e021a */
        /* <DEDUP_REMOVED lines=9> */
.L_x_1131:
[----:B------:R-:W-:Y:S05]  /*14c0*/  BSYNC B0 ;  /* 0x0000000000007941 */ /* 0x000fea0003800000 */
.L_x_1130:
[----:B------:R-:W-:Y:S01]  /*14d0*/  ULDC.64 UR6, c[0x0][0x258] ;  /* 0x0000960000067ab9 */ /* 0x000fe20000000a00 */
[----:B------:R-:W-:Y:S01]  /*14e0*/  IADD3 R33, R33, R39, RZ ;  /* 0x0000002721217210 */ /* 0x000fe20007ffe0ff */
[----:B------:R-:W-:Y:S01]  /*14f0*/  BSSY B0, `(.L_x_1132) ;  /* 0x000001d000007945 */ /* 0x000fe20003800000 */
[----:B------:R-:W-:Y:S01]  /*1500*/  MOV R81, UR6 ;  /* 0x0000000600517c02 */ /* 0x000fe20008000f00 */
[----:B------:R-:W-:Y:S01]  /*1510*/  UIMAD UR6, UR5, UR6, URZ ;  /* 0x00000006050672a4 */ /* 0x000fe2000f8e023f */
[--C-:B------:R-:W-:Y:S01]  /*1520*/  HADD2.F32 R63, -RZ, R27.reuse.H0_H0 ;  /* 0x2000001bff3f7230 */ /* 0x100fe20000004100 */
[----:B------:R-:W-:Y:S01]  /*1530*/  LEA.HI.SX32 R43, R36, 0x10, 0x1c ;  /* 0x00000010242b7811 */ /* 0x000fe200078fe2ff */
[----:B------:R-:W-:Y:S01]  /*1540*/  HADD2.F32 R66, -RZ, R27.H1_H1 ;  /* 0x3000001bff427230 */ /* 0x000fe20000004100 */
[----:B------:R-:W-:Y:S02]  /*1550*/  UIMAD UR6, UR17, UR7, UR6 ;  /* 0x00000007110672a4 */ /* 0x000fe4000f8e0206 */
[----:B------:R-:W-:Y:S01]  /*1560*/  IMAD.WIDE.U32 R80, R81, UR17, R32 ;  /* 0x0000001151507c25 */ /* 0x000fe2000f8e0020 */
[----:B------:R-:W-:-:S02]  /*1570*/  CS2R R32, SRZ ;  /* 0x0000000000207805 */ /* 0x000fc4000001ff00 */
[----:B------:R-:W-:Y:S02]  /*1580*/  CS2R R34, SRZ ;  /* 0x0000000000227805 */ /* 0x000fe4000001ff00 */
[----:B0-----:R-:W-:Y:S02]  /*1590*/  CS2R R24, SRZ ;  /* 0x0000000000187805 */ /* 0x001fe4000001ff00 */
[----:B------:R-:W-:Y:S02]  /*15a0*/  CS2R R26, SRZ ;  /* 0x00000000001a7805 */ /* 0x000fe4000001ff00 */
[----:B------:R-:W-:Y:S01]  /*15b0*/  IADD3 R77, R81, UR6, RZ ;  /* 0x00000006514d7c10 */ /* 0x000fe2000fffe0ff */
        /* <DEDUP_REMOVED lines=16> */
.L_x_1133:
[----:B------:R-:W-:Y:S05]  /*16c0*/  BSYNC B0 ;  /* 0x0000000000007941 */ /* 0x000fea0003800000 */
.L_x_1132:
[----:B------:R-:W-:Y:S01]  /*16d0*/  ISETP.GE.AND P1, PT, R43, UR9, PT ;  /* 0x000000092b007c0c */ /* 0x000fe2000bf26270 */
[--C-:B------:R-:W-:Y:S01]  /*16e0*/  HADD2.F32 R89, -RZ, R42.reuse.H0_H0 ;  /* 0x2000002aff597230 */ /* 0x100fe20000004100 */
[----:B-----5:R-:W-:Y:S01]  /*16f0*/  MOV R65, R28 ;  /* 0x0000001c00417202 */ /* 0x020fe20000000f00 */
[----:B------:R-:W-:Y:S01]  /*1700*/  HADD2.F32 R28, -RZ, R42.H1_H1 ;  /* 0x3000002aff1c7230 */ /* 0x000fe20000004100 */
[----:B------:R-:W-:Y:S01]  /*1710*/  MOV R68, R29 ;  /* 0x0000001d00447202 */ /* 0x000fe20000000f00 */
[--C-:B------:R-:W-:Y:S01]  /*1720*/  HADD2.F32 R29, -RZ, R32.reuse.H1_H1 ;  /* 0x30000020ff1d7230 */ /* 0x100fe20000004100 */
[----:B------:R-:W-:Y:S01]  /*1730*/  MOV R67, R30 ;  /* 0x0000001e00437202 */ /* 0x000fe20000000f00 */
[----:B------:R-:W-:Y:S01]  /*1740*/  HADD2.F32 R30, -RZ, R32.H0_H0 ;  /* 0x20000020ff1e7230 */ /* 0x000fe20000004100 */
[----:B------:R-:W-:Y:S01]  /*1750*/  BSSY B0, `(.L_x_1134) ;  /* 0x000002b000007945 */ /* 0x000fe20003800000 */
[----:B------:R-:W-:Y:S01]  /*1760*/  MOV R69, R31 ;  /* 0x0000001f00457202 */ /* 0x000fe20000000f00 */
[----:B------:R-:W-:Y:S01]  /*1770*/  FMUL.FTZ R28, R28, R29 ;  /* 0x0000001d1c1c7220 */ /* 0x000fe20000410000 */
[----:B------:R-:W-:Y:S01]  /*1780*/  MOV R78, R33 ;  /* 0x00000021004e7202 */ /* 0x000fe20000000f00 */
[----:B------:R-:W-:Y:S01]  /*1790*/  HADD2.F32 R84, -RZ, R41.H0_H0 ;  /* 0x20000029ff547230 */ /* 0x000fe20000004100 */
[----:B------:R-:W-:Y:S01]  /*17a0*/  MOV R70, R34 ;  /* 0x0000002200467202 */ /* 0x000fe20000000f00 */
[----:B------:R-:W-:Y:S01]  /*17b0*/  FFMA.FTZ R89, R89, R30, R28 ;  /* 0x0000001e59597223 */ /* 0x000fe2000001001c */
[----:B------:R-:W-:-:S02]  /*17c0*/  MOV R71, R35 ;  /* 0x0000002300477202 */ /* 0x000fc40000000f00 */
[----:B------:R-:W-:Y:S02]  /*17d0*/  CS2R R32, SRZ ;  /* 0x0000000000207805 */ /* 0x000fe4000001ff00 */
[----:B------:R-:W-:Y:S02]  /*17e0*/  CS2R R34, SRZ ;  /* 0x0000000000227805 */ /* 0x000fe4000001ff00 */
[----:B------:R-:W-:Y:S02]  /*17f0*/  CS2R R28, SRZ ;  /* 0x00000000001c7805 */ /* 0x000fe4000001ff00 */
[----:B------:R-:W-:Y:S01]  /*1800*/  CS2R R30, SRZ ;  /* 0x00000000001e7805 */ /* 0x000fe2000001ff00 */
[----:B------:R-:W-:Y:S06]  /*1810*/  @P1 BRA `(.L_x_1135) ;  /* 0x0000000000781947 */ /* 0x000fec0003800000 */
[----:B------:R-:W-:Y:S01]  /*1820*/  ULDC UR6, c[0x0][0x21c] ;  /* 0x0000870000067ab9 */ /* 0x000fe20000000800 */
[----:B0-----:R-:W-:Y:S02]  /*1830*/  LEA R36, R10, 0x80, 0x3 ;  /* 0x000000800a247811 */ /* 0x001fe400078e18ff */
[----:B------:R-:W-:Y:S02]  /*1840*/  ISETP.GE.AND P3, PT, R74, UR6, PT ;  /* 0x000000064a007c0c */ /* 0x000fe4000bf66270 */
[----:B------:R-:W-:-:S11]  /*1850*/  ISETP.GE.AND P1, PT, R36, UR6, PT ;  /* 0x0000000624007c0c */ /* 0x000fd6000bf26270 */
[----:B------:R-:W0:Y:S01]  /*1860*/  @!P3 LDC.64 R36, c[0x0][0x248] ;  /* 0x00009200ff24bb82 */ /* 0x000e220000000a00 */
[C---:B------:R-:W-:Y:S02]  /*1870*/  @!P3 IADD3 R79, P4, R72.reuse, 0x10, RZ ;  /* 0x00000010484fb810 */ /* 0x040fe40007f9e0ff */
[----:B------:R-:W-:Y:S02]  /*1880*/  @!P1 IADD3 R83, P5, R72, 0x10, RZ ;  /* 0x0000001048539810 */ /* 0x000fe40007fbe0ff */
[----:B------:R-:W-:Y:S02]  /*1890*/  @!P3 MOV R60, R80 ;  /* 0x00000050003cb202 */ /* 0x000fe40000000f00 */
[----:B------:R-:W-:Y:S01]  /*18a0*/  @!P3 MOV R61, R77 ;  /* 0x0000004d003db202 */ /* 0x000fe20000000f00 */
[----:B------:R-:W1:Y:S01]  /*18b0*/  @!P1 LDC.64 R38, c[0x0][0x248] ;  /* 0x00009200ff269b82 */ /* 0x000e620000000a00 */
[-C--:B------:R-:W-:Y:S02]  /*18c0*/  @!P3 IADD3.X R59, RZ, R73.reuse, RZ, P4, !PT ;  /* 0x00000049ff3bb210 */ /* 0x080fe400027fe4ff */
[----:B------:R-:W-:-:S02]  /*18d0*/  @!P1 IADD3.X R85, RZ, R73, RZ, P5, !PT ;  /* 0x00000049ff559210 */ /* 0x000fc40002ffe4ff */
[----:B------:R-:W-:-:S03]  /*18e0*/  @!P1 MOV R58, R80 ;  /* 0x00000050003a9202 */ /* 0x000fc60000000f00 */
[----:B------:R-:W2:Y:S08]  /*18f0*/  @!P3 LDC.64 R42, c[0x0][0x240] ;  /* 0x00009000ff2abb82 */ /* 0x000eb00000000a00 */
[----:B------:R-:W3:Y:S01]  /*1900*/  @!P1 LDC.64 R56, c[0x0][0x240] ;  /* 0x00009000ff389b82 */ /* 0x000ee20000000a00 */
[----:B0-----:R-:W-:-:S04]  /*1910*/  @!P3 IMAD.WIDE.U32 R60, R79, R36, R60 ;  /* 0x000000244f3cb225 */ /* 0x001fc800078e003c */
[----:B------:R-:W-:Y:S01]  /*1920*/  @!P3 IMAD R36, R59, R36, RZ ;  /* 0x000000243b24b224 */ /* 0x000fe200078e02ff */
[----:B------:R-:W-:Y:S01]  /*1930*/  @!P1 MOV R59, R77 ;  /* 0x0000004d003b9202 */ /* 0x000fe20000000f00 */
[-C--:B-1----:R-:W-:Y:S02]  /*1940*/  @!P1 IMAD R82, R85, R38.reuse, RZ ;  /* 0x0000002655529224 */ /* 0x082fe400078e02ff */
[----:B------:R-:W-:Y:S02]  /*1950*/  @!P3 IMAD R37, R79, R37, R36 ;  /* 0x000000254f25b224 */ /* 0x000fe400078e0224 */
[----:B------:R-:W-:-:S03]  /*1960*/  @!P1 IMAD.WIDE.U32 R58, R83, R38, R58 ;  /* 0x00000026533a9225 */ /* 0x000fc600078e003a */
[----:B------:R-:W-:Y:S01]  /*1970*/  @!P3 IADD3 R36, R61, R37, RZ ;  /* 0x000000253d24b210 */ /* 0x000fe20007ffe0ff */
        /* <DEDUP_REMOVED lines=8> */
.L_x_1135:
[----:B------:R-:W-:Y:S05]  /*1a00*/  BSYNC B0 ;  /* 0x0000000000007941 */ /* 0x000fea0003800000 */
.L_x_1134:
[----:B0-----:R-:W-:Y:S01]  /*1a10*/  HADD2.F32 R36, -RZ, R78.H0_H0 ;  /* 0x2000004eff247230 */ /* 0x001fe20000004100 */
[----:B------:R-:W-:Y:S01]  /*1a20*/  BSSY B0, `(.L_x_1136) ;  /* 0x0000029000007945 */ /* 0x000fe20003800000 */
[----:B-----5:R-:W-:Y:S02]  /*1a30*/  MOV R88, R32 ;  /* 0x0000002000587202 */ /* 0x020fe40000000f00 */
[----:B------:R-:W-:Y:S02]  /*1a40*/  CS2R R38, SRZ ;  /* 0x0000000000267805 */ /* 0x000fe4000001ff00 */
        /* <DEDUP_REMOVED lines=8> */
[----:B-1----:R-:W-:Y:S01]  /*1ad0*/  LEA R42, R10, 0x80, 0x3 ;  /* 0x000000800a2a7811 */ /* 0x002fe200078e18ff */
[----:B------:R-:W-:Y:S02]  /*1ae0*/  ULDC UR6, c[0x0][0x21c] ;  /* 0x0000870000067ab9 */ /* 0x000fe40000000800 */
        /* <DEDUP_REMOVED lines=13> */
[----:B0-----:R-:W-:-:S04]  /*1bc0*/  @!P2 IMAD.WIDE.U32 R86, R91, R42, R86 ;  /* 0x0000002a5b56a225 */ /* 0x001fc800078e0056 */
[----:B------:R-:W-:Y:S02]  /*1bd0*/  @!P2 IMAD R92, R93, R42, RZ ;  /* 0x0000002a5d5ca224 */ /* 0x000fe400078e02ff */
[-C--:B-1----:R-:W-:Y:S01]  /*1be0*/  @!P1 IMAD R42, R85, R56.reuse, RZ ;  /* 0x00000038552a9224 */ /* 0x082fe200078e02ff */
[----:B------:R-:W-:Y:S01]  /*1bf0*/  @!P1 MOV R85, R77 ;  /* 0x0000004d00559202 */ /* 0x000fe20000000f00 */
[----:B------:R-:W-:Y:S02]  /*1c00*/  @!P2 IMAD R43, R91, R43, R92 ;  /* 0x0000002b5b2ba224 */ /* 0x000fe400078e025c */
[C---:B------:R-:W-:Y:S02]  /*1c10*/  @!P1 IMAD R57, R90.reuse, R57, R42 ;  /* 0x000000395a399224 */ /* 0x040fe400078e022a */
[----:B------:R-:W-:Y:S01]  /*1c20*/  @!P1 IMAD.WIDE.U32 R84, R90, R56, R84 ;  /* 0x000000385a549225 */ /* 0x000fe200078e0054 */
[----:B------:R-:W-:Y:S02]  /*1c30*/  @!P2 IADD3 R43, R87, R43, RZ ;  /* 0x0000002b572ba210 */ /* 0x000fe40007ffe0ff */
[----:B--2---:R-:W-:-:S02]  /*1c40*/  @!P2 LEA R58, P3, R86, R58, 0x1 ;  /* 0x0000003a563aa211 */ /* 0x004fc400078608ff */
[----:B------:R-:W-:Y:S02]  /*1c50*/  @!P1 IADD3 R57, R85, R57, RZ ;  /* 0x0000003955399210 */ /* 0x000fe40007ffe0ff */
[----:B------:R-:W-:Y:S02]  /*1c60*/  @!P2 LEA.HI.X R59, R86, R59, R43, 0x1, P3 ;  /* 0x0000003b563ba211 */ /* 0x000fe400018f0c2b */
[----:B---3--:R-:W-:-:S03]  /*1c70*/  @!P1 LEA R60, P4, R84, R60, 0x1 ;  /* 0x0000003c543c9211 */ /* 0x008fc600078808ff */
[----:B------:R0:W5:Y:S01]  /*1c80*/  @!P2 LDG.E.128 R36, desc[UR10][R58.64] ;  /* 0x0000000a3a24a981 */ /* 0x000162000c1e1d00 */
[----:B------:R-:W-:-:S05]  /*1c90*/  @!P1 LEA.HI.X R61, R84, R61, R57, 0x1, P4 ;  /* 0x0000003d543d9211 */ /* 0x000fca00020f0c39 */
[----:B------:R0:W5:Y:S04]  /*1ca0*/  @!P1 LDG.E.128 R32, desc[UR10][R60.64+0x100] ;  /* 0x0001000a3c209981 */ /* 0x000168000c1e1d00 */
.L_x_1137:
[----:B------:R-:W-:Y:S05]  /*1cb0*/  BSYNC B0 ;  /* 0x0000000000007941 */ /* 0x000fea0003800000 */
.L_x_1136:
[----:B-1---5:R-:W-:Y:S01]  /*1cc0*/  MOV R56, R36 ;  /* 0x0000002400387202 */ /* 0x022fe20000000f00 */
[----:B------:R-:W-:Y:S01]  /*1cd0*/  HADD2.F32 R36, -RZ, R40.H1_H1 ;  /* 0x30000028ff247230 */ /* 0x000fe20000004100 */
[----:B------:R-:W-:Y:S01]  /*1ce0*/  MOV R57, R37 ;  /* 0x0000002500397202 */ /* 0x000fe20000000f00 */
[----:B------:R-:W-:Y:S01]  /*1cf0*/  HADD2.F32 R43, -RZ, R88.H1_H1 ;  /* 0x30000058ff2b7230 */ /* 0x000fe20000004100 */
[----:B------:R-:W-:Y:S01]  /*1d00*/  BSSY B0, `(.L_x_1138) ;  /* 0x0000026000007945 */ /* 0x000fe20003800000 */
[----:B------:R-:W-:Y:S01]  /*1d10*/  HADD2.F32 R42, -RZ, R41.H1_H1 ;  /* 0x30000029ff2a7230 */ /* 0x000fe20000004100 */
[----:B0-----:R-:W-:Y:S01]  /*1d20*/  MOV R58, R38 ;  /* 0x00000026003a7202 */ /* 0x001fe20000000f00 */
[----:B------:R-:W-:Y:S02]  /*1d30*/  HADD2.F32 R60, -RZ, R40.H0_H0 ;  /* 0x20000028ff3c7230 */ /* 0x000fe40000004100 */
[----:B------:R-:W-:Y:S01]  /*1d40*/  FMUL.FTZ R43, R36, R43 ;  /* 0x0000002b242b7220 */ /* 0x000fe20000410000 */
[----:B------:R-:W-:Y:S01]  /*1d50*/  HADD2.F32 R78, -RZ, R78.H1_H1 ;  /* 0x3000004eff4e7230 */ /* 0x000fe20000004100 */
[----:B------:R-:W-:Y:S01]  /*1d60*/  MOV R59, R39 ;  /* 0x00000027003b7202 */ /* 0x000fe20000000f00 */
[----:B------:R-:W-:Y:S01]  /*1d70*/  HADD2.F32 R37, -RZ, R88.H0_H0 ;  /* 0x20000058ff257230 */ /* 0x000fe20000004100 */
[----:B------:R-:W-:Y:S01]  /*1d80*/  CS2R R38, SRZ ;  /* 0x0000000000267805 */ /* 0x000fe2000001ff00 */
[----:B------:R-:W-:-:S02]  /*1d90*/  HADD2.F32 R61, -RZ, R9.H0_H0 ;  /* 0x20000009ff3d7230 */ /* 0x000fc40000004100 */
[----:B------:R-:W-:Y:S01]  /*1da0*/  FFMA.FTZ R89, R42, R78, R89 ;  /* 0x0000004e2a597223 */ /* 0x000fe20000010059 */
[----:B------:R-:W-:Y:S02]  /*1db0*/  HADD2.F32 R78, -RZ, R8.H0_H0 ;  /* 0x20000008ff4e7230 */ /* 0x000fe40000004100 */
[----:B------:R-:W-:Y:S01]  /*1dc0*/  FFMA.FTZ R60, R60, R37, R43 ;  /* 0x000000253c3c7223 */ /* 0x000fe2000001002b */
[----:B------:R-:W-:Y:S02]  /*1dd0*/  CS2R R36, SRZ ;  /* 0x0000000000247805 */ /* 0x000fe4000001ff00 */
[----:B------:R-:W-:Y:S02]  /*1de0*/  CS2R R40, SRZ ;  /* 0x0000000000287805 */ /* 0x000fe4000001ff00 */
[----:B------:R-:W-:Y:S01]  /*1df0*/  CS2R R42, SRZ ;  /* 0x00000000002a7805 */ /* 0x000fe2000001ff00 */
[----:B------:R-:W-:Y:S02]  /*1e00*/  HADD2.F32 R84, -RZ, R4.H1_H1 ;  /* 0x30000004ff547230 */ /* 0x000fe40000004100 */
[----:B------:R-:W-:-:S02]  /*1e10*/  HADD2.F32 R85, -RZ, R70.H0_H0 ;  /* 0x20000046ff557230 */ /* 0x000fc40000004100 */
        /* <DEDUP_REMOVED lines=8> */
[----:B------:R-:W-:Y:S01]  /*1ea0*/  LEA R10, R10, 0x80, 0x3 ;  /* 0x000000800a0a7811 */ /* 0x000fe200078e18ff */
[----:B------:R-:W-:Y:S01]  /*1eb0*/  IMAD.WIDE.U32 R76, R75, UR14, R76 ;  /* 0x0000000e4b4c7c25 */ /* 0x000fe2000f8e004c */
[----:B------:R-:W-:Y:S02]  /*1ec0*/  ISETP.GE.AND P1, PT, R74, UR6, PT ;  /* 0x000000064a007c0c */ /* 0x000fe4000bf26270 */
[----:B------:R-:W-:Y:S01]  /*1ed0*/  ISETP.GE.AND P2, PT, R10, UR6, PT ;  /* 0x000000060a007c0c */ /* 0x000fe2000bf46270 */
[----:B------:R-:W-:-:S04]  /*1ee0*/  IMAD R72, R72, UR14, RZ ;  /* 0x0000000e48487c24 */ /* 0x000fc8000f8e02ff */
[----:B------:R-:W-:Y:S01]  /*1ef0*/  IMAD R73, R75, UR15, R72 ;  /* 0x0000000f4b497c24 */ /* 0x000fe2000f8e0248 */
[----:B------:R-:W-:Y:S02]  /*1f00*/  ULDC.64 UR14, c[0x0][0x240] ;  /* 0x00009000000e7ab9 */ /* 0x000fe40000000a00 */
[----:B------:R-:W-:Y:S02]  /*1f10*/  LEA R72, P0, R76, UR14, 0x1 ;  /* 0x0000000e4c487c11 */ /* 0x000fe4000f8008ff */
[----:B------:R-:W-:-:S04]  /*1f20*/  IADD3 R73, R77, R73, RZ ;  /* 0x000000494d497210 */ /* 0x000fc80007ffe0ff */
[----:B------:R-:W-:-:S05]  /*1f30*/  LEA.HI.X R73, R76, UR15, R73, 0x1, P0 ;  /* 0x0000000f4c497c11 */ /* 0x000fca00080f0c49 */
[----:B------:R0:W5:Y:S04]  /*1f40*/  @!P1 LDG.E.128 R36, desc[UR10][R72.64] ;  /* 0x0000000a48249981 */ /* 0x000168000c1e1d00 */
[----:B------:R0:W5:Y:S02]  /*1f50*/  @!P2 LDG.E.128 R40, desc[UR10][R72.64+0x100] ;  /* 0x0001000a4828a981 */ /* 0x000164000c1e1d00 */
.L_x_1139:
[----:B------:R-:W-:Y:S05]  /*1f60*/  BSYNC B0 ;  /* 0x0000000000007941 */ /* 0x000fea0003800000 */
.L_x_1138:
[----:B------:R-:W-:Y:S02]  /*1f70*/  HADD2.F32 R81, -RZ, R4.H0_H0 ;  /* 0x20000004ff517230 */ /* 0x000fe40000004100 */
[----:B------:R-:W-:Y:S01]  /*1f80*/  FMUL.FTZ R84, R84, R87 ;  /* 0x0000005754547220 */ /* 0x000fe20000410000 */
[----:B------:R-:W-:Y:S02]  /*1f90*/  HADD2.F32 R76, -RZ, R56.H0_H0 ;  /* 0x20000038ff4c7230 */ /* 0x000fe40000004100 */
[----:B------:R-:W-:Y:S01]  /*1fa0*/  FFMA.FTZ R78, R78, R85, R89 ;  /* 0x000000554e4e7223 */ /* 0x000fe20000010059 */
[----:B------:R-:W-:Y:S02]  /*1fb0*/  HADD2.F32 R80, -RZ, R5.H0_H0 ;  /* 0x20000005ff507230 */ /* 0x000fe40000004100 */
[----:B------:R-:W-:Y:S01]  /*1fc0*/  FFMA.FTZ R60, R61, R86, R60 ;  /* 0x000000563d3c7223 */ /* 0x000fe2000001003c */
[----:B------:R-:W-:Y:S02]  /*1fd0*/  HADD2.F32 R89, -RZ, R57.H0_H0 ;  /* 0x20000039ff597230 */ /* 0x000fe40000004100 */
[----:B------:R-:W-:Y:S01]  /*1fe0*/  FFMA.FTZ R91, R81, R76, R84 ;  /* 0x0000004c515b7223 */ /* 0x000fe20000010054 */
[--C-:B------:R-:W-:Y:S01]  /*1ff0*/  HADD2.F32 R76, -RZ, R34.reuse.H0_H0 ;  /* 0x20000022ff4c7230 */ /* 0x100fe20000004100 */
[----:B-----5:R-:W-:Y:S01]  /*2000*/  MOV R10, R39 ;  /* 0x00000027000a7202 */ /* 0x020fe20000000f00 */
[----:B------:R-:W-:Y:S01]  /*2010*/  HADD2.F32 R85, -RZ, R34.H1_H1 ;  /* 0x30000022ff557230 */ /* 0x000fe20000004100 */
[----:B------:R-:W-:Y:S01]  /*2020*/  USHF.L.U32 UR18, UR13, 0x6, URZ ;  /* 0x000000060d127899 */ /* 0x000fe2000800063f */
[--C-:B------:R-:W-:Y:S01]  /*2030*/  HADD2.F32 R34, -RZ, R35.reuse.H0_H0 ;  /* 0x20000023ff227230 */ /* 0x100fe20000004100 */
[----:B------:R-:W-:Y:S01]  /*2040*/  USHF.R.S32.HI UR19, URZ, 0x1f, UR16 ;  /* 0x0000001f3f137899 */ /* 0x000fe20008011410 */
[----:B------:R-:W-:-:S02]  /*2050*/  HADD2.F32 R87, -RZ, R35.H1_H1 ;  /* 0x30000023ff577230 */ /* 0x000fc40000004100 */
[----:B------:R-:W-:Y:S01]  /*2060*/  FFMA.FTZ R35, R80, R89, R91 ;  /* 0x0000005950237223 */ /* 0x000fe2000001005b */
[----:B------:R-:W-:Y:S01]  /*2070*/  HADD2.F32 R80, -RZ, R5.H1_H1 ;  /* 0x30000005ff507230 */ /* 0x000fe20000004100 */
[----:B------:R-:W-:Y:S01]  /*2080*/  BSSY B0, `(.L_x_1140) ;  /* 0x00000ce000007945 */ /* 0x000fe20003800000 */
[----:B------:R-:W-:Y:S02]  /*2090*/  HADD2.F32 R5, -RZ, R65.H1_H1 ;  /* 0x30000041ff057230 */ /* 0x000fe40000004100 */
[----:B------:R-:W-:Y:S02]  /*20a0*/  HADD2.F32 R90, -RZ, R36.H1_H1 ;  /* 0x30000024ff5a7230 */ /* 0x000fe40000004100 */
[----:B------:R-:W-:Y:S02]  /*20b0*/  HADD2.F32 R84, -RZ, R57.H1_H1 ;  /* 0x30000039ff547230 */ /* 0x000fe40000004100 */
[----:B------:R-:W-:Y:S02]  /*20c0*/  HADD2.F32 R9, -RZ, R9.H1_H1 ;  /* 0x30000009ff097230 */ /* 0x000fe40000004100 */
[----:B------:R-:W-:Y:S01]  /*20d0*/  FMUL.FTZ R5, R5, R90 ;  /* 0x0000005a05057220 */ /* 0x000fe20000410000 */
[----:B------:R-:W-:-:S02]  /*20e0*/  HADD2.F32 R79, -RZ, R79.H1_H1 ;  /* 0x3000004fff4f7230 */ /* 0x000fc40000004100 */
[----:B------:R-:W-:Y:S01]  /*20f0*/  FFMA.FTZ R35, R80, R84, R35 ;  /* 0x0000005450237223 */ /* 0x000fe20000010023 */
[----:B------:R-:W-:Y:S02]  /*2100*/  HADD2.F32 R90, -RZ, R65.H0_H0 ;  /* 0x20000041ff5a7230 */ /* 0x000fe40000004100 */
[----:B------:R-:W-:Y:S02]  /*2110*/  HADD2.F32 R80, -RZ, R6.H0_H0 ;  /* 0x20000006ff507230 */ /* 0x000fe40000004100 */
[----:B------:R-:W-:Y:S01]  /*2120*/  FFMA.FTZ R9, R9, R79, R60 ;  /* 0x0000004f09097223 */ /* 0x000fe2000001003c */
[----:B------:R-:W-:Y:S02]  /*2130*/  HADD2.F32 R65, -RZ, R82.H0_H0 ;  /* 0x20000052ff417230 */ /* 0x000fe40000004100 */
[----:B------:R-:W-:Y:S02]  /*2140*/  HADD2.F32 R36, -RZ, R36.H0_H0 ;  /* 0x20000024ff247230 */ /* 0x000fe40000004100 */
[----:B------:R-:W-:-:S02]  /*2150*/  HADD2.F32 R60, -RZ, R2.H0_H0 ;  /* 0x20000002ff3c7230 */ /* 0x000fc40000004100 */
[----:B------:R-:W-:Y:S01]  /*2160*/  FFMA.FTZ R9, R80, R65, R9 ;  /* 0x0000004150097223 */ /* 0x000fe20000010009 */
[----:B------:R-:W-:Y:S02]  /*2170*/  HADD2.F32 R65, -RZ, R8.H1_H1 ;  /* 0x30000008ff417230 */ /* 0x000fe40000004100 */
[----:B------:R-:W-:Y:S01]  /*2180*/  FFMA.FTZ R5, R90, R36, R5 ;  /* 0x000000245a057223 */ /* 0x000fe20000010005 */
[--C-:B------:R-:W-:Y:S02]  /*2190*/  HADD2.F32 R8, -RZ, R68.reuse.H0_H0 ;  /* 0x20000044ff087230 */ /* 0x100fe40000004100 */
[--C-:B------:R-:W-:Y:S02]  /*21a0*/  HADD2.F32 R36, -RZ, R37.reuse.H0_H0 ;  /* 0x20000025ff247230 */ /* 0x100fe40000004100 */
[----:B------:R-:W-:Y:S02]  /*21b0*/  HADD2.F32 R68, -RZ, R68.H1_H1 ;  /* 0x30000044ff447230 */ /* 0x000fe40000004100 */
[----:B------:R-:W-:-:S02]  /*21c0*/  HADD2.F32 R37, -RZ, R37.H1_H1 ;  /* 0x30000025ff257230 */ /* 0x000fc40000004100 */
[----:B------:R-:W-:Y:S01]  /*21d0*/  FFMA.FTZ R5, R8, R36, R5 ;  /* 0x0000002408057223 */ /* 0x000fe20000010005 */
[----:B------:R-:W-:Y:S02]  /*21e0*/  HADD2.F32 R79, -RZ, R58.H0_H0 ;  /* 0x2000003aff4f7230 */ /* 0x000fe40000004100 */
[----:B------:R-:W-:Y:S02]  /*21f0*/  HADD2.F32 R36, -RZ, R38.H0_H0 ;  /* 0x20000026ff247230 */ /* 0x000fe40000004100 */
[----:B------:R-:W-:Y:S01]  /*2200*/  FFMA.FTZ R68, R68, R37, R5 ;  /* 0x0000002544447223 */ /* 0x000fe20000010005 */
[----:B------:R-:W-:Y:S02]  /*2210*/  HADD2.F32 R5, -RZ, R67.H0_H0 ;  /* 0x20000043ff057230 */ /* 0x000fe40000004100 */
[----:B------:R-:W-:Y:S01]  /*2220*/  FFMA.FTZ R35, R60, R79, R35 ;  /* 0x0000004f3c237223 */ /* 0x000fe20000010023 */
[----:B------:R-:W-:Y:S02]  /*2230*/  HADD2.F32 R6, -RZ, R6.H1_H1 ;  /* 0x30000006ff067230 */ /* 0x000fe40000004100 */
[----:B------:R-:W-:-:S02]  /*2240*/  HADD2.F32 R2, -RZ, R2.H1_H1 ;  /* 0x30000002ff027230 */ /* 0x000fc40000004100 */
[----:B------:R-:W-:Y:S01]  /*2250*/  FFMA.FTZ R36, R5, R36, R68 ;  /* 0x0000002405247223 */ /* 0x000fe20000010044 */
[----:B------:R-:W-:Y:S02]  /*2260*/  HADD2.F32 R82, -RZ, R82.H1_H1 ;  /* 0x30000052ff527230 */ /* 0x000fe40000004100 */
[----:B------:R-:W-:Y:S02]  /*2270*/  HADD2.F32 R58, -RZ, R58.H1_H1 ;  /* 0x3000003aff3a7230 */ /* 0x000fe40000004100 */
[----:B------:R-:W-:Y:S02]  /*2280*/  HADD2.F32 R70, -RZ, R70.H1_H1 ;  /* 0x30000046ff467230 */ /* 0x000fe40000004100 */
[----:B------:R-:W-:Y:S01]  /*2290*/  FFMA.FTZ R6, R6, R82, R9 ;  /* 0x0000005206067223 */ /* 0x000fe20000010009 */
[----:B------:R-:W-:Y:S02]  /*22a0*/  HADD2.F32 R67, -RZ, R67.H1_H1 ;  /* 0x30000043ff437230 */ /* 0x000fe40000004100 */
[----:B------:R-:W-:Y:S01]  /*22b0*/  FFMA.FTZ R2, R2, R58, R35 ;  /* 0x0000003a02027223 */ /* 0x000fe20000010023 */
[----:B------:R-:W-:-:S02]  /*22c0*/  HADD2.F32 R38, -RZ, R38.H1_H1 ;  /* 0x30000026ff267230 */ /* 0x000fc40000004100 */
[----:B------:R-:W-:Y:S01]  /*22d0*/  FFMA.FTZ R65, R65, R70, R78 ;  /* 0x0000004641417223 */ /* 0x000fe2000001004e */
[----:B------:R-:W-:Y:S02]  /*22e0*/  HADD2.F32 R9, -RZ, R7.H0_H0 ;  /* 0x20000007ff097230 */ /* 0x000fe40000004100 */
[----:B------:R-:W-:Y:S02]  /*22f0*/  HADD2.F32 R58, -RZ, R83.H0_H0 ;  /* 0x20000053ff3a7230 */ /* 0x000fe40000004100 */
[----:B------:R-:W-:Y:S01]  /*2300*/  FFMA.FTZ R38, R67, R38, R36 ;  /* 0x0000002643267223 */ /* 0x000fe20000010024 */
[----:B------:R-:W-:Y:S02]  /*2310*/  HADD2.F32 R8, -RZ, R11.H0_H0 ;  /* 0x2000000bff087230 */ /* 0x000fe40000004100 */
[----:B------:R-:W-:Y:S02]  /*2320*/  HADD2.F32 R35, -RZ, R3.H0_H0 ;  /* 0x20000003ff237230 */ /* 0x000fe40000004100 */
[----:B------:R-:W-:Y:S01]  /*2330*/  FFMA.FTZ R6, R9, R58, R6 ;  /* 0x0000003a09067223 */ /* 0x000fe20000010006 */
[----:B------:R-:W-:-:S02]  /*2340*/  HADD2.F32 R37, -RZ, R71.H0_H0 ;  /* 0x20000047ff257230 */ /* 0x000fc40000004100 */
        /* <DEDUP_REMOVED lines=8> */
[--C-:B0-----:R-:W-:Y:S02]  /*23d0*/  HADD2.F32 R73, -RZ, R27.reuse.H0_H0 ;  /* 0x2000001bff497230 */ /* 0x101fe40000004100 */
[----:B------:R-:W-:Y:S02]  /*23e0*/  HADD2.F32 R74, -RZ, R27.H1_H1 ;  /* 0x3000001bff4a7230 */ /* 0x000fe40000004100 */
[----:B------:R-:W-:Y:S01]  /*23f0*/  FFMA.FTZ R7, R7, R83, R6 ;  /* 0x0000005307077223 */ /* 0x000fe20000010006 */
[----:B------:R-:W-:Y:S02]  /*2400*/  HADD2.F32 R2, -RZ, R11.H1_H1 ;  /* 0x3000000bff027230 */ /* 0x000fe40000004100 */
[----:B------:R-:W-:Y:S02]  /*2410*/  HADD2.F32 R3, -RZ, R3.H1_H1 ;  /* 0x30000003ff037230 */ /* 0x000fe40000004100 */
[----:B------:R-:W-:-:S02]  /*2420*/  HADD2.F32 R69, -RZ, R69.H1_H1 ;  /* 0x30000045ff457230 */ /* 0x000fc40000004100 */
[----:B------:R-:W-:Y:S02]  /*2430*/  HADD2.F32 R71, -RZ, R71.H1_H1 ;  /* 0x30000047ff477230 */ /* 0x000fe40000004100 */
[----:B------:R-:W-:Y:S02]  /*2440*/  HADD2.F32 R8, -RZ, R59.H1_H1 ;  /* 0x3000003bff087230 */ /* 0x000fe40000004100 */
[----:B------:R-:W-:Y:S02]  /*2450*/  HADD2.F32 R10, -RZ, R10.H1_H1 ;  /* 0x3000000aff0a7230 */ /* 0x000fe40000004100 */
[----:B------:R-:W-:Y:S01]  /*2460*/  FFMA.FTZ R65, R2, R71, R65 ;  /* 0x0000004702417223 */ /* 0x000fe20000010041 */
[----:B------:R-:W-:Y:S02]  /*2470*/  HADD2.F32 R27, -RZ, R28.H0_H0 ;  /* 0x2000001cff1b7230 */ /* 0x000fe40000004100 */
[----:B------:R-:W-:Y:S01]  /*2480*/  FFMA.FTZ R3, R3, R8, R60 ;  /* 0x0000000803037223 */ /* 0x000fe2000001003c */
[----:B------:R-:W-:-:S02]  /*2490*/  HADD2.F32 R77, -RZ, R31.H0_H0 ;  /* 0x2000001fff4d7230 */ /* 0x000fc40000004100 */
[----:B------:R-:W-:Y:S01]  /*24a0*/  FFMA.FTZ R10, R69, R10, R36 ;  /* 0x0000000a450a7223 */ /* 0x000fe20000010024 */
[----:B------:R-:W-:Y:S02]  /*24b0*/  HADD2.F32 R56, -RZ, R31.H1_H1 ;  /* 0x3000001fff387230 */ /* 0x000fe40000004100 */
[----:B------:R-:W-:Y:S01]  /*24c0*/  FFMA.FTZ R44, R44, R27, R7 ;  /* 0x0000001b2c2c7223 */ /* 0x000fe20000010007 */
[----:B------:R-:W-:Y:S02]  /*24d0*/  HADD2.F32 R39, -RZ, R24.H0_H0 ;  /* 0x20000018ff277230 */ /* 0x000fe40000004100 */
[----:B------:R-:W-:Y:S02]  /*24e0*/  HADD2.F32 R31, -RZ, R32.H0_H0 ;  /* 0x20000020ff1f7230 */ /* 0x000fe40000004100 */
[----:B------:R-:W-:Y:S02]  /*24f0*/  HADD2.F32 R57, -RZ, R20.H0_H0 ;  /* 0x20000014ff397230 */ /* 0x000fe40000004100 */
[----:B------:R-:W-:Y:S01]  /*2500*/  FFMA.FTZ R0, R0, R39, R65 ;  /* 0x0000002700007223 */ /* 0x000fe20000010041 */
[----:B------:R-:W-:-:S02]  /*2510*/  HADD2.F32 R84, -RZ, R40.H0_H0 ;  /* 0x20000028ff547230 */ /* 0x000fc40000004100 */
[----:B------:R-:W-:Y:S01]  /*2520*/  FFMA.FTZ R3, R52, R31, R3 ;  /* 0x0000001f34037223 */ /* 0x000fe20000010003 */
[----:B------:R-:W-:Y:S02]  /*2530*/  HADD2.F32 R28, -RZ, R28.H1_H1 ;  /* 0x3000001cff1c7230 */ /* 0x000fe40000004100 */
[----:B------:R-:W-:Y:S02]  /*2540*/  HADD2.F32 R24, -RZ, R24.H1_H1 ;  /* 0x30000018ff187230 */ /* 0x000fe40000004100 */
[----:B------:R-:W-:Y:S01]  /*2550*/  FFMA.FTZ R57, R57, R84, R10 ;  /* 0x0000005439397223 */ /* 0x000fe2000001000a */
        /* <DEDUP_REMOVED lines=10> */
[----:B------:R-:W-:Y:S01]  /*2600*/  FFMA.FTZ R46, R46, R75, R45 ;  /* 0x0000004b2e2e7223 */ /* 0x000fe2000001002d */
[----:B------:R-:W-:Y:S02]  /*2610*/  HADD2.F32 R20, -RZ, R21.H0_H0 ;  /* 0x20000015ff147230 */ /* 0x000fe40000004100 */
[----:B------:R-:W-:Y:S01]  /*2620*/  FFMA.FTZ R14, R14, R61, R13 ;  /* 0x0000003d0e0e7223 */ /* 0x000fe2000001000d */
[----:B------:R-:W-:-:S02]  /*2630*/  HADD2.F32 R91, -RZ, R41.H0_H0 ;  /* 0x20000029ff5b7230 */ /* 0x000fc40000004100 */
[----:B------:R-:W-:Y:S01]  /*2640*/  FFMA.FTZ R53, R53, R32, R54 ;  /* 0x0000002035357223 */ /* 0x000fe20000010036 */
[----:B------:R-:W-:Y:S01]  /*2650*/  HADD2.F32 R4, -RZ, R29.H1_H1 ;  /* 0x3000001dff047230 */ /* 0x000fe20000004100 */
[----:B------:R-:W0:Y:S01]  /*2660*/  S2R R13, SR_TID.X ;  /* 0x00000000000d7919 */ /* 0x000e220000002100 */
        /* <DEDUP_REMOVED lines=23> */
[----:B------:R-:W-:-:S02]  /*27e0*/  HADD2.F32 R22, -RZ, R23.H0_H0 ;  /* 0x20000017ff167230 */ /* 0x000fc40000004100 */
[----:B------:R-:W-:Y:S01]  /*27f0*/  FFMA.FTZ R64, R64, R85, R55 ;  /* 0x0000005540407223 */ /* 0x000fe20000010037 */
[----:B------:R-:W-:Y:S02]  /*2800*/  HADD2.F32 R42, -RZ, R43.H0_H0 ;  /* 0x2000002bff2a7230 */ /* 0x000fe40000004100 */
[----:B------:R-:W-:Y:S01]  /*2810*/  FFMA.FTZ R89, R89, R92, R40 ;  /* 0x0000005c59597223 */ /* 0x000fe20000010028 */
[----:B------:R-:W-:Y:S01]  /*2820*/  FFMA.FTZ R50, R50, R77, R49 ;  /* 0x0000004d32327223 */ /* 0x000fe20000010031 */
[----:B------:R-:W-:Y:S02]  /*2830*/  HADD2.F32 R23, -RZ, R23.H1_H1 ;  /* 0x30000017ff177230 */ /* 0x000fe40000004100 */
[----:B------:R-:W-:Y:S01]  /*2840*/  FFMA.FTZ R18, R18, R73, R17 ;  /* 0x0000004912127223 */ /* 0x000fe20000010011 */
[----:B------:R-:W-:Y:S02]  /*2850*/  HADD2.F32 R43, -RZ, R43.H1_H1 ;  /* 0x3000002bff2b7230 */ /* 0x000fe40000004100 */
[----:B------:R-:W-:Y:S01]  /*2860*/  FFMA.FTZ R63, R63, R34, R64 ;  /* 0x000000223f3f7223 */ /* 0x000fe20000010040 */
[----:B------:R-:W-:Y:S01]  /*2870*/  FFMA.FTZ R22, R22, R42, R89 ;  /* 0x0000002a16167223 */ /* 0x000fe20000010059 */
[----:B------:R-:W-:Y:S01]  /*2880*/  FFMA.FTZ R50, R51, R56, R50 ;  /* 0x0000003833327223 */ /* 0x000fe20000010032 */
[----:B------:R-:W-:Y:S01]  /*2890*/  FFMA.FTZ R18, R19, R74, R18 ;  /* 0x0000004a13127223 */ /* 0x000fe20000010012 */
[----:B------:R-:W-:Y:S01]  /*28a0*/  FFMA.FTZ R63, R66, R87, R63 ;  /* 0x00000057423f7223 */ /* 0x000fe2000001003f */
[----:B------:R-:W-:-:S02]  /*28b0*/  FFMA.FTZ R22, R23, R43, R22 ;  /* 0x0000002b17167223 */ /* 0x000fc40000010016 */
[----:B------:R-:W1:Y:S04]  /*28c0*/  SHFL.BFLY PT, R5, R50, 0x8, 0x1f ;  /* 0x0d001f0032057f89 */ /* 0x000e6800000e0000 */
[----:B------:R-:W2:Y:S04]  /*28d0*/  SHFL.BFLY PT, R3, R18, 0x8, 0x1f ;  /* 0x0d001f0012037f89 */ /* 0x000ea800000e0000 */
[----:B------:R-:W3:Y:S04]  /*28e0*/  SHFL.BFLY PT, R0, R63, 0x8, 0x1f ;  /* 0x0d001f003f007f89 */ /* 0x000ee800000e0000 */
[----:B------:R-:W4:Y:S01]  /*28f0*/  SHFL.BFLY PT, R7, R22, 0x8, 0x1f ;  /* 0x0d001f0016077f89 */ /* 0x000f2200000e0000 */
[----:B-1----:R-:W-:Y:S01]  /*2900*/  FADD.FTZ R2, R50, R5 ;  /* 0x0000000532027221 */ /* 0x002fe20000010000 */
[----:B--2---:R-:W-:-:S04]  /*2910*/  FADD.FTZ R3, R18, R3 ;  /* 0x0000000312037221 */ /* 0x004fc80000010000 */
[----:B------:R-:W1:Y:S01]  /*2920*/  SHFL.BFLY PT, R5, R2, 0x4, 0x1f ;  /* 0x0c801f0002057f89 */ /* 0x000e6200000e0000 */
[----:B---3--:R-:W-:-:S03]  /*2930*/  FADD.FTZ R6, R63, R0 ;  /* 0x000000003f067221 */ /* 0x008fc60000010000 */
[----:B------:R-:W2:Y:S01]  /*2940*/  SHFL.BFLY PT, R0, R3, 0x4, 0x1f ;  /* 0x0c801f0003007f89 */ /* 0x000ea200000e0000 */
[----:B----4-:R-:W-:-:S03]  /*2950*/  FADD.FTZ R9, R22, R7 ;  /* 0x0000000716097221 */ /* 0x010fc60000010000 */
[----:B------:R-:W3:Y:S04]  /*2960*/  SHFL.BFLY PT, R7, R6, 0x4, 0x1f ;  /* 0x0c801f0006077f89 */ /* 0x000ee800000e0000 */
[----:B------:R-:W4:Y:S01]  /*2970*/  SHFL.BFLY PT, R10, R9, 0x4, 0x1f ;  /* 0x0c801f00090a7f89 */ /* 0x000f2200000e0000 */
[----:B-1----:R-:W-:Y:S01]  /*2980*/  FADD.FTZ R4, R2, R5 ;  /* 0x0000000502047221 */ /* 0x002fe20000010000 */
[----:B--2---:R-:W-:Y:S01]  /*2990*/  FADD.FTZ R0, R3, R0 ;  /* 0x0000000003007221 */ /* 0x004fe20000010000 */
[----:B---3--:R-:W-:-:S04]  /*29a0*/  FADD.FTZ R8, R6, R7 ;  /* 0x0000000706087221 */ /* 0x008fc80000010000 */
[----:B------:R-:W1:Y:S01]  /*29b0*/  SHFL.BFLY PT, R5, R0, 0x2, 0x1f ;  /* 0x0c401f0000057f89 */ /* 0x000e6200000e0000 */
[----:B----4-:R-:W-:-:S03]  /*29c0*/  FADD.FTZ R11, R9, R10 ;  /* 0x0000000a090b7221 */ /* 0x010fc60000010000 */
[----:B------:R-:W2:Y:S04]  /*29d0*/  SHFL.BFLY PT, R7, R4, 0x2, 0x1f ;  /* 0x0c401f0004077f89 */ /* 0x000ea800000e0000 */
[----:B------:R-:W3:Y:S04]  /*29e0*/  SHFL.BFLY PT, R3, R8, 0x2, 0x1f ;  /* 0x0c401f0008037f89 */ /* 0x000ee800000e0000 */
[----:B------:R-:W4:Y:S01]  /*29f0*/  SHFL.BFLY PT, R2, R11, 0x2, 0x1f ;  /* 0x0c401f000b027f89 */ /* 0x000f2200000e0000 */
[----:B-1----:R-:W-:Y:S01]  /*2a00*/  FADD.FTZ R5, R0, R5 ;  /* 0x0000000500057221 */ /* 0x002fe20000010000 */
[----:B--2---:R-:W-:Y:S01]  /*2a10*/  FADD.FTZ R7, R4, R7 ;  /* 0x0000000704077221 */ /* 0x004fe20000010000 */
[----:B0-----:R-:W-:Y:S01]  /*2a20*/  SHF.R.S32.HI R4, RZ, 0x1f, R13 ;  /* 0x0000001fff047819 */ /* 0x001fe2000001140d */
[----:B---3--:R-:W-:-:S03]  /*2a30*/  FADD.FTZ R3, R8, R3 ;  /* 0x0000000308037221 */ /* 0x008fc60000010000 */
[-C--:B------:R-:W-:Y:S01]  /*2a40*/  LEA.HI R4, R4, R13.reuse, RZ, 0x4 ;  /* 0x0000000d04047211 */ /* 0x080fe200078f20ff */
[----:B------:R-:W0:Y:S01]  /*2a50*/  SHFL.BFLY PT, R6, R7, 0x1, 0x1f ;  /* 0x0c201f0007067f89 */ /* 0x000e2200000e0000 */
[----:B----4-:R-:W-:Y:S02]  /*2a60*/  FADD.FTZ R9, R11, R2 ;  /* 0x000000020b097221 */ /* 0x010fe40000010000 */
[----:B------:R-:W-:Y:S01]  /*2a70*/  LOP3.LUT R8, R4, 0xfffffff0, RZ, 0xc0, !PT ;  /* 0xfffffff004087812 */ /* 0x000fe200078ec0ff */
[----:B------:R-:W1:Y:S03]  /*2a80*/  SHFL.BFLY PT, R2, R5, 0x1, 0x1f ;  /* 0x0c201f0005027f89 */ /* 0x000e6600000e0000 */
[----:B------:R-:W-:Y:S01]  /*2a90*/  IADD3 R8, -R8, R13, RZ ;  /* 0x0000000d08087210 */ /* 0x000fe20007ffe1ff */
[----:B------:R-:W2:Y:S03]  /*2aa0*/  SHFL.BFLY PT, R10, R3, 0x1, 0x1f ;  /* 0x0c201f00030a7f89 */ /* 0x000ea600000e0000 */
[----:B------:R-:W-:Y:S01]  /*2ab0*/  ISETP.NE.AND P0, PT, R8, RZ, PT ;  /* 0x000000ff0800720c */ /* 0x000fe20003f05270 */
[----:B------:R-:W3:Y:S01]  /*2ac0*/  SHFL.BFLY PT, R0, R9, 0x1, 0x1f ;  /* 0x0c201f0009007f89 */ /* 0x000ee200000e0000 */
[----:B0-----:R-:W-:Y:S01]  /*2ad0*/  FADD.FTZ R6, R7, R6 ;  /* 0x0000000607067221 */ /* 0x001fe20000010000 */
[----:B-1----:R-:W-:Y:S01]  /*2ae0*/  FADD.FTZ R8, R5, R2 ;  /* 0x0000000205087221 */ /* 0x002fe20000010000 */
[----:B--2---:R-:W-:Y:S01]  /*2af0*/  FADD.FTZ R10, R3, R10 ;  /* 0x0000000a030a7221 */ /* 0x004fe20000010000 */
[----:B---3--:R-:W-:-:S08]  /*2b00*/  FADD.FTZ R11, R9, R0 ;  /* 0x00000000090b7221 */ /* 0x008fd00000010000 */
[----:B------:R-:W-:Y:S05]  /*2b10*/  @P0 BRA `(.L_x_1141) ;  /* 0x0000000000900947 */ /* 0x000fea0003800000 */
[----:B------:R-:W-:Y:S01]  /*2b20*/  USHF.R.S32.HI UR7, URZ, 0x1f, UR4 ;  /* 0x0000001f3f077899 */ /* 0x000fe20008011404 */
[----:B------:R-:W-:Y:S01]  /*2b30*/  SHF.R.S32.HI R0, RZ, 0x4, R4 ;  /* 0x00000004ff007819 */ /* 0x000fe20000011404 */
[----:B------:R-:W-:Y:S01]  /*2b40*/  UIADD3 UR6, UP0, UR18, UR4, URZ ;  /* 0x0000000412067290 */ /* 0x000fe2000ff1e03f */
[----:B------:R-:W-:Y:S01]  /*2b50*/  ULDC.64 UR14, c[0x0][0x278] ;  /* 0x00009e00000e7ab9 */ /* 0x000fe20000000a00 */
[----:B------:R-:W-:Y:S01]  /*2b60*/  UIMAD UR20, UR13, -0x40, UR8 ;  /* 0xffffffc00d1478a4 */ /* 0x000fe2000f8e0208 */
[----:B------:R-:W-:Y:S01]  /*2b70*/  SHF.R.S32.HI R4, RZ, 0x1f, R0 ;  /* 0x0000001fff047819 */ /* 0x000fe20000011400 */
[----:B------:R-:W-:Y:S01]  /*2b80*/  ULEA.HI.X.SX32 UR7, UR18, UR7, 0x1, UP0 ;  /* 0x0000000712077291 */ /* 0x000fe200080f0e3f */
[C---:B------:R-:W-:Y:S01]  /*2b90*/  IADD3 R7, R0.reuse, 0x10, RZ ;  /* 0x0000001000077810 */ /* 0x040fe20007ffe0ff */
[----:B------:R-:W-:Y:S02]  /*2ba0*/  UIMAD UR9, UR19, UR14, URZ ;  /* 0x0000000e130972a4 */ /* 0x000fe4000f8e023f */
[----:B------:R-:W-:Y:S01]  /*2bb0*/  UIMAD.WIDE.U32 UR6, UR16, UR14, UR6 ;  /* 0x0000000e100672a5 */ /* 0x000fe2000f8e0006 */
[----:B------:R-:W-:Y:S01]  /*2bc0*/  ISETP.GE.AND P3, PT, R0, UR20, PT ;  /* 0x0000001400007c0c */ /* 0x000fe2000bf66270 */
[----:B------:R-:W-:Y:S01]  /*2bd0*/  UIMAD UR9, UR16, UR15, UR9 ;  /* 0x0000000f100972a4 */ /* 0x000fe2000f8e0209 */
[----:B------:R-:W-:-:S02]  /*2be0*/  ISETP.GE.AND P2, PT, R7, UR20, PT ;  /* 0x0000001407007c0c */ /* 0x000fc4000bf46270 */
[----:B------:R-:W-:Y:S01]  /*2bf0*/  ULDC.64 UR14, c[0x0][0x280] ;  /* 0x0000a000000e7ab9 */ /* 0x000fe20000000a00 */
[----:B------:R-:W-:Y:S01]  /*2c00*/  UIADD3 UR7, UR7, UR9, URZ ;  /* 0x0000000907077290 */ /* 0x000fe2000fffe03f */
[----:B------:R-:W-:Y:S01]  /*2c10*/  FSEL R7, R6, RZ, !P2 ;  /* 0x000000ff06077208 */ /* 0x000fe20005000000 */
[----:B------:R-:W-:Y:S02]  /*2c20*/  UIMAD UR9, UR5, UR14, URZ ;  /* 0x0000000e050972a4 */ /* 0x000fe4000f8e023f */
[----:B------:R-:W-:Y:S02]  /*2c30*/  UIMAD.WIDE.U32 UR6, UR17, UR14, UR6 ;  /* 0x0000000e110672a5 */ /* 0x000fe4000f8e0006 */
[----:B------:R-:W-:-:S03]  /*2c40*/  UIMAD UR9, UR17, UR15, UR9 ;  /* 0x0000000f110972a4 */ /* 0x000fc6000f8e0209 */
[----:B------:R-:W-:Y:S01]  /*2c50*/  ULDC.64 UR14, c[0x0][0x260] ;  /* 0x00009800000e7ab9 */ /* 0x000fe20000000a00 */
[----:B------:R-:W-:Y:S02]  /*2c60*/  IADD3 R3, P0, R0, UR6, RZ ;  /* 0x0000000600037c10 */ /* 0x000fe4000ff1e0ff */
[----:B------:R-:W-:Y:S02]  /*2c70*/  MOV R5, UR9 ;  /* 0x0000000900057c02 */ /* 0x000fe40008000f00 */
[----:B------:R-:W-:Y:S02]  /*2c80*/  LEA R2, P4, R3, UR14, 0x2 ;  /* 0x0000000e03027c11 */ /* 0x000fe4000f8810ff */
[----:B------:R-:W-:Y:S02]  /*2c90*/  IADD3.X R4, R4, UR7, R5, P0, !PT ;  /* 0x0000000704047c10 */ /* 0x000fe400087fe405 */
[C---:B------:R-:W-:Y:S02]  /*2ca0*/  IADD3 R5, R0.reuse, 0x20, RZ ;  /* 0x0000002000057810 */ /* 0x040fe40007ffe0ff */
[----:B------:R-:W-:-:S02]  /*2cb0*/  IADD3 R0, R0, 0x30, RZ ;  /* 0x0000003000007810 */ /* 0x000fc40007ffe0ff */
[----:B------:R-:W-:Y:S02]  /*2cc0*/  ISETP.GE.AND P1, PT, R5, UR20, PT ;  /* 0x0000001405007c0c */ /* 0x000fe4000bf26270 */
[----:B------:R-:W-:Y:S02]  /*2cd0*/  ISETP.GE.AND P0, PT, R0, UR20, PT ;  /* 0x0000001400007c0c */ /* 0x000fe4000bf06270 */
[----:B------:R-:W-:Y:S02]  /*2ce0*/  LEA.HI.X R3, R3, UR15, R4, 0x2, P4 ;  /* 0x0000000f03037c11 */ /* 0x000fe4000a0f1404 */
[----:B------:R-:W-:Y:S02]  /*2cf0*/  FSEL R5, R8, RZ, !P3 ;  /* 0x000000ff08057208 */ /* 0x000fe40005800000 */
[----:B------:R-:W-:Y:S01]  /*2d00*/  FSEL R9, R10, RZ, !P1 ;  /* 0x000000ff0a097208 */ /* 0x000fe20004800000 */
[----:B------:R0:W-:Y:S01]  /*2d10*/  STG.E desc[UR10][R2.64+0x40], R7 ;  /* 0x0000400702007986 */ /* 0x0001e2000c10190a */
[----:B------:R-:W-:-:S03]  /*2d20*/  FSEL R11, R11, RZ, !P0 ;  /* 0x000000ff0b0b7208 */ /* 0x000fc60004000000 */
[----:B------:R0:W-:Y:S04]  /*2d30*/  STG.E desc[UR10][R2.64], R5 ;  /* 0x0000000502007986 */ /* 0x0001e8000c10190a */
[----:B------:R0:W-:Y:S04]  /*2d40*/  STG.E desc[UR10][R2.64+0x80], R9 ;  /* 0x0000800902007986 */ /* 0x0001e8000c10190a */
[----:B------:R0:W-:Y:S02]  /*2d50*/  STG.E desc[UR10][R2.64+0xc0], R11 ;  /* 0x0000c00b02007986 */ /* 0x0001e4000c10190a */
.L_x_1141:
[----:B------:R-:W-:Y:S05]  /*2d60*/  BSYNC B0 ;  /* 0x0000000000007941 */ /* 0x000fea0003800000 */
.L_x_1140:
[----:B------:R-:W-:Y:S01]  /*2d70*/  UIADD3 UR8, UR8, 0x3f, URZ ;  /* 0x0000003f08087890 */ /* 0x000fe2000fffe03f */
[----:B0-----:R-:W0:Y:S01]  /*2d80*/  LDC.64 R6, c[0x0][0x2d0] ;  /* 0x0000b400ff067b82 */ /* 0x001e220000000a00 */
[----:B------:R-:W-:Y:S02]  /*2d90*/  BSSY B0, `(.L_x_1142) ;  /* 0x0000022000007945 */ /* 0x000fe40003800000 */
[----:B------:R-:W-:Y:S02]  /*2da0*/  USHF.R.S32.HI UR6, URZ, 0x1f, UR8 ;  /* 0x0000001f3f067899 */ /* 0x000fe40008011408 */
[----:B------:R-:W-:Y:S02]  /*2db0*/  UIMAD UR7, UR13, -0x40, UR8 ;  /* 0xffffffc00d0778a4 */ /* 0x000fe4000f8e0208 */
[----:B------:R-:W-:-:S04]  /*2dc0*/  ULEA.HI UR6, UR6, UR8, URZ, 0x6 ;  /* 0x0000000806067291 */ /* 0x000fc8000f8f303f */
[----:B------:R-:W-:-:S04]  /*2dd0*/  ULOP3.LUT UR6, UR6, 0xffffffc0, URZ, 0xc0, !UPT ;  /* 0xffffffc006067892 */ /* 0x000fc8000f8ec03f */
[----:B------:R-:W-:-:S06]  /*2de0*/  UIADD3 UR6, UR7, UR6, -UR8 ;  /* 0x0000000607067290 */ /* 0x000fcc000fffe808 */
[----:B------:R-:W-:-:S04]  /*2df0*/  ISETP.GE.AND P0, PT, R13, UR6, PT ;  /* 0x000000060d007c0c */ /* 0x000fc8000bf06270 */
[----:B------:R-:W-:-:S13]  /*2e00*/  ISETP.GT.OR P0, PT, R13, 0x3f, P0 ;  /* 0x0000003f0d00780c */ /* 0x000fda0000704670 */
[----:B------:R-:W-:Y:S05]  /*2e10*/  @P0 BRA `(.L_x_1143) ;  /* 0x0000000000640947 */ /* 0x000fea0003800000 */
[----:B------:R-:W1:Y:S01]  /*2e20*/  LDC.64 R4, c[0x0][0x2a8] ;  /* 0x0000aa00ff047b82 */ /* 0x000e620000000a00 */
[----:B------:R-:W-:Y:S01]  /*2e30*/  USHF.R.S32.HI UR6, URZ, 0x1f, UR18 ;  /* 0x0000001f3f067899 */ /* 0x000fe20008011412 */
[----:B------:R-:W-:Y:S01]  /*2e40*/  MOV R2, UR4 ;  /* 0x0000000400027c02 */ /* 0x000fe20008000f00 */
[----:B------:R-:W-:Y:S01]  /*2e50*/  USHF.R.S32.HI UR7, URZ, 0x1f, UR4 ;  /* 0x0000001f3f077899 */ /* 0x000fe20008011404 */
[--C-:B------:R-:W-:Y:S01]  /*2e60*/  SHF.R.S32.HI R3, RZ, 0x1f, R13.reuse ;  /* 0x0000001fff037819 */ /* 0x100fe2000001140d */
[----:B------:R-:W-:Y:S01]  /*2e70*/  ULDC.64 UR8, c[0x0][0x2b0] ;  /* 0x0000ac0000087ab9 */ /* 0x000fe20000000a00 */
[----:B------:R-:W-:Y:S02]  /*2e80*/  IADD3 R2, P0, P1, R2, UR18, R13 ;  /* 0x0000001202027c10 */ /* 0x000fe4000f91e00d */
[----:B------:R-:W-:Y:S01]  /*2e90*/  MOV R8, UR6 ;  /* 0x0000000600087c02 */ /* 0x000fe20008000f00 */
[----:B------:R-:W-:-:S03]  /*2ea0*/  UIMAD UR6, UR5, UR8, URZ ;  /* 0x00000008050672a4 */ /* 0x000fc6000f8e023f */
[----:B------:R-:W-:Y:S01]  /*2eb0*/  IADD3.X R3, R8, UR7, R3, P0, P1 ;  /* 0x0000000708037c10 */ /* 0x000fe200087e2403 */
[----:B------:R-:W-:Y:S01]  /*2ec0*/  UIMAD UR6, UR17, UR9, UR6 ;  /* 0x00000009110672a4 */ /* 0x000fe2000f8e0206 */
[----:B------:R-:W-:Y:S01]  /*2ed0*/  FSETP.NEU.FTZ.AND P0, PT, R12, -INF , PT ;  /* 0xff8000000c00780b */ /* 0x000fe20003f1d000 */
[C---:B-1----:R-:W-:Y:S02]  /*2ee0*/  IMAD R0, R4.reuse, UR19, RZ ;  /* 0x0000001304007c24 */ /* 0x042fe4000f8e02ff */
[----:B------:R-:W-:-:S04]  /*2ef0*/  IMAD.WIDE.U32 R2, R4, UR16, R2 ;  /* 0x0000001004027c25 */ /* 0x000fc8000f8e0002 */
[----:B------:R-:W-:Y:S02]  /*2f00*/  IMAD R5, R5, UR16, R0 ;  /* 0x0000001005057c24 */ /* 0x000fe4000f8e0200 */
[----:B------:R-:W-:-:S03]  /*2f10*/  FMUL.FTZ R0, R12, 1.4426950216293334961 ;  /* 0x3fb8aa3b0c007820 */ /* 0x000fc60000410000 */
[----:B------:R-:W-:Y:S02]  /*2f20*/  IADD3 R3, R3, R5, RZ ;  /* 0x0000000503037210 */ /* 0x000fe40007ffe0ff */
[----:B------:R-:W-:Y:S01]  /*2f30*/  MOV R5, UR8 ;  /* 0x0000000800057c02 */ /* 0x000fe20008000f00 */
[----:B------:R-:W-:-:S04]  /*2f40*/  ULDC.64 UR8, c[0x0][0x2a0] ;  /* 0x0000a80000087ab9 */ /* 0x000fc80000000a00 */
[----:B------:R-:W-:-:S05]  /*2f50*/  IMAD.WIDE.U32 R2, R5, UR17, R2 ;  /* 0x0000001105027c25 */ /* 0x000fca000f8e0002 */
[----:B------:R-:W-:Y:S02]  /*2f60*/  IADD3 R3, R3, UR6, RZ ;  /* 0x0000000603037c10 */ /* 0x000fe4000fffe0ff */
[----:B------:R-:W-:-:S04]  /*2f70*/  LEA R4, P1, R2, UR8, 0x2 ;  /* 0x0000000802047c11 */ /* 0x000fc8000f8210ff */
[----:B------:R-:W-:Y:S02]  /*2f80*/  LEA.HI.X R5, R2, UR9, R3, 0x2, P1 ;  /* 0x0000000902057c11 */ /* 0x000fe400088f1403 */
[----:B------:R-:W-:-:S05]  /*2f90*/  FSEL R3, R0, RZ, P0 ;  /* 0x000000ff00037208 */ /* 0x000fca0000000000 */
[----:B------:R1:W-:Y:S02]  /*2fa0*/  STG.E desc[UR10][R4.64], R3 ;  /* 0x0000000304007986 */ /* 0x0003e4000c10190a */
.L_x_1143:
[----:B------:R-:W-:Y:S05]  /*2fb0*/  BSYNC B0 ;  /* 0x0000000000007941 */ /* 0x000fea0003800000 */
.L_x_1142:
[----:B------:R-:W-:Y:S01]  /*2fc0*/  USHF.L.U32 UR7, UR13, 0xe, URZ ;  /* 0x0000000e0d077899 */ /* 0x000fe2000800063f */
[----:B------:R-:W-:Y:S01]  /*2fd0*/  SHF.L.U32 R0, R13, 0x2, RZ ;  /* 0x000000020d007819 */ /* 0x000fe200000006ff */
[----:B------:R-:W-:Y:S01]  /*2fe0*/  USHF.L.U32 UR6, UR4, 0x8, URZ ;  /* 0x0000000804067899 */ /* 0x000fe2000800063f */
[----:B01----:R-:W-:Y:S01]  /*2ff0*/  IMAD R4, R6, UR19, RZ ;  /* 0x0000001306047c24 */ /* 0x003fe2000f8e02ff */
[----:B------:R-:W-:Y:S02]  /*3000*/  USHF.R.S32.HI UR8, URZ, 0x1f, UR7 ;  /* 0x0000001f3f087899 */ /* 0x000fe40008011407 */
[----:B------:R-:W-:Y:S01]  /*3010*/  MOV R3, UR7 ;  /* 0x0000000700037c02 */ /* 0x000fe20008000f00 */
[----:B------:R-:W-:Y:S01]  /*3020*/  USHF.R.S32.HI UR7, URZ, 0x1f, UR6 ;  /* 0x0000001f3f077899 */ /* 0x000fe20008011406 */
[----:B------:R-:W-:Y:S01]  /*3030*/  IMAD R5, R7, UR16, R4 ;  /* 0x0000001007057c24 */ /* 0x000fe2000f8e0204 */
[----:B------:R-:W-:Y:S01]  /*3040*/  ULDC.64 UR14, c[0x0][0x2e8] ;  /* 0x0000ba00000e7ab9 */ /* 0x000fe20000000a00 */
[----:B------:R-:W-:-:S02]  /*3050*/  IADD3 R2, P0, P1, R0, UR6, R3 ;  /* 0x0000000600027c10 */ /* 0x000fc4000f91e003 */
[----:B------:R-:W-:Y:S02]  /*3060*/  SHF.R.S32.HI R0, RZ, 0x1f, R0 ;  /* 0x0000001fff007819 */ /* 0x000fe40000011400 */
[----:B------:R-:W-:Y:S01]  /*3070*/  MOV R3, UR8 ;  /* 0x0000000800037c02 */ /* 0x000fe20008000f00 */
[----:B------:R-:W-:Y:S02]  /*3080*/  ULDC.64 UR8, c[0x0][0x2d8] ;  /* 0x0000b60000087ab9 */ /* 0x000fe40000000a00 */
[----:B------:R-:W-:Y:S01]  /*3090*/  UIMAD UR6, UR5, UR8, URZ ;  /* 0x00000008050672a4 */ /* 0x000fe2000f8e023f */
[----:B------:R-:W-:Y:S02]  /*30a0*/  IADD3.X R3, R0, UR7, R3, P0, P1 ;  /* 0x0000000700037c10 */ /* 0x000fe400087e2403 */
[----:B------:R-:W-:Y:S01]  /*30b0*/  ISETP.NE.U32.AND P0, PT, RZ, UR14, PT ;  /* 0x0000000eff007c0c */ /* 0x000fe2000bf05070 */
[----:B------:R-:W-:Y:S01]  /*30c0*/  UIMAD UR6, UR17, UR9, UR6 ;  /* 0x00000009110672a4 */ /* 0x000fe2000f8e0206 */
[----:B------:R-:W-:-:S02]  /*30d0*/  IMAD.WIDE.U32 R2, R6, UR16, R2 ;  /* 0x0000001006027c25 */ /* 0x000fc4000f8e0002 */
[----:B------:R-:W-:-:S03]  /*30e0*/  ISETP.NE.AND.EX P0, PT, RZ, UR15, PT, P0 ;  /* 0x0000000fff007c0c */ /* 0x000fc6000bf05300 */
[----:B------:R-:W-:Y:S02]  /*30f0*/  IADD3 R3, R3, R5, RZ ;  /* 0x0000000503037210 */ /* 0x000fe40007ffe0ff */
[----:B------:R-:W-:Y:S01]  /*3100*/  MOV R5, UR8 ;  /* 0x0000000800057c02 */ /* 0x000fe20008000f00 */
[----:B------:R-:W-:Y:S01]  /*3110*/  ULDC.64 UR8, c[0x0][0x2b8] ;  /* 0x0000ae0000087ab9 */ /* 0x000fe20000000a00 */
[----:B------:R-:W-:-:S03]  /*3120*/  ISETP.NE.OR P0, PT, R13, RZ, !P0 ;  /* 0x000000ff0d00720c */ /* 0x000fc60004705670 */
[----:B------:R-:W-:-:S05]  /*3130*/  IMAD.WIDE.U32 R2, R5, UR17, R2 ;  /* 0x0000001105027c25 */ /* 0x000fca000f8e0002 */
[----:B------:R-:W-:Y:S02]  /*3140*/  IADD3 R3, R3, UR6, RZ ;  /* 0x0000000603037c10 */ /* 0x000fe4000fffe0ff */
[----:B------:R-:W-:-:S04]  /*3150*/  LEA R4, P1, R2, UR8, 0x2 ;  /* 0x0000000802047c11 */ /* 0x000fc8000f8210ff */
[----:B------:R-:W-:-:S05]  /*3160*/  LEA.HI.X R5, R2, UR9, R3, 0x2, P1 ;  /* 0x0000000902057c11 */ /* 0x000fca00088f1403 */
        /* <DEDUP_REMOVED lines=17> */
[----:B------:R-:W-:Y:S01]  /*3280*/  ULDC UR4, c[0x0][0x2e0] ;  /* 0x0000b80000047ab9 */ /* 0x000fe20000000800 */
[----:B------:R-:W-:Y:S01]  /*3290*/  ULDC UR6, c[0x0][0x220] ;  /* 0x0000880000067ab9 */ /* 0x000fe20000000800 */
[----:B------:R-:W-:-:S04]  /*32a0*/  UIMAD UR4, UR13, UR4, UR12 ;  /* 0x000000040d0472a4 */ /* 0x000fc8000f8e020c */
[----:B------:R-:W-:-:S03]  /*32b0*/  UIMAD UR6, UR4, UR6, UR16 ;  /* 0x00000006040672a4 */ /* 0x000fc6000f8e0210 */
[----:B------:R-:W-:Y:S02]  /*32c0*/  ULDC.64 UR4, c[0x0][0x2e8] ;  /* 0x0000ba0000047ab9 */ /* 0x000fe40000000a00 */
[----:B------:R-:W-:-:S06]  /*32d0*/  UIMAD.WIDE UR4, UR6, 0x4, UR4 ;  /* 0x00000004060478a5 */ /* 0x000fcc000f8e0204 */
[----:B------:R-:W-:Y:S02]  /*32e0*/  MOV R2, UR4 ;  /* 0x0000000400027c02 */ /* 0x000fe40008000f00 */
[----:B------:R-:W-:-:S05]  /*32f0*/  MOV R3, UR5 ;  /* 0x0000000500037c02 */ /* 0x000fca0008000f00 */
[----:B------:R-:W-:Y:S01]  /*3300*/  STG.E desc[UR10][R2.64], RZ ;  /* 0x000000ff02007986 */ /* 0x000fe2000c10190a */
[----:B------:R-:W-:Y:S05]  /*3310*/  EXIT ;  /* 0x000000000000794d */ /* 0x000fea0003800000 */
.L_x_1144:
        /* <DEDUP_REMOVED lines=14> */
.L_x_1160:


//--------------------- .nv.global.init           --------------------------
	.section	.nv.global.init,"aw",@progbits
.nv.global.init:
	.type		$str$23,@object
	.size		$str$23,($str$24 - $str$23)
$str$23:
        /*0000*/ 	.byte	0x28, 0x61, 0x64, 0x64, 0x72, 0x65, 0x73, 0x73, 0x20, 0x26, 0x20, 0x6d, 0x61, 0x73, 0x6b, 0x29
        /*0010*/ 	.byte	0x20, 0x3d, 0x3d, 0x20, 0x30, 0x00
	.type		$str$24,@object
	.size		$str$24,(__unnamed_2 - $str$24)
$str$24:
        /*0016*/ 	.byte	0x2f, 0x74, 0x6d, 0x70, 0x2f, 0x6f, 0x73, 0x73, 0x5f, 0x6b, 0x65, 0x72, 0x6e, 0x65, 0x6c, 0x73
        /*0026*/ 	.byte	0x5f, 0x73, 0x72, 0x63, 0x2f, 0x66, 0x6c, 0x61, 0x73, 0x68, 0x5f, 0x61, 0x74, 0x74, 0x65, 0x6e
        /*0036*/ 	.byte	0x74, 0x69, 0x6f, 0x6e, 0x2f, 0x63, 0x73, 0x72, 0x63, 0x2f, 0x63, 0x75, 0x74, 0x6c, 0x61, 0x73
        /*0046*/ 	.byte	0x73, 0x2f, 0x69, 0x6e, 0x63, 0x6c, 0x75, 0x64, 0x65, 0x2f, 0x63, 0x75, 0x74, 0x65, 0x2f, 0x70
        /*0056*/ 	.byte	0x6f, 0x69, 0x6e, 0x74, 0x65, 0x72, 0x5f, 0x66, 0x6c, 0x61, 0x67, 0x67, 0x65, 0x64, 0x2e, 0x68
        /*0066*/ 	.byte	0x70, 0x70, 0x00
	.type		__unnamed_2,@object
	.size		__unnamed_2,(__unnamed_1 - __unnamed_2)
__unnamed_2:
        /* <DEDUP_REMOVED lines=20> */
        /*01a9*/ 	.byte	0x43, 0x3c, 0x36, 0x34, 0x3e, 0x3e, 0x3e, 0x3e, 0x5d, 0x00
	.type		__unnamed_1,@object
	.size		__unnamed_1,(.L_0 - __unnamed_1)
__unnamed_1:
        /* <DEDUP_REMOVED lines=23> */
        /*0323*/ 	.byte	0x3a, 0x43, 0x3c, 0x35, 0x31, 0x32, 0x30, 0x3e, 0x3e, 0x3e, 0x3e, 0x3e, 0x5d, 0x00
.L_0:


//--------------------- .nv.shared._ZN7cutlass13device_kernelIN5flash11enable_sm90INS1_16FlashAttnBwdSm90INS1_25CollectiveMainloopBwdSm90ILi2ELi1ELi1EN4cute5tupleIJNS5_1CILi1EEES8_S8_EEENS6_IJNS7_ILi64EEENS7_ILi80EEENS7_ILi256EEEEEENS_6half_tEfNS_4arch4Sm90ELb0ELb0ELb1ELb0ELb0ELb0ELb1ELb1ELi2ELi1ELi1ELi1ELb0EEENS1_21CollectiveEpilogueBwdISD_SE_SG_Li256ELb0ELb1ELi2EEENS1_19SingleTileSchedulerILb0ELb0ELb0ELi80EEEEEEEEEvNT_6ParamsE --------------------------
	.section	.nv.shared._ZN7cutlass13device_kernelIN5flash11enable_sm90INS1_16FlashAttnBwdSm90INS1_25CollectiveMainloopBwdSm90ILi2ELi1ELi1EN4cute5tupleIJNS5_1CILi1EEES8_S8_EEENS6_IJNS7_ILi64EEENS7_ILi80EEENS7_ILi256EEEEEENS_6half_tEfNS_4arch4Sm90ELb0ELb0ELb1ELb0ELb0ELb0ELb1ELb1ELi2ELi1ELi1ELi1ELb0EEENS1_21CollectiveEpilogueBwdISD_SE_SG_Li256ELb0ELb1ELi2EEENS1_19SingleTileSchedulerILb0ELb0ELb0ELi80EEEEEEEEEvNT_6ParamsE,"aw",@nobits
	.sectionflags	@""
	.align	16
	.zero		1024


//--------------------- .nv.shared.reserved.0     --------------------------
	.section	.nv.shared.reserved.0,"aw",@nobits
	.weak		__nv_reservedSMEM_offset_0_alias
	.size		__nv_reservedSMEM_offset_0_alias, 0, 0
	.other		__nv_reservedSMEM_offset_0_alias,@"STO_CUDA_RESERVED_SHARED STV_DEFAULT"
__nv_reservedSMEM_offset_0_alias:
	.zero		0


//--------------------- .nv.global                --------------------------
	.section	.nv.global,"aw",@nobits
.nv.global:
	.type		_ZN74_INTERNAL_7ab731fe_38_flash_bwd_hdim256_fp16_softcap_sm90_cu_8e232a79_26384cute1_E,@object
	.size		_ZN74_INTERNAL_7ab731fe_38_flash_bwd_hdim256_fp16_softcap_sm90_cu_8e232a79_26384cute1_E,(_ZN74_INTERNAL_7ab731fe_38_flash_bwd_hdim256_fp16_softcap_sm90_cu_8e232a79_26384cuda3std3__45__cpo6cbeginE - _ZN74_INTERNAL_7ab731fe_38_flash_bwd_hdim256_fp16_softcap_sm90_cu_8e232a79_26384cute1_E)
_ZN74_INTERNAL_7ab731fe_38_flash_bwd_hdim256_fp16_softcap_sm90_cu_8e232a79_26384cute1_E:
	.zero		1
	.type		_ZN74_INTERNAL_7ab731fe_38_flash_bwd_hdim256_fp16_softcap_sm90_cu_8e232a79_26384cuda3std3__45__cpo6cbeginE,@object
	.size		_ZN74_INTERNAL_7ab731fe_38_flash_bwd_hdim256_fp16_softcap_sm90_cu_8e232a79_26384cuda3std3__45__cpo6cbeginE,(_ZN74_INTERNAL_7ab731fe_38_flash_bwd_hdim256_fp16_softcap_sm90_cu_8e232a79_26384cuda3std3__48in_placeE - _ZN74_INTERNAL_7ab731fe_38_flash_bwd_hdim256_fp16_softcap_sm90_cu_8e232a79_26384cuda3std3__45__cpo6cbeginE)
_ZN74_INTERNAL_7ab731fe_38_flash_bwd_hdim256_fp16_softcap_sm90_cu_8e232a79_26384cuda3std3__45__cpo6cbeginE:
	.zero		1
	.type		_ZN74_INTERNAL_7ab731fe_38_flash_bwd_hdim256_fp16_softcap_sm90_cu_8e232a79_26384cuda3std3__48in_placeE,@object
	.size		_ZN74_INTERNAL_7ab731fe_38_flash_bwd_hdim256_fp16_softcap_sm90_cu_8e232a79_26384cuda3std3__48in_placeE,(_ZN74_INTERNAL_7ab731fe_38_flash_bwd_hdim256_fp16_softcap_sm90_cu_8e232a79_26384cuda3std6ranges3__45__cpo9iter_moveE - _ZN74_INTERNAL_7ab731fe_38_flash_bwd_hdim256_fp16_softcap_sm90_cu_8e232a79_26384cuda3std3__48in_placeE)
_ZN74_INTERNAL_7ab731fe_38_flash_bwd_hdim256_fp16_softcap_sm90_cu_8e232a79_26384cuda3std3__48in_placeE:
	.zero		1
	.type		_ZN74_INTERNAL_7ab731fe_38_flash_bwd_hdim256_fp16_softcap_sm90_cu_8e232a79_26384cuda3std6ranges3__45__cpo9iter_moveE,@object
	.size		_ZN74_INTERNAL_7ab731fe_38_flash_bwd_hdim256_fp16_softcap_sm90_cu_8e232a79_26384cuda3std6ranges3__45__cpo9iter_moveE,(_ZN74_INTERNAL_7ab731fe_38_flash_bwd_hdim256_fp16_softcap_sm90_cu_8e232a79_26384cuda3std3__45__cpo5beginE - _ZN74_INTERNAL_7ab731fe_38_flash_bwd_hdim256_fp16_softcap_sm90_cu_8e232a79_26384cuda3std6ranges3__45__cpo9iter_moveE)
_ZN74_INTERNAL_7ab731fe_38_flash_bwd_hdim256_fp16_softcap_sm90_cu_8e232a79_26384cuda3std6ranges3__45__cpo9iter_moveE:
	.zero		1
	.type		_ZN74_INTERNAL_7ab731fe_38_flash_bwd_hdim256_fp16_softcap_sm90_cu_8e232a79_26384cuda3std3__45__cpo5beginE,@object
	.size		_ZN74_INTERNAL_7ab731fe_38_flash_bwd_hdim256_fp16_softcap_sm90_cu_8e232a79_26384cuda3std3__45__cpo5beginE,(_ZN74_INTERNAL_7ab731fe_38_flash_bwd_hdim256_fp16_softcap_sm90_cu_8e232a79_26384cuda3std3__476_GLOBAL__N__7ab731fe_38_flash_bwd_hdim256_fp16_softcap_sm90_cu_8e232a79_26386ignoreE - _ZN74_INTERNAL_7ab731fe_38_flash_bwd_hdim256_fp16_softcap_sm90_cu_8e232a79_26384cuda3std3__45__cpo5beginE)
_ZN74_INTERNAL_7ab731fe_38_flash_bwd_hdim256_fp16_softcap_sm90_cu_8e232a79_26384cuda3std3__45__cpo5beginE:
	.zero		1
	.type		_ZN74_INTERNAL_7ab731fe_38_flash_bwd_hdim256_fp16_softcap_sm90_cu_8e232a79_26384cuda3std3__476_GLOBAL__N__7ab731fe_38_flash_bwd_hdim256_fp16_softcap_sm90_cu_8e232a79_26386ignoreE,@object
	.size		_ZN74_INTERNAL_7ab731fe_38_flash_bwd_hdim256_fp16_softcap_sm90_cu_8e232a79_26384cuda3std3__476_GLOBAL__N__7ab731fe_38_flash_bwd_hdim256_fp16_softcap_sm90_cu_8e232a79_26386ignoreE,(_ZN74_INTERNAL_7ab731fe_38_flash_bwd_hdim256_fp16_softcap_sm90_cu_8e232a79_26384cute7productE - _ZN74_INTERNAL_7ab731fe_38_flash_bwd_hdim256_fp16_softcap_sm90_cu_8e232a79_26384cuda3std3__476_GLOBAL__N__7ab731fe_38_flash_bwd_hdim256_fp16_softcap_sm90_cu_8e232a79_26386ignoreE)
_ZN74_INTERNAL_7ab731fe_38_flash_bwd_hdim256_fp16_softcap_sm90_cu_8e232a79_26384cuda3std3__476_GLOBAL__N__7ab731fe_38_flash_bwd_hdim256_fp16_softcap_sm90_cu_8e232a79_26386ignoreE:
	.zero		1
	.type		_ZN74_INTERNAL_7ab731fe_38_flash_bwd_hdim256_fp16_softcap_sm90_cu_8e232a79_26384cute7productE,@object
	.size		_ZN74_INTERNAL_7ab731fe_38_flash_bwd_hdim256_fp16_softcap_sm90_cu_8e232a79_26384cute7productE,(_ZN74_INTERNAL_7ab731fe_38_flash_bwd_hdim256_fp16_softcap_sm90_cu_8e232a79_26384cuda3std3__45__cpo3endE - _ZN74_INTERNAL_7ab731fe_38_flash_bwd_hdim256_fp16_softcap_sm90_cu_8e232a79_26384cute7productE)
_ZN74_INTERNAL_7ab731fe_38_flash_bwd_hdim256_fp16_softcap_sm90_cu_8e232a79_26384cute7productE:
	.zero		1
	.type		_ZN74_INTERNAL_7ab731fe_38_flash_bwd_hdim256_fp16_softcap_sm90_cu_8e232a79_26384cuda3std3__45__cpo3endE,@object
	.size		_ZN74_INTERNAL_7ab731fe_38_flash_bwd_hdim256_fp16_softcap_sm90_cu_8e232a79_26384cuda3std3__45__cpo3endE,(_ZN74_INTERNAL_7ab731fe_38_flash_bwd_hdim256_fp16_softcap_sm90_cu_8e232a79_26384cuda3std3__419piecewise_constructE - _ZN74_INTERNAL_7ab731fe_38_flash_bwd_hdim256_fp16_softcap_sm90_cu_8e232a79_26384cuda3std3__45__cpo3endE)
_ZN74_INTERNAL_7ab731fe_38_flash_bwd_hdim256_fp16_softcap_sm90_cu_8e232a79_26384cuda3std3__45__cpo3endE:
	.zero		1
	.type		_ZN74_INTERNAL_7ab731fe_38_flash_bwd_hdim256_fp16_softcap_sm90_cu_8e232a79_26384cuda3std3__419piecewise_constructE,@object
	.size		_ZN74_INTERNAL_7ab731fe_38_flash_bwd_hdim256_fp16_softcap_sm90_cu_8e232a79_26384cuda3std3__419piecewise_constructE,(_ZN74_INTERNAL_7ab731fe_38_flash_bwd_hdim256_fp16_softcap_sm90_cu_8e232a79_26384cuda3std3__45__cpo4cendE - _ZN74_INTERNAL_7ab731fe_38_flash_bwd_hdim256_fp16_softcap_sm90_cu_8e232a79_26384cuda3std3__419piecewise_constructE)
_ZN74_INTERNAL_7ab731fe_38_flash_bwd_hdim256_fp16_softcap_sm90_cu_8e232a79_26384cuda3std3__419piecewise_constructE:
	.zero		1
	.type		_ZN74_INTERNAL_7ab731fe_38_flash_bwd_hdim256_fp16_softcap_sm90_cu_8e232a79_26384cuda3std3__45__cpo4cendE,@object
	.size		_ZN74_INTERNAL_7ab731fe_38_flash_bwd_hdim256_fp16_softcap_sm90_cu_8e232a79_26384cuda3std3__45__cpo4cendE,(_ZN74_INTERNAL_7ab731fe_38_flash_bwd_hdim256_fp16_softcap_sm90_cu_8e232a79_26384cuda3std6ranges3__45__cpo4swapE - _ZN74_INTERNAL_7ab731fe_38_flash_bwd_hdim256_fp16_softcap_sm90_cu_8e232a79_26384cuda3std3__45__cpo4cendE)
_ZN74_INTERNAL_7ab731fe_38_flash_bwd_hdim256_fp16_softcap_sm90_cu_8e232a79_26384cuda3std3__45__cpo4cendE:
	.zero		1
	.type		_ZN74_INTERNAL_7ab731fe_38_flash_bwd_hdim256_fp16_softcap_sm90_cu_8e232a79_26384cuda3std6ranges3__45__cpo4swapE,@object
	.size		_ZN74_INTERNAL_7ab731fe_38_flash_bwd_hdim256_fp16_softcap_sm90_cu_8e232a79_26384cuda3std6ranges3__45__cpo4swapE,(.L_9 - _ZN74_INTERNAL_7ab731fe_38_flash_bwd_hdim256_fp16_softcap_sm90_cu_8e232a79_26384cuda3std6ranges3__45__cpo4swapE)
_ZN74_INTERNAL_7ab731fe_38_flash_bwd_hdim256_fp16_softcap_sm90_cu_8e232a79_26384cuda3std6ranges3__45__cpo4swapE:
	.zero		1
.L_9:


//--------------------- .nv.shared._ZN7cutlass13device_kernelIN5flash11enable_sm90INS1_16FlashAttnBwdSm90INS1_25CollectiveMainloopBwdSm90ILi2ELi1ELi1EN4cute5tupleIJNS5_1CILi1EEES8_S8_EEENS6_IJNS7_ILi64EEENS7_ILi80EEENS7_ILi256EEEEEENS_6half_tEfNS_4arch4Sm90ELb0ELb0ELb1ELb0ELb0ELb0ELb1ELb1ELi2ELi1ELi1ELi1ELb0EEENS1_24CollectiveEpilogueBwdGQAISD_fSG_Li256ELb0ELb0EEENS1_19SingleTileSchedulerILb0ELb0ELb0ELi80EEEEEEEEEvNT_6ParamsE --------------------------
	.section	.nv.shared._ZN7cutlass13device_kernelIN5flash11enable_sm90INS1_16FlashAttnBwdSm90INS1_25CollectiveMainloopBwdSm90ILi2ELi1ELi1EN4cute5tupleIJNS5_1CILi1EEES8_S8_EEENS6_IJNS7_ILi64EEENS7_ILi80EEENS7_ILi256EEEEEENS_6half_tEfNS_4arch4Sm90ELb0ELb0ELb1ELb0ELb0ELb0ELb1ELb1ELi2ELi1ELi1ELi1ELb0EEENS1_24CollectiveEpilogueBwdGQAISD_fSG_Li256ELb0ELb0EEENS1_19SingleTileSchedulerILb0ELb0ELb0ELi80EEEEEEEEEvNT_6ParamsE,"aw",@nobits
	.sectionflags	@""
	.align	16
	.zero		1024


//--------------------- .nv.shared._ZN7cutlass13device_kernelIN5flash11enable_sm90INS1_16FlashAttnBwdSm90INS1_25CollectiveMainloopBwdSm90ILi2ELi1ELi1EN4cute5tupleIJNS5_1CILi1EEES8_S8_EEENS6_IJNS7_ILi64EEENS7_ILi80EEENS7_ILi256EEEEEENS_6half_tEfNS_4arch4Sm90ELb0ELb0ELb1ELb1ELb0ELb0ELb1ELb1ELi2ELi1ELi1ELi1ELb0EEENS1_21CollectiveEpilogueBwdISD_SE_SG_Li256ELb1ELb1ELi2EEENS1_19SingleTileSchedulerILb1ELb0ELb0ELi80EEEEEEEEEvNT_6ParamsE --------------------------
	.section	.nv.shared._ZN7cutlass13device_kernelIN5flash11enable_sm90INS1_16FlashAttnBwdSm90INS1_25CollectiveMainloopBwdSm90ILi2ELi1ELi1EN4cute5tupleIJNS5_1CILi1EEES8_S8_EEENS6_IJNS7_ILi64EEENS7_ILi80EEENS7_ILi256EEEEEENS_6half_tEfNS_4arch4Sm90ELb0ELb0ELb1ELb1ELb0ELb0ELb1ELb1ELi2ELi1ELi1ELi1ELb0EEENS1_21CollectiveEpilogueBwdISD_SE_SG_Li256ELb1ELb1ELi2EEENS1_19SingleTileSchedulerILb1ELb0ELb0ELi80EEEEEEEEEvNT_6ParamsE,"aw",@nobits
	.sectionflags	@""
	.align	16
	.zero		1024


//--------------------- .nv.shared._ZN7cutlass13device_kernelIN5flash11enable_sm90INS1_16FlashAttnBwdSm90INS1_25CollectiveMainloopBwdSm90ILi2ELi1ELi1EN4cute5tupleIJNS5_1CILi1EEES8_S8_EEENS6_IJNS7_ILi64EEENS7_ILi80EEENS7_ILi256EEEEEENS_6half_tEfNS_4arch4Sm90ELb0ELb0ELb1ELb1ELb0ELb0ELb1ELb1ELi2ELi1ELi1ELi1ELb0EEENS1_24CollectiveEpilogueBwdGQAISD_fSG_Li256ELb1ELb0EEENS1_19SingleTileSchedulerILb1ELb0ELb0ELi80EEEEEEEEEvNT_6ParamsE --------------------------
	.section	.nv.shared._ZN7cutlass13device_kernelIN5flash11enable_sm90INS1_16FlashAttnBwdSm90INS1_25CollectiveMainloopBwdSm90ILi2ELi1ELi1EN4cute5tupleIJNS5_1CILi1EEES8_S8_EEENS6_IJNS7_ILi64EEENS7_ILi80EEENS7_ILi256EEEEEENS_6half_tEfNS_4arch4Sm90ELb0ELb0ELb1ELb1ELb0ELb0ELb1ELb1ELi2ELi1ELi1ELi1ELb0EEENS1_24CollectiveEpilogueBwdGQAISD_fSG_Li256ELb1ELb0EEENS1_19SingleTileSchedulerILb1ELb0ELb0ELi80EEEEEEEEEvNT_6ParamsE,"aw",@nobits
	.sectionflags	@""
	.align	16
	.zero		1024


//--------------------- .nv.shared._ZN7cutlass13device_kernelIN5flash11enable_sm90INS1_16FlashAttnBwdSm90INS1_25CollectiveMainloopBwdSm90ILi2ELi1ELi1EN4cute5tupleIJNS5_1CILi1EEES8_S8_EEENS6_IJNS7_ILi64EEENS7_ILi80EEENS7_ILi256EEEEEENS_6half_tEfNS_4arch4Sm90ELb0ELb1ELb1ELb0ELb0ELb0ELb1ELb1ELi2ELi1ELi1ELi1ELb0EEENS1_21CollectiveEpilogueBwdISD_SE_SG_Li256ELb0ELb1ELi2EEENS1_19SingleTileSchedulerILb0ELb0ELb0ELi80EEEEEEEEEvNT_6ParamsE --------------------------
	.section	.nv.shared._ZN7cutlass13device_kernelIN5flash11enable_sm90INS1_16FlashAttnBwdSm90INS1_25CollectiveMainloopBwdSm90ILi2ELi1ELi1EN4cute5tupleIJNS5_1CILi1EEES8_S8_EEENS6_IJNS7_ILi64EEENS7_ILi80EEENS7_ILi256EEEEEENS_6half_tEfNS_4arch4Sm90ELb0ELb1ELb1ELb0ELb0ELb0ELb1ELb1ELi2ELi1ELi1ELi1ELb0EEENS1_21CollectiveEpilogueBwdISD_SE_SG_Li256ELb0ELb1ELi2EEENS1_19SingleTileSchedulerILb0ELb0ELb0ELi80EEEEEEEEEvNT_6ParamsE,"aw",@nobits
	.sectionflags	@""
	.align	16
	.zero		1024


//--------------------- .nv.shared._ZN7cutlass13device_kernelIN5flash11enable_sm90INS1_16FlashAttnBwdSm90INS1_25CollectiveMainloopBwdSm90ILi2ELi1ELi1EN4cute5tupleIJNS5_1CILi1EEES8_S8_EEENS6_IJNS7_ILi64EEENS7_ILi80EEENS7_ILi256EEEEEENS_6half_tEfNS_4arch4Sm90ELb0ELb1ELb1ELb0ELb0ELb0ELb1ELb1ELi2ELi1ELi1ELi1ELb0EEENS1_24CollectiveEpilogueBwdGQAISD_fSG_Li256ELb0ELb0EEENS1_19SingleTileSchedulerILb0ELb0ELb0ELi80EEEEEEEEEvNT_6ParamsE --------------------------
	.section	.nv.shared._ZN7cutlass13device_kernelIN5flash11enable_sm90INS1_16FlashAttnBwdSm90INS1_25CollectiveMainloopBwdSm90ILi2ELi1ELi1EN4cute5tupleIJNS5_1CILi1EEES8_S8_EEENS6_IJNS7_ILi64EEENS7_ILi80EEENS7_ILi256EEEEEENS_6half_tEfNS_4arch4Sm90ELb0ELb1ELb1ELb0ELb0ELb0ELb1ELb1ELi2ELi1ELi1ELi1ELb0EEENS1_24CollectiveEpilogueBwdGQAISD_fSG_Li256ELb0ELb0EEENS1_19SingleTileSchedulerILb0ELb0ELb0ELi80EEEEEEEEEvNT_6ParamsE,"aw",@nobits
	.sectionflags	@""
	.align	16
	.zero		1024


//--------------------- .nv.shared._ZN7cutlass13device_kernelIN5flash11enable_sm90INS1_16FlashAttnBwdSm90INS1_25CollectiveMainloopBwdSm90ILi2ELi1ELi1EN4cute5tupleIJNS5_1CILi1EEES8_S8_EEENS6_IJNS7_ILi64EEENS7_ILi80EEENS7_ILi256EEEEEENS_6half_tEfNS_4arch4Sm90ELb0ELb1ELb1ELb1ELb0ELb0ELb1ELb1ELi2ELi1ELi1ELi1ELb0EEENS1_21CollectiveEpilogueBwdISD_SE_SG_Li256ELb1ELb1ELi2EEENS1_19SingleTileSchedulerILb1ELb0ELb0ELi80EEEEEEEEEvNT_6ParamsE --------------------------
	.section	.nv.shared._ZN7cutlass13device_kernelIN5flash11enable_sm90INS1_16FlashAttnBwdSm90INS1_25CollectiveMainloopBwdSm90ILi2ELi1ELi1EN4cute5tupleIJNS5_1CILi1EEES8_S8_EEENS6_IJNS7_ILi64EEENS7_ILi80EEENS7_ILi256EEEEEENS_6half_tEfNS_4arch4Sm90ELb0ELb1ELb1ELb1ELb0ELb0ELb1ELb1ELi2ELi1ELi1ELi1ELb0EEENS1_21CollectiveEpilogueBwdISD_SE_SG_Li256ELb1ELb1ELi2EEENS1_19SingleTileSchedulerILb1ELb0ELb0ELi80EEEEEEEEEvNT_6ParamsE,"aw",@nobits
	.sectionflags	@""
	.align	16
	.zero		1024


//--------------------- .nv.shared._ZN7cutlass13device_kernelIN5flash11enable_sm90INS1_16FlashAttnBwdSm90INS1_25CollectiveMainloopBwdSm90ILi2ELi1ELi1EN4cute5tupleIJNS5_1CILi1EEES8_S8_EEENS6_IJNS7_ILi64EEENS7_ILi80EEENS7_ILi256EEEEEENS_6half_tEfNS_4arch4Sm90ELb0ELb1ELb1ELb1ELb0ELb0ELb1ELb1ELi2ELi1ELi1ELi1ELb0EEENS1_24CollectiveEpilogueBwdGQAISD_fSG_Li256ELb1ELb0EEENS1_19SingleTileSchedulerILb1ELb0ELb0ELi80EEEEEEEEEvNT_6ParamsE --------------------------
	.section	.nv.shared._ZN7cutlass13device_kernelIN5flash11enable_sm90INS1_16FlashAttnBwdSm90INS1_25CollectiveMainloopBwdSm90ILi2ELi1ELi1EN4cute5tupleIJNS5_1CILi1EEES8_S8_EEENS6_IJNS7_ILi64EEENS7_ILi80EEENS7_ILi256EEEEEENS_6half_tEfNS_4arch4Sm90ELb0ELb1ELb1ELb1ELb0ELb0ELb1ELb1ELi2ELi1ELi1ELi1ELb0EEENS1_24CollectiveEpilogueBwdGQAISD_fSG_Li256ELb1ELb0EEENS1_19SingleTileSchedulerILb1ELb0ELb0ELi80EEEEEEEEEvNT_6ParamsE,"aw",@nobits
	.sectionflags	@""
	.align	16
	.zero		1024


//--------------------- .nv.shared._ZN7cutlass13device_kernelIN5flash11enable_sm90INS1_16FlashAttnBwdSm90INS1_25CollectiveMainloopBwdSm90ILi2ELi1ELi1EN4cute5tupleIJNS5_1CILi1EEES8_S8_EEENS6_IJNS7_ILi64EEENS7_ILi80EEENS7_ILi256EEEEEENS_6half_tEfNS_4arch4Sm90ELb1ELb0ELb1ELb0ELb0ELb0ELb1ELb1ELi2ELi1ELi1ELi1ELb0EEENS1_21CollectiveEpilogueBwdISD_SE_SG_Li256ELb0ELb1ELi2EEENS1_25SingleTileBwdLPTSchedulerILb0ELi80ELb0EEEEEEEEEvNT_6ParamsE --------------------------
	.section	.nv.shared._ZN7cutlass13device_kernelIN5flash11enable_sm90INS1_16FlashAttnBwdSm90INS1_25CollectiveMainloopBwdSm90ILi2ELi1ELi1EN4cute5tupleIJNS5_1CILi1EEES8_S8_EEENS6_IJNS7_ILi64EEENS7_ILi80EEENS7_ILi256EEEEEENS_6half_tEfNS_4arch4Sm90ELb1ELb0ELb1ELb0ELb0ELb0ELb1ELb1ELi2ELi1ELi1ELi1ELb0EEENS1_21CollectiveEpilogueBwdISD_SE_SG_Li256ELb0ELb1ELi2EEENS1_25SingleTileBwdLPTSchedulerILb0ELi80ELb0EEEEEEEEEvNT_6ParamsE,"aw",@nobits
	.sectionflags	@""
	.align	16
	.zero		1024


//--------------------- .nv.shared._ZN7cutlass13device_kernelIN5flash11enable_sm90INS1_16FlashAttnBwdSm90INS1_25CollectiveMainloopBwdSm90ILi2ELi1ELi1EN4cute5tupleIJNS5_1CILi1EEES8_S8_EEENS6_IJNS7_ILi64EEENS7_ILi80EEENS7_ILi256EEEEEENS_6half_tEfNS_4arch4Sm90ELb1ELb0ELb1ELb0ELb0ELb0ELb1ELb1ELi2ELi1ELi1ELi1ELb0EEENS1_24CollectiveEpilogueBwdGQAISD_fSG_Li256ELb0ELb0EEENS1_25SingleTileBwdLPTSchedulerILb0ELi80ELb0EEEEEEEEEvNT_6ParamsE --------------------------
	.section	.nv.shared._ZN7cutlass13device_kernelIN5flash11enable_sm90INS1_16FlashAttnBwdSm90INS1_25CollectiveMainloopBwdSm90ILi2ELi1ELi1EN4cute5tupleIJNS5_1CILi1EEES8_S8_EEENS6_IJNS7_ILi64EEENS7_ILi80EEENS7_ILi256EEEEEENS_6half_tEfNS_4arch4Sm90ELb1ELb0ELb1ELb0ELb0ELb0ELb1ELb1ELi2ELi1ELi1ELi1ELb0EEENS1_24CollectiveEpilogueBwdGQAISD_fSG_Li256ELb0ELb0EEENS1_25SingleTileBwdLPTSchedulerILb0ELi80ELb0EEEEEEEEEvNT_6ParamsE,"aw",@nobits
	.sectionflags	@""
	.align	16
	.zero		1024


//--------------------- .nv.shared._ZN7cutlass13device_kernelIN5flash22FlashAttnBwdPreprocessIN4cute5tupleIJNS3_1CILi64EEENS5_ILi256EEEEEENS_6half_tEfNS_4arch4Sm90ELb1ELb0EEEEEvNT_6ParamsE --------------------------
	.section	.nv.shared._ZN7cutlass13device_kernelIN5flash22FlashAttnBwdPreprocessIN4cute5tupleIJNS3_1CILi64EEENS5_ILi256EEEEEENS_6half_tEfNS_4arch4Sm90ELb1ELb0EEEEEvNT_6ParamsE,"aw",@nobits
	.sectionflags	@""
	.align	16
	.zero		1024


//--------------------- .nv.shared._ZN7cutlass13device_kernelIN5flash11enable_sm90INS1_16FlashAttnBwdSm90INS1_25CollectiveMainloopBwdSm90ILi2ELi1ELi1EN4cute5tupleIJNS5_1CILi1EEES8_S8_EEENS6_IJNS7_ILi64EEENS7_ILi80EEENS7_ILi256EEEEEENS_6half_tEfNS_4arch4Sm90ELb1ELb0ELb1ELb1ELb0ELb0ELb1ELb1ELi2ELi1ELi1ELi1ELb0EEENS1_21CollectiveEpilogueBwdISD_SE_SG_Li256ELb1ELb1ELi2EEENS1_25SingleTileBwdLPTSchedulerILb1ELi80ELb0EEEEEEEEEvNT_6ParamsE --------------------------
	.section	.nv.shared._ZN7cutlass13device_kernelIN5flash11enable_sm90INS1_16FlashAttnBwdSm90INS1_25CollectiveMainloopBwdSm90ILi2ELi1ELi1EN4cute5tupleIJNS5_1CILi1EEES8_S8_EEENS6_IJNS7_ILi64EEENS7_ILi80EEENS7_ILi256EEEEEENS_6half_tEfNS_4arch4Sm90ELb1ELb0ELb1ELb1ELb0ELb0ELb1ELb1ELi2ELi1ELi1ELi1ELb0EEENS1_21CollectiveEpilogueBwdISD_SE_SG_Li256ELb1ELb1ELi2EEENS1_25SingleTileBwdLPTSchedulerILb1ELi80ELb0EEEEEEEEEvNT_6ParamsE,"aw",@nobits
	.sectionflags	@""
	.align	16
	.zero		1024


//--------------------- .nv.shared._ZN7cutlass13device_kernelIN5flash32FlashAttnBwdPostprocessConvertdQIN4cute5tupleIJNS3_1CILi80EEENS5_ILi256EEEEEENS_6half_tEfNS_4arch4Sm90ELi256ENS3_8TiledMMAINS3_8MMA_AtomIJNS3_4SM904GMMA25MMA_64x16x16_F32F16F16_SSILNSF_5MajorE1ELSH_1ELNSF_7ScaleInE1ELSI_1EEEEEENS3_6LayoutINS4_IJNS5_ILi2EEENS5_ILi1EEESN_EEENS4_IJSN_NS5_ILi0EEESP_EEEEENS4_IJNS3_10UnderscoreESS_SS_EEEEELb1EEEEEvNT_6ParamsE --------------------------
	.section	.nv.shared._ZN7cutlass13device_kernelIN5flash32FlashAttnBwdPostprocessConvertdQIN4cute5tupleIJNS3_1CILi80EEENS5_ILi256EEEEEENS_6half_tEfNS_4arch4Sm90ELi256ENS3_8TiledMMAINS3_8MMA_AtomIJNS3_4SM904GMMA25MMA_64x16x16_F32F16F16_SSILNSF_5MajorE1ELSH_1ELNSF_7ScaleInE1ELSI_1EEEEEENS3_6LayoutINS4_IJNS5_ILi2EEENS5_ILi1EEESN_EEENS4_IJSN_NS5_ILi0EEESP_EEEEENS4_IJNS3_10UnderscoreESS_SS_EEEEELb1EEEEEvNT_6ParamsE,"aw",@nobits
	.sectionflags	@""
	.align	16
	.zero		1024


//--------------------- .nv.shared._ZN7cutlass13device_kernelIN5flash32FlashAttnBwdPostprocessConvertdQIN4cute5tupleIJNS3_1CILi64EEENS5_ILi256EEEEEENS_6half_tEfNS_4arch4Sm90ELi256ENS3_8TiledMMAINS3_8MMA_AtomIJNS3_4SM904GMMA25MMA_64x64x16_F32F16F16_SSILNSF_5MajorE1ELSH_0ELNSF_7ScaleInE1ELSI_1EEEEEENS3_6LayoutINS4_IJNS5_ILi2EEENS5_ILi1EEESN_EEENS4_IJSN_NS5_ILi0EEESP_EEEEENS4_IJNS3_10UnderscoreESS_SS_EEEEELb1EEEEEvNT_6ParamsE --------------------------
	.section	.nv.shared._ZN7cutlass13device_kernelIN5flash32FlashAttnBwdPostprocessConvertdQIN4cute5tupleIJNS3_1CILi64EEENS5_ILi256EEEEEENS_6half_tEfNS_4arch4Sm90ELi256ENS3_8TiledMMAINS3_8MMA_AtomIJNS3_4SM904GMMA25MMA_64x64x16_F32F16F16_SSILNSF_5MajorE1ELSH_0ELNSF_7ScaleInE1ELSI_1EEEEEENS3_6LayoutINS4_IJNS5_ILi2EEENS5_ILi1EEESN_EEENS4_IJSN_NS5_ILi0EEESP_EEEEENS4_IJNS3_10UnderscoreESS_SS_EEEEELb1EEEEEvNT_6ParamsE,"aw",@nobits
	.sectionflags	@""
	.align	16
	.zero		1024


//--------------------- .nv.shared._ZN7cutlass13device_kernelIN5flash11enable_sm90INS1_16FlashAttnBwdSm90INS1_25CollectiveMainloopBwdSm90ILi2ELi1ELi1EN4cute5tupleIJNS5_1CILi1EEES8_S8_EEENS6_IJNS7_ILi64EEENS7_ILi80EEENS7_ILi256EEEEEENS_6half_tEfNS_4arch4Sm90ELb1ELb0ELb1ELb1ELb0ELb0ELb1ELb1ELi2ELi1ELi1ELi1ELb0EEENS1_24CollectiveEpilogueBwdGQAISD_fSG_Li256ELb1ELb0EEENS1_25SingleTileBwdLPTSchedulerILb1ELi80ELb0EEEEEEEEEvNT_6ParamsE --------------------------
	.section	.nv.shared._ZN7cutlass13device_kernelIN5flash11enable_sm90INS1_16FlashAttnBwdSm90INS1_25CollectiveMainloopBwdSm90ILi2ELi1ELi1EN4cute5tupleIJNS5_1CILi1EEES8_S8_EEENS6_IJNS7_ILi64EEENS7_ILi80EEENS7_ILi256EEEEEENS_6half_tEfNS_4arch4Sm90ELb1ELb0ELb1ELb1ELb0ELb0ELb1ELb1ELi2ELi1ELi1ELi1ELb0EEENS1_24CollectiveEpilogueBwdGQAISD_fSG_Li256ELb1ELb0EEENS1_25SingleTileBwdLPTSchedulerILb1ELi80ELb0EEEEEEEEEvNT_6ParamsE,"aw",@nobits
	.sectionflags	@""
	.align	16
	.zero		1024


//--------------------- .nv.shared._ZN7cutlass13device_kernelIN5flash22FlashAttnBwdPreprocessIN4cute5tupleIJNS3_1CILi64EEENS5_ILi256EEEEEENS_6half_tEfNS_4arch4Sm90ELb1ELb1EEEEEvNT_6ParamsE --------------------------
	.section	.nv.shared._ZN7cutlass13device_kernelIN5flash22FlashAttnBwdPreprocessIN4cute5tupleIJNS3_1CILi64EEENS5_ILi256EEEEEENS_6half_tEfNS_4arch4Sm90ELb1ELb1EEEEEvNT_6ParamsE,"aw",@nobits
	.sectionflags	@""
	.align	16
	.zero		1024


//--------------------- .nv.constant0._ZN7cutlass13device_kernelIN5flash11enable_sm90INS1_16FlashAttnBwdSm90INS1_25CollectiveMainloopBwdSm90ILi2ELi1ELi1EN4cute5tupleIJNS5_1CILi1EEES8_S8_EEENS6_IJNS7_ILi64EEENS7_ILi80EEENS7_ILi256EEEEEENS_6half_tEfNS_4arch4Sm90ELb0ELb0ELb1ELb0ELb0ELb0ELb1ELb1ELi2ELi1ELi1ELi1ELb0EEENS1_21CollectiveEpilogueBwdISD_SE_SG_Li256ELb0ELb1ELi2EEENS1_19SingleTileSchedulerILb0ELb0ELb0ELi80EEEEEEEEEvNT_6ParamsE --------------------------
	.section	.nv.constant0._ZN7cutlass13device_kernelIN5flash11enable_sm90INS1_16FlashAttnBwdSm90INS1_25CollectiveMainloopBwdSm90ILi2ELi1ELi1EN4cute5tupleIJNS5_1CILi1EEES8_S8_EEENS6_IJNS7_ILi64EEENS7_ILi80EEENS7_ILi256EEEEEENS_6half_tEfNS_4arch4Sm90ELb0ELb0ELb1ELb0ELb0ELb0ELb1ELb1ELi2ELi1ELi1ELi1ELb0EEENS1_21CollectiveEpilogueBwdISD_SE_SG_Li256ELb0ELb1ELi2EEENS1_19SingleTileSchedulerILb0ELb0ELb0ELi80EEEEEEEEEvNT_6ParamsE,"a",@progbits
	.sectionflags	@""
	.align	4
.nv.constant0._ZN7cutlass13device_kernelIN5flash11enable_sm90INS1_16FlashAttnBwdSm90INS1_25CollectiveMainloopBwdSm90ILi2ELi1ELi1EN4cute5tupleIJNS5_1CILi1EEES8_S8_EEENS6_IJNS7_ILi64EEENS7_ILi80EEENS7_ILi256EEEEEENS_6half_tEfNS_4arch4Sm90ELb0ELb0ELb1ELb0ELb0ELb0ELb1ELb1ELi2ELi1ELi1ELi1ELb0EEENS1_21CollectiveEpilogueBwdISD_SE_SG_Li256ELb0ELb1ELi2EEENS1_19SingleTileSchedulerILb0ELb0ELb0ELi80EEEEEEEEEvNT_6ParamsE:
	.zero		2944


//--------------------- .nv.constant0._ZN7cutlass13device_kernelIN5flash11enable_sm90INS1_16FlashAttnBwdSm90INS1_25CollectiveMainloopBwdSm90ILi2ELi1ELi1EN4cute5tupleIJNS5_1CILi1EEES8_S8_EEENS6_IJNS7_ILi64EEENS7_ILi80EEENS7_ILi256EEEEEENS_6half_tEfNS_4arch4Sm90ELb0ELb0ELb1ELb0ELb0ELb0ELb1ELb1ELi2ELi1ELi1ELi1ELb0EEENS1_24CollectiveEpilogueBwdGQAISD_fSG_Li256ELb0ELb0EEENS1_19SingleTileSchedulerILb0ELb0ELb0ELi80EEEEEEEEEvNT_6ParamsE --------------------------
	.section	.nv.constant0._ZN7cutlass13device_kernelIN5flash11enable_sm90INS1_16FlashAttnBwdSm90INS1_25CollectiveMainloopBwdSm90ILi2ELi1ELi1EN4cute5tupleIJNS5_1CILi1EEES8_S8_EEENS6_IJNS7_ILi64EEENS7_ILi80EEENS7_ILi256EEEEEENS_6half_tEfNS_4arch4Sm90ELb0ELb0ELb1ELb0ELb0ELb0ELb1ELb1ELi2ELi1ELi1ELi1ELb0EEENS1_24CollectiveEpilogueBwdGQAISD_fSG_Li256ELb0ELb0EEENS1_19SingleTileSchedulerILb0ELb0ELb0ELi80EEEEEEEEEvNT_6ParamsE,"a",@progbits
	.sectionflags	@""
	.align	4
.nv.constant0._ZN7cutlass13device_kernelIN5flash11enable_sm90INS1_16FlashAttnBwdSm90INS1_25CollectiveMainloopBwdSm90ILi2ELi1ELi1EN4cute5tupleIJNS5_1CILi1EEES8_S8_EEENS6_IJNS7_ILi64EEENS7_ILi80EEENS7_ILi256EEEEEENS_6half_tEfNS_4arch4Sm90ELb0ELb0ELb1ELb0ELb0ELb0ELb1ELb1ELi2ELi1ELi1ELi1ELb0EEENS1_24CollectiveEpilogueBwdGQAISD_fSG_Li256ELb0ELb0EEENS1_19SingleTileSchedulerILb0ELb0ELb0ELi80EEEEEEEEEvNT_6ParamsE:
	.zero		2304


//--------------------- .nv.constant0._ZN7cutlass13device_kernelIN5flash11enable_sm90INS1_16FlashAttnBwdSm90INS1_25CollectiveMainloopBwdSm90ILi2ELi1ELi1EN4cute5tupleIJNS5_1CILi1EEES8_S8_EEENS6_IJNS7_ILi64EEENS7_ILi80EEENS7_ILi256EEEEEENS_6half_tEfNS_4arch4Sm90ELb0ELb0ELb1ELb1ELb0ELb0ELb1ELb1ELi2ELi1ELi1ELi1ELb0EEENS1_21CollectiveEpilogueBwdISD_SE_SG_Li256ELb1ELb1ELi2EEENS1_19SingleTileSchedulerILb1ELb0ELb0ELi80EEEEEEEEEvNT_6ParamsE --------------------------
	.section	.nv.constant0._ZN7cutlass13device_kernelIN5flash11enable_sm90INS1_16FlashAttnBwdSm90INS1_25CollectiveMainloopBwdSm90ILi2ELi1ELi1EN4cute5tupleIJNS5_1CILi1EEES8_S8_EEENS6_IJNS7_ILi64EEENS7_ILi80EEENS7_ILi256EEEEEENS_6half_tEfNS_4arch4Sm90ELb0ELb0ELb1ELb1ELb0ELb0ELb1ELb1ELi2ELi1ELi1ELi1ELb0EEENS1_21CollectiveEpilogueBwdISD_SE_SG_Li256ELb1ELb1ELi2EEENS1_19SingleTileSchedulerILb1ELb0ELb0ELi80EEEEEEEEEvNT_6ParamsE,"a",@progbits
	.sectionflags	@""
	.align	4
.nv.constant0._ZN7cutlass13device_kernelIN5flash11enable_sm90INS1_16FlashAttnBwdSm90INS1_25CollectiveMainloopBwdSm90ILi2ELi1ELi1EN4cute5tupleIJNS5_1CILi1EEES8_S8_EEENS6_IJNS7_ILi64EEENS7_ILi80EEENS7_ILi256EEEEEENS_6half_tEfNS_4arch4Sm90ELb0ELb0ELb1ELb1ELb0ELb0ELb1ELb1ELi2ELi1ELi1ELi1ELb0EEENS1_21CollectiveEpilogueBwdISD_SE_SG_Li256ELb1ELb1ELi2EEENS1_19SingleTileSchedulerILb1ELb0ELb0ELi80EEEEEEEEEvNT_6ParamsE:
	.zero		2304


//--------------------- .nv.constant0._ZN7cutlass13device_kernelIN5flash11enable_sm90INS1_16FlashAttnBwdSm90INS1_25CollectiveMainloopBwdSm90ILi2ELi1ELi1EN4cute5tupleIJNS5_1CILi1EEES8_S8_EEENS6_IJNS7_ILi64EEENS7_ILi80EEENS7_ILi256EEEEEENS_6half_tEfNS_4arch4Sm90ELb0ELb0ELb1ELb1ELb0ELb0ELb1ELb1ELi2ELi1ELi1ELi1ELb0EEENS1_24CollectiveEpilogueBwdGQAISD_fSG_Li256ELb1ELb0EEENS1_19SingleTileSchedulerILb1ELb0ELb0ELi80EEEEEEEEEvNT_6ParamsE --------------------------
	.section	.nv.constant0._ZN7cutlass13device_kernelIN5flash11enable_sm90INS1_16FlashAttnBwdSm90INS1_25CollectiveMainloopBwdSm90ILi2ELi1ELi1EN4cute5tupleIJNS5_1CILi1EEES8_S8_EEENS6_IJNS7_ILi64EEENS7_ILi80EEENS7_ILi256EEEEEENS_6half_tEfNS_4arch4Sm90ELb0ELb0ELb1ELb1ELb0ELb0ELb1ELb1ELi2ELi1ELi1ELi1ELb0EEENS1_24CollectiveEpilogueBwdGQAISD_fSG_Li256ELb1ELb0EEENS1_19SingleTileSchedulerILb1ELb0ELb0ELi80EEEEEEEEEvNT_6ParamsE,"a",@progbits
	.sectionflags	@""
	.align	4
.nv.constant0._ZN7cutlass13device_kernelIN5flash11enable_sm90INS1_16FlashAttnBwdSm90INS1_25CollectiveMainloopBwdSm90ILi2ELi1ELi1EN4cute5tupleIJNS5_1CILi1EEES8_S8_EEENS6_IJNS7_ILi64EEENS7_ILi80EEENS7_ILi256EEEEEENS_6half_tEfNS_4arch4Sm90ELb0ELb0ELb1ELb1ELb0ELb0ELb1ELb1ELi2ELi1ELi1ELi1ELb0EEENS1_24CollectiveEpilogueBwdGQAISD_fSG_Li256ELb1ELb0EEENS1_19SingleTileSchedulerILb1ELb0ELb0ELi80EEEEEEEEEvNT_6ParamsE:
	.zero		2304


//--------------------- .nv.constant0._ZN7cutlass13device_kernelIN5flash11enable_sm90INS1_16FlashAttnBwdSm90INS1_25CollectiveMainloopBwdSm90ILi2ELi1ELi1EN4cute5tupleIJNS5_1CILi1EEES8_S8_EEENS6_IJNS7_ILi64EEENS7_ILi80EEENS7_ILi256EEEEEENS_6half_tEfNS_4arch4Sm90ELb0ELb1ELb1ELb0ELb0ELb0ELb1ELb1ELi2ELi1ELi1ELi1ELb0EEENS1_21CollectiveEpilogueBwdISD_SE_SG_Li256ELb0ELb1ELi2EEENS1_19SingleTileSchedulerILb0ELb0ELb0ELi80EEEEEEEEEvNT_6ParamsE --------------------------
	.section	.nv.constant0._ZN7cutlass13device_kernelIN5flash11enable_sm90INS1_16FlashAttnBwdSm90INS1_25CollectiveMainloopBwdSm90ILi2ELi1ELi1EN4cute5tupleIJNS5_1CILi1EEES8_S8_EEENS6_IJNS7_ILi64EEENS7_ILi80EEENS7_ILi256EEEEEENS_6half_tEfNS_4arch4Sm90ELb0ELb1ELb1ELb0ELb0ELb0ELb1ELb1ELi2ELi1ELi1ELi1ELb0EEENS1_21CollectiveEpilogueBwdISD_SE_SG_Li256ELb0ELb1ELi2EEENS1_19SingleTileSchedulerILb0ELb0ELb0ELi80EEEEEEEEEvNT_6ParamsE,"a",@progbits
	.sectionflags	@""
	.align	4
.nv.constant0._ZN7cutlass13device_kernelIN5flash11enable_sm90INS1_16FlashAttnBwdSm90INS1_25CollectiveMainloopBwdSm90ILi2ELi1ELi1EN4cute5tupleIJNS5_1CILi1EEES8_S8_EEENS6_IJNS7_ILi64EEENS7_ILi80EEENS7_ILi256EEEEEENS_6half_tEfNS_4arch4Sm90ELb0ELb1ELb1ELb0ELb0ELb0ELb1ELb1ELi2ELi1ELi1ELi1ELb0EEENS1_21CollectiveEpilogueBwdISD_SE_SG_Li256ELb0ELb1ELi2EEENS1_19SingleTileSchedulerILb0ELb0ELb0ELi80EEEEEEEEEvNT_6ParamsE:
	.zero		2944


//--------------------- .nv.constant0._ZN7cutlass13device_kernelIN5flash11enable_sm90INS1_16FlashAttnBwdSm90INS1_25CollectiveMainloopBwdSm90ILi2ELi1ELi1EN4cute5tupleIJNS5_1CILi1EEES8_S8_EEENS6_IJNS7_ILi64EEENS7_ILi80EEENS7_ILi256EEEEEENS_6half_tEfNS_4arch4Sm90ELb0ELb1ELb1ELb0ELb0ELb0ELb1ELb1ELi2ELi1ELi1ELi1ELb0EEENS1_24CollectiveEpilogueBwdGQAISD_fSG_Li256ELb0ELb0EEENS1_19SingleTileSchedulerILb0ELb0ELb0ELi80EEEEEEEEEvNT_6ParamsE --------------------------
	.section	.nv.constant0._ZN7cutlass13device_kernelIN5flash11enable_sm90INS1_16FlashAttnBwdSm90INS1_25CollectiveMainloopBwdSm90ILi2ELi1ELi1EN4cute5tupleIJNS5_1CILi1EEES8_S8_EEENS6_IJNS7_ILi64EEENS7_ILi80EEENS7_ILi256EEEEEENS_6half_tEfNS_4arch4Sm90ELb0ELb1ELb1ELb0ELb0ELb0ELb1ELb1ELi2ELi1ELi1ELi1ELb0EEENS1_24CollectiveEpilogueBwdGQAISD_fSG_Li256ELb0ELb0EEENS1_19SingleTileSchedulerILb0ELb0ELb0ELi80EEEEEEEEEvNT_6ParamsE,"a",@progbits
	.sectionflags	@""
	.align	4
.nv.constant0._ZN7cutlass13device_kernelIN5flash11enable_sm90INS1_16FlashAttnBwdSm90INS1_25CollectiveMainloopBwdSm90ILi2ELi1ELi1EN4cute5tupleIJNS5_1CILi1EEES8_S8_EEENS6_IJNS7_ILi64EEENS7_ILi80EEENS7_ILi256EEEEEENS_6half_tEfNS_4arch4Sm90ELb0ELb1ELb1ELb0ELb0ELb0ELb1ELb1ELi2ELi1ELi1ELi1ELb0EEENS1_24CollectiveEpilogueBwdGQAISD_fSG_Li256ELb0ELb0EEENS1_19SingleTileSchedulerILb0ELb0ELb0ELi80EEEEEEEEEvNT_6ParamsE:
	.zero		2304


//--------------------- .nv.constant0._ZN7cutlass13device_kernelIN5flash11enable_sm90INS1_16FlashAttnBwdSm90INS1_25CollectiveMainloopBwdSm90ILi2ELi1ELi1EN4cute5tupleIJNS5_1CILi1EEES8_S8_EEENS6_IJNS7_ILi64EEENS7_ILi80EEENS7_ILi256EEEEEENS_6half_tEfNS_4arch4Sm90ELb0ELb1ELb1ELb1ELb0ELb0ELb1ELb1ELi2ELi1ELi1ELi1ELb0EEENS1_21CollectiveEpilogueBwdISD_SE_SG_Li256ELb1ELb1ELi2EEENS1_19SingleTileSchedulerILb1ELb0ELb0ELi80EEEEEEEEEvNT_6ParamsE --------------------------
	.section	.nv.constant0._ZN7cutlass13device_kernelIN5flash11enable_sm90INS1_16FlashAttnBwdSm90INS1_25CollectiveMainloopBwdSm90ILi2ELi1ELi1EN4cute5tupleIJNS5_1CILi1EEES8_S8_EEENS6_IJNS7_ILi64EEENS7_ILi80EEENS7_ILi256EEEEEENS_6half_tEfNS_4arch4Sm90ELb0ELb1ELb1ELb1ELb0ELb0ELb1ELb1ELi2ELi1ELi1ELi1ELb0EEENS1_21CollectiveEpilogueBwdISD_SE_SG_Li256ELb1ELb1ELi2EEENS1_19SingleTileSchedulerILb1ELb0ELb0ELi80EEEEEEEEEvNT_6ParamsE,"a",@progbits
	.sectionflags	@""
	.align	4
.nv.constant0._ZN7cutlass13device_kernelIN5flash11enable_sm90INS1_16FlashAttnBwdSm90INS1_25CollectiveMainloopBwdSm90ILi2ELi1ELi1EN4cute5tupleIJNS5_1CILi1EEES8_S8_EEENS6_IJNS7_ILi64EEENS7_ILi80EEENS7_ILi256EEEEEENS_6half_tEfNS_4arch4Sm90ELb0ELb1ELb1ELb1ELb0ELb0ELb1ELb1ELi2ELi1ELi1ELi1ELb0EEENS1_21CollectiveEpilogueBwdISD_SE_SG_Li256ELb1ELb1ELi2EEENS1_19SingleTileSchedulerILb1ELb0ELb0ELi80EEEEEEEEEvNT_6ParamsE:
	.zero		2304


//--------------------- .nv.constant0._ZN7cutlass13device_kernelIN5flash11enable_sm90INS1_16FlashAttnBwdSm90INS1_25CollectiveMainloopBwdSm90ILi2ELi1ELi1EN4cute5tupleIJNS5_1CILi1EEES8_S8_EEENS6_IJNS7_ILi64EEENS7_ILi80EEENS7_ILi256EEEEEENS_6half_tEfNS_4arch4Sm90ELb0ELb1ELb1ELb1ELb0ELb0ELb1ELb1ELi2ELi1ELi1ELi1ELb0EEENS1_24CollectiveEpilogueBwdGQAISD_fSG_Li256ELb1ELb0EEENS1_19SingleTileSchedulerILb1ELb0ELb0ELi80EEEEEEEEEvNT_6ParamsE --------------------------
	.section	.nv.constant0._ZN7cutlass13device_kernelIN5flash11enable_sm90INS1_16FlashAttnBwdSm90INS1_25CollectiveMainloopBwdSm90ILi2ELi1ELi1EN4cute5tupleIJNS5_1CILi1EEES8_S8_EEENS6_IJNS7_ILi64EEENS7_ILi80EEENS7_ILi256EEEEEENS_6half_tEfNS_4arch4Sm90ELb0ELb1ELb1ELb1ELb0ELb0ELb1ELb1ELi2ELi1ELi1ELi1ELb0EEENS1_24CollectiveEpilogueBwdGQAISD_fSG_Li256ELb1ELb0EEENS1_19SingleTileSchedulerILb1ELb0ELb0ELi80EEEEEEEEEvNT_6ParamsE,"a",@progbits
	.sectionflags	@""
	.align	4
.nv.constant0._ZN7cutlass13device_kernelIN5flash11enable_sm90INS1_16FlashAttnBwdSm90INS1_25CollectiveMainloopBwdSm90ILi2ELi1ELi1EN4cute5tupleIJNS5_1CILi1EEES8_S8_EEENS6_IJNS7_ILi64EEENS7_ILi80EEENS7_ILi256EEEEEENS_6half_tEfNS_4arch4Sm90ELb0ELb1ELb1ELb1ELb0ELb0ELb1ELb1ELi2ELi1ELi1ELi1ELb0EEENS1_24CollectiveEpilogueBwdGQAISD_fSG_Li256ELb1ELb0EEENS1_19SingleTileSchedulerILb1ELb0ELb0ELi80EEEEEEEEEvNT_6ParamsE:
	.zero		2304


//--------------------- .nv.constant0._ZN7cutlass13device_kernelIN5flash11enable_sm90INS1_16FlashAttnBwdSm90INS1_25CollectiveMainloopBwdSm90ILi2ELi1ELi1EN4cute5tupleIJNS5_1CILi1EEES8_S8_EEENS6_IJNS7_ILi64EEENS7_ILi80EEENS7_ILi256EEEEEENS_6half_tEfNS_4arch4Sm90ELb1ELb0ELb1ELb0ELb0ELb0ELb1ELb1ELi2ELi1ELi1ELi1ELb0EEENS1_21CollectiveEpilogueBwdISD_SE_SG_Li256ELb0ELb1ELi2EEENS1_25SingleTileBwdLPTSchedulerILb0ELi80ELb0EEEEEEEEEvNT_6ParamsE --------------------------
	.section	.nv.constant0._ZN7cutlass13device_kernelIN5flash11enable_sm90INS1_16FlashAttnBwdSm90INS1_25CollectiveMainloopBwdSm90ILi2ELi1ELi1EN4cute5tupleIJNS5_1CILi1EEES8_S8_EEENS6_IJNS7_ILi64EEENS7_ILi80EEENS7_ILi256EEEEEENS_6half_tEfNS_4arch4Sm90ELb1ELb0ELb1ELb0ELb0ELb0ELb1ELb1ELi2ELi1ELi1ELi1ELb0EEENS1_21CollectiveEpilogueBwdISD_SE_SG_Li256ELb0ELb1ELi2EEENS1_25SingleTileBwdLPTSchedulerILb0ELi80ELb0EEEEEEEEEvNT_6ParamsE,"a",@progbits
	.sectionflags	@""
	.align	4
.nv.constant0._ZN7cutlass13device_kernelIN5flash11enable_sm90INS1_16FlashAttnBwdSm90INS1_25CollectiveMainloopBwdSm90ILi2ELi1ELi1EN4cute5tupleIJNS5_1CILi1EEES8_S8_EEENS6_IJNS7_ILi64EEENS7_ILi80EEENS7_ILi256EEEEEENS_6half_tEfNS_4arch4Sm90ELb1ELb0ELb1ELb0ELb0ELb0ELb1ELb1ELi2ELi1ELi1ELi1ELb0EEENS1_21CollectiveEpilogueBwdISD_SE_SG_Li256ELb0ELb1ELi2EEENS1_25SingleTileBwdLPTSchedulerILb0ELi80ELb0EEEEEEEEEvNT_6ParamsE:
	.zero		2944


//--------------------- .nv.constant0._ZN7cutlass13device_kernelIN5flash11enable_sm90INS1_16FlashAttnBwdSm90INS1_25CollectiveMainloopBwdSm90ILi2ELi1ELi1EN4cute5tupleIJNS5_1CILi1EEES8_S8_EEENS6_IJNS7_ILi64EEENS7_ILi80EEENS7_ILi256EEEEEENS_6half_tEfNS_4arch4Sm90ELb1ELb0ELb1ELb0ELb0ELb0ELb1ELb1ELi2ELi1ELi1ELi1ELb0EEENS1_24CollectiveEpilogueBwdGQAISD_fSG_Li256ELb0ELb0EEENS1_25SingleTileBwdLPTSchedulerILb0ELi80ELb0EEEEEEEEEvNT_6ParamsE --------------------------
	.section	.nv.constant0._ZN7cutlass13device_kernelIN5flash11enable_sm90INS1_16FlashAttnBwdSm90INS1_25CollectiveMainloopBwdSm90ILi2ELi1ELi1EN4cute5tupleIJNS5_1CILi1EEES8_S8_EEENS6_IJNS7_ILi64EEENS7_ILi80EEENS7_ILi256EEEEEENS_6half_tEfNS_4arch4Sm90ELb1ELb0ELb1ELb0ELb0ELb0ELb1ELb1ELi2ELi1ELi1ELi1ELb0EEENS1_24CollectiveEpilogueBwdGQAISD_fSG_Li256ELb0ELb0EEENS1_25SingleTileBwdLPTSchedulerILb0ELi80ELb0EEEEEEEEEvNT_6ParamsE,"a",@progbits
	.sectionflags	@""
	.align	4
.nv.constant0._ZN7cutlass13device_kernelIN5flash11enable_sm90INS1_16FlashAttnBwdSm90INS1_25CollectiveMainloopBwdSm90ILi2ELi1ELi1EN4cute5tupleIJNS5_1CILi1EEES8_S8_EEENS6_IJNS7_ILi64EEENS7_ILi80EEENS7_ILi256EEEEEENS_6half_tEfNS_4arch4Sm90ELb1ELb0ELb1ELb0ELb0ELb0ELb1ELb1ELi2ELi1ELi1ELi1ELb0EEENS1_24CollectiveEpilogueBwdGQAISD_fSG_Li256ELb0ELb0EEENS1_25SingleTileBwdLPTSchedulerILb0ELi80ELb0EEEEEEEEEvNT_6ParamsE:
	.zero		2432


//--------------------- .nv.constant0._ZN7cutlass13device_kernelIN5flash22FlashAttnBwdPreprocessIN4cute5tupleIJNS3_1CILi64EEENS5_ILi256EEEEEENS_6half_tEfNS_4arch4Sm90ELb1ELb0EEEEEvNT_6ParamsE --------------------------
	.section	.nv.constant0._ZN7cutlass13device_kernelIN5flash22FlashAttnBwdPreprocessIN4cute5tupleIJNS3_1CILi64EEENS5_ILi256EEEEEENS_6half_tEfNS_4arch4Sm90ELb1ELb0EEEEEvNT_6ParamsE,"a",@progbits
	.sectionflags	@""
	.align	4
.nv.constant0._ZN7cutlass13device_kernelIN5flash22FlashAttnBwdPreprocessIN4cute5tupleIJNS3_1CILi64EEENS5_ILi256EEEEEENS_6half_tEfNS_4arch4Sm90ELb1ELb0EEEEEvNT_6ParamsE:
	.zero		768


//--------------------- .nv.constant0._ZN7cutlass13device_kernelIN5flash11enable_sm90INS1_16FlashAttnBwdSm90INS1_25CollectiveMainloopBwdSm90ILi2ELi1ELi1EN4cute5tupleIJNS5_1CILi1EEES8_S8_EEENS6_IJNS7_ILi64EEENS7_ILi80EEENS7_ILi256EEEEEENS_6half_tEfNS_4arch4Sm90ELb1ELb0ELb1ELb1ELb0ELb0ELb1ELb1ELi2ELi1ELi1ELi1ELb0EEENS1_21CollectiveEpilogueBwdISD_SE_SG_Li256ELb1ELb1ELi2EEENS1_25SingleTileBwdLPTSchedulerILb1ELi80ELb0EEEEEEEEEvNT_6ParamsE --------------------------
	.section	.nv.constant0._ZN7cutlass13device_kernelIN5flash11enable_sm90INS1_16FlashAttnBwdSm90INS1_25CollectiveMainloopBwdSm90ILi2ELi1ELi1EN4cute5tupleIJNS5_1CILi1EEES8_S8_EEENS6_IJNS7_ILi64EEENS7_ILi80EEENS7_ILi256EEEEEENS_6half_tEfNS_4arch4Sm90ELb1ELb0ELb1ELb1ELb0ELb0ELb1ELb1ELi2ELi1ELi1ELi1ELb0EEENS1_21CollectiveEpilogueBwdISD_SE_SG_Li256ELb1ELb1ELi2EEENS1_25SingleTileBwdLPTSchedulerILb1ELi80ELb0EEEEEEEEEvNT_6ParamsE,"a",@progbits
	.sectionflags	@""
	.align	4
.nv.constant0._ZN7cutlass13device_kernelIN5flash11enable_sm90INS1_16FlashAttnBwdSm90INS1_25CollectiveMainloopBwdSm90ILi2ELi1ELi1EN4cute5tupleIJNS5_1CILi1EEES8_S8_EEENS6_IJNS7_ILi64EEENS7_ILi80EEENS7_ILi256EEEEEENS_6half_tEfNS_4arch4Sm90ELb1ELb0ELb1ELb1ELb0ELb0ELb1ELb1ELi2ELi1ELi1ELi1ELb0EEENS1_21CollectiveEpilogueBwdISD_SE_SG_Li256ELb1ELb1ELi2EEENS1_25SingleTileBwdLPTSchedulerILb1ELi80ELb0EEEEEEEEEvNT_6ParamsE:
	.zero		2304


//--------------------- .nv.constant0._ZN7cutlass13device_kernelIN5flash32FlashAttnBwdPostprocessConvertdQIN4cute5tupleIJNS3_1CILi80EEENS5_ILi256EEEEEENS_6half_tEfNS_4arch4Sm90ELi256ENS3_8TiledMMAINS3_8MMA_AtomIJNS3_4SM904GMMA25MMA_64x16x16_F32F16F16_SSILNSF_5MajorE1ELSH_1ELNSF_7ScaleInE1ELSI_1EEEEEENS3_6LayoutINS4_IJNS5_ILi2EEENS5_ILi1EEESN_EEENS4_IJSN_NS5_ILi0EEESP_EEEEENS4_IJNS3_10UnderscoreESS_SS_EEEEELb1EEEEEvNT_6ParamsE --------------------------
	.section	.nv.constant0._ZN7cutlass13device_kernelIN5flash32FlashAttnBwdPostprocessConvertdQIN4cute5tupleIJNS3_1CILi80EEENS5_ILi256EEEEEENS_6half_tEfNS_4arch4Sm90ELi256ENS3_8TiledMMAINS3_8MMA_AtomIJNS3_4SM904GMMA25MMA_64x16x16_F32F16F16_SSILNSF_5MajorE1ELSH_1ELNSF_7ScaleInE1ELSI_1EEEEEENS3_6LayoutINS4_IJNS5_ILi2EEENS5_ILi1EEESN_EEENS4_IJSN_NS5_ILi0EEESP_EEEEENS4_IJNS3_10UnderscoreESS_SS_EEEEELb1EEEEEvNT_6ParamsE,"a",@progbits
	.sectionflags	@""
	.align	4
.nv.constant0._ZN7cutlass13device_kernelIN5flash32FlashAttnBwdPostprocessConvertdQIN4cute5tupleIJNS3_1CILi80EEENS5_ILi256EEEEEENS_6half_tEfNS_4arch4Sm90ELi256ENS3_8TiledMMAINS3_8MMA_AtomIJNS3_4SM904GMMA25MMA_64x16x16_F32F16F16_SSILNSF_5MajorE1ELSH_1ELNSF_7ScaleInE1ELSI_1EEEEEENS3_6LayoutINS4_IJNS5_ILi2EEENS5_ILi1EEESN_EEENS4_IJSN_NS5_ILi0EEESP_EEEEENS4_IJNS3_10UnderscoreESS_SS_EEEEELb1EEEEEvNT_6ParamsE:
	.zero		640


//--------------------- .nv.constant0._ZN7cutlass13device_kernelIN5flash32FlashAttnBwdPostprocessConvertdQIN4cute5tupleIJNS3_1CILi64EEENS5_ILi256EEEEEENS_6half_tEfNS_4arch4Sm90ELi256ENS3_8TiledMMAINS3_8MMA_AtomIJNS3_4SM904GMMA25MMA_64x64x16_F32F16F16_SSILNSF_5MajorE1ELSH_0ELNSF_7ScaleInE1ELSI_1EEEEEENS3_6LayoutINS4_IJNS5_ILi2EEENS5_ILi1EEESN_EEENS4_IJSN_NS5_ILi0EEESP_EEEEENS4_IJNS3_10UnderscoreESS_SS_EEEEELb1EEEEEvNT_6ParamsE --------------------------
	.section	.nv.constant0._ZN7cutlass13device_kernelIN5flash32FlashAttnBwdPostprocessConvertdQIN4cute5tupleIJNS3_1CILi64EEENS5_ILi256EEEEEENS_6half_tEfNS_4arch4Sm90ELi256ENS3_8TiledMMAINS3_8MMA_AtomIJNS3_4SM904GMMA25MMA_64x64x16_F32F16F16_SSILNSF_5MajorE1ELSH_0ELNSF_7ScaleInE1ELSI_1EEEEEENS3_6LayoutINS4_IJNS5_ILi2EEENS5_ILi1EEESN_EEENS4_IJSN_NS5_ILi0EEESP_EEEEENS4_IJNS3_10UnderscoreESS_SS_EEEEELb1EEEEEvNT_6ParamsE,"a",@progbits
	.sectionflags	@""
	.align	4
.nv.constant0._ZN7cutlass13device_kernelIN5flash32FlashAttnBwdPostprocessConvertdQIN4cute5tupleIJNS3_1CILi64EEENS5_ILi256EEEEEENS_6half_tEfNS_4arch4Sm90ELi256ENS3_8TiledMMAINS3_8MMA_AtomIJNS3_4SM904GMMA25MMA_64x64x16_F32F16F16_SSILNSF_5MajorE1ELSH_0ELNSF_7ScaleInE1ELSI_1EEEEEENS3_6LayoutINS4_IJNS5_ILi2EEENS5_ILi1EEESN_EEENS4_IJSN_NS5_ILi0EEESP_EEEEENS4_IJNS3_10UnderscoreESS_SS_EEEEELb1EEEEEvNT_6ParamsE:
	.zero		640


//--------------------- .nv.constant0._ZN7cutlass13device_kernelIN5flash11enable_sm90INS1_16FlashAttnBwdSm90INS1_25CollectiveMainloopBwdSm90ILi2ELi1ELi1EN4cute5tupleIJNS5_1CILi1EEES8_S8_EEENS6_IJNS7_ILi64EEENS7_ILi80EEENS7_ILi256EEEEEENS_6half_tEfNS_4arch4Sm90ELb1ELb0ELb1ELb1ELb0ELb0ELb1ELb1ELi2ELi1ELi1ELi1ELb0EEENS1_24CollectiveEpilogueBwdGQAISD_fSG_Li256ELb1ELb0EEENS1_25SingleTileBwdLPTSchedulerILb1ELi80ELb0EEEEEEEEEvNT_6ParamsE --------------------------
	.section	.nv.constant0._ZN7cutlass13device_kernelIN5flash11enable_sm90INS1_16FlashAttnBwdSm90INS1_25CollectiveMainloopBwdSm90ILi2ELi1ELi1EN4cute5tupleIJNS5_1CILi1EEES8_S8_EEENS6_IJNS7_ILi64EEENS7_ILi80EEENS7_ILi256EEEEEENS_6half_tEfNS_4arch4Sm90ELb1ELb0ELb1ELb1ELb0ELb0ELb1ELb1ELi2ELi1ELi1ELi1ELb0EEENS1_24CollectiveEpilogueBwdGQAISD_fSG_Li256ELb1ELb0EEENS1_25SingleTileBwdLPTSchedulerILb1ELi80ELb0EEEEEEEEEvNT_6ParamsE,"a",@progbits
	.sectionflags	@""
	.align	4
.nv.constant0._ZN7cutlass13device_kernelIN5flash11enable_sm90INS1_16FlashAttnBwdSm90INS1_25CollectiveMainloopBwdSm90ILi2ELi1ELi1EN4cute5tupleIJNS5_1CILi1EEES8_S8_EEENS6_IJNS7_ILi64EEENS7_ILi80EEENS7_ILi256EEEEEENS_6half_tEfNS_4arch4Sm90ELb1ELb0ELb1ELb1ELb0ELb0ELb1ELb1ELi2ELi1ELi1ELi1ELb0EEENS1_24CollectiveEpilogueBwdGQAISD_fSG_Li256ELb1ELb0EEENS1_25SingleTileBwdLPTSchedulerILb1ELi80ELb0EEEEEEEEEvNT_6ParamsE:
	.zero		2432


//--------------------- .nv.constant0._ZN7cutlass13device_kernelIN5flash22FlashAttnBwdPreprocessIN4cute5tupleIJNS3_1CILi64EEENS5_ILi256EEEEEENS_6half_tEfNS_4arch4Sm90ELb1ELb1EEEEEvNT_6ParamsE --------------------------
	.section	.nv.constant0._ZN7cutlass13device_kernelIN5flash22FlashAttnBwdPreprocessIN4cute5tupleIJNS3_1CILi64EEENS5_ILi256EEEEEENS_6half_tEfNS_4arch4Sm90ELb1ELb1EEEEEvNT_6ParamsE,"a",@progbits
	.sectionflags	@""
	.align	4
.nv.constant0._ZN7cutlass13device_kernelIN5flash22FlashAttnBwdPreprocessIN4cute5tupleIJNS3_1CILi64EEENS5_ILi256EEEEEENS_6half_tEfNS_4arch4Sm90ELb1ELb1EEEEEvNT_6ParamsE:
	.zero		768


//--------------------- SYMBOLS --------------------------

	.type		.nv.reservedSmem.offset0,@object
	.size		.nv.reservedSmem.offset0,0x4
	.type		__assertfail,@function
